//
// Generated by NVIDIA NVVM Compiler
//
// Compiler Build ID: CL-36424714
// Cuda compilation tools, release 13.0, V13.0.88
// Based on NVVM 20.0.0
//

.version 9.0
.target sm_100
.address_size 64

	// .globl	_Z5evictIfLi1ELi1ELi1EEvPT_S1_PKiS3_S3_S3_iiiiii
.extern .func  (.param .b32 func_retval0) vprintf
(
	.param .b64 vprintf_param_0,
	.param .b64 vprintf_param_1
)
;
.global .align 1 .b8 $str[63] = {75, 69, 82, 78, 69, 76, 58, 32, 115, 101, 113, 95, 108, 97, 121, 101, 114, 95, 104, 101, 97, 100, 95, 105, 100, 120, 58, 32, 37, 100, 44, 32, 115, 101, 113, 95, 104, 101, 97, 100, 95, 105, 100, 120, 58, 32, 37, 100, 44, 32, 115, 101, 113, 95, 105, 100, 120, 58, 32, 37, 100, 10};
.global .align 1 .b8 $str$1[20] = {77, 65, 88, 95, 80, 65, 82, 65, 76, 76, 69, 76, 95, 75, 86, 58, 32, 37, 100};
.global .align 1 .b8 $str$2[38] = {101, 118, 105, 99, 116, 101, 100, 95, 107, 118, 95, 99, 110, 116, 58, 32, 37, 100, 44, 32, 108, 97, 121, 101, 114, 95, 111, 102, 102, 115, 101, 116, 58, 32, 37, 100, 10};
.global .align 1 .b8 $str$3[28] = {115, 116, 97, 114, 116, 95, 105, 100, 120, 58, 32, 37, 100, 44, 32, 101, 110, 100, 95, 105, 100, 120, 58, 32, 37, 100, 10};
.global .align 1 .b8 $str$4[79] = {115, 101, 113, 95, 105, 100, 120, 58, 32, 37, 100, 44, 32, 100, 115, 116, 95, 116, 111, 107, 95, 111, 102, 102, 115, 101, 116, 58, 32, 37, 100, 44, 32, 100, 115, 116, 95, 107, 118, 95, 105, 100, 120, 58, 32, 37, 100, 44, 32, 105, 58, 32, 37, 100, 44, 32, 110, 101, 120, 116, 95, 105, 58, 32, 37, 100, 44, 32, 109, 97, 120, 95, 105, 58, 32, 37, 100, 10};
.global .align 1 .b8 $str$5[129] = {83, 82, 67, 32, 68, 69, 66, 85, 71, 58, 32, 115, 101, 113, 95, 104, 101, 97, 100, 95, 105, 100, 120, 61, 37, 100, 44, 32, 115, 114, 99, 95, 107, 118, 95, 105, 100, 120, 61, 37, 100, 44, 32, 98, 108, 107, 95, 116, 98, 108, 95, 105, 100, 120, 61, 37, 100, 44, 32, 112, 104, 121, 115, 95, 98, 108, 107, 95, 110, 117, 109, 61, 37, 100, 44, 32, 115, 114, 99, 95, 98, 108, 107, 95, 115, 116, 97, 114, 116, 61, 37, 100, 44, 32, 115, 114, 99, 95, 116, 111, 107, 95, 111, 102, 102, 115, 101, 116, 61, 37, 100, 44, 32, 115, 114, 99, 95, 107, 95, 115, 116, 97, 114, 116, 61, 37, 100, 10};
.global .align 1 .b8 $str$6[77] = {101, 118, 105, 99, 116, 105, 110, 103, 32, 107, 44, 32, 112, 104, 121, 115, 95, 98, 108, 107, 95, 110, 117, 109, 61, 37, 100, 44, 32, 115, 101, 113, 95, 105, 100, 120, 61, 37, 100, 44, 32, 107, 118, 95, 111, 102, 102, 115, 101, 116, 61, 37, 100, 44, 32, 100, 115, 116, 61, 37, 100, 44, 32, 115, 114, 99, 61, 37, 100, 44, 32, 111, 61, 37, 100, 10};
.global .align 1 .b8 $str$7[77] = {101, 118, 105, 99, 116, 105, 110, 103, 32, 118, 44, 32, 112, 104, 121, 115, 95, 98, 108, 107, 95, 110, 117, 109, 61, 37, 100, 44, 32, 115, 101, 113, 95, 105, 100, 120, 61, 37, 100, 44, 32, 107, 118, 95, 111, 102, 102, 115, 101, 116, 61, 37, 100, 44, 32, 100, 115, 116, 61, 37, 100, 44, 32, 115, 114, 99, 61, 37, 100, 44, 32, 111, 61, 37, 100, 10};

.visible .entry _Z5evictIfLi1ELi1ELi1EEvPT_S1_PKiS3_S3_S3_iiiiii(
	.param .u64 .ptr .align 1 _Z5evictIfLi1ELi1ELi1EEvPT_S1_PKiS3_S3_S3_iiiiii_param_0,
	.param .u64 .ptr .align 1 _Z5evictIfLi1ELi1ELi1EEvPT_S1_PKiS3_S3_S3_iiiiii_param_1,
	.param .u64 .ptr .align 1 _Z5evictIfLi1ELi1ELi1EEvPT_S1_PKiS3_S3_S3_iiiiii_param_2,
	.param .u64 .ptr .align 1 _Z5evictIfLi1ELi1ELi1EEvPT_S1_PKiS3_S3_S3_iiiiii_param_3,
	.param .u64 .ptr .align 1 _Z5evictIfLi1ELi1ELi1EEvPT_S1_PKiS3_S3_S3_iiiiii_param_4,
	.param .u64 .ptr .align 1 _Z5evictIfLi1ELi1ELi1EEvPT_S1_PKiS3_S3_S3_iiiiii_param_5,
	.param .u32 _Z5evictIfLi1ELi1ELi1EEvPT_S1_PKiS3_S3_S3_iiiiii_param_6,
	.param .u32 _Z5evictIfLi1ELi1ELi1EEvPT_S1_PKiS3_S3_S3_iiiiii_param_7,
	.param .u32 _Z5evictIfLi1ELi1ELi1EEvPT_S1_PKiS3_S3_S3_iiiiii_param_8,
	.param .u32 _Z5evictIfLi1ELi1ELi1EEvPT_S1_PKiS3_S3_S3_iiiiii_param_9,
	.param .u32 _Z5evictIfLi1ELi1ELi1EEvPT_S1_PKiS3_S3_S3_iiiiii_param_10,
	.param .u32 _Z5evictIfLi1ELi1ELi1EEvPT_S1_PKiS3_S3_S3_iiiiii_param_11
)
{
	.local .align 8 .b8 	__local_depot0[32];
	.reg .b64 	%SP;
	.reg .b64 	%SPL;
	.reg .pred 	%p<7>;
	.reg .b32 	%r<146>;
	.reg .b32 	%f<11>;
	.reg .b64 	%rd<94>;

	mov.u64 	%SPL, __local_depot0;
	cvta.local.u64 	%SP, %SPL;
	ld.param.u64 	%rd8, [_Z5evictIfLi1ELi1ELi1EEvPT_S1_PKiS3_S3_S3_iiiiii_param_0];
	ld.param.u64 	%rd9, [_Z5evictIfLi1ELi1ELi1EEvPT_S1_PKiS3_S3_S3_iiiiii_param_1];
	ld.param.u64 	%rd6, [_Z5evictIfLi1ELi1ELi1EEvPT_S1_PKiS3_S3_S3_iiiiii_param_2];
	ld.param.u64 	%rd10, [_Z5evictIfLi1ELi1ELi1EEvPT_S1_PKiS3_S3_S3_iiiiii_param_3];
	ld.param.u64 	%rd7, [_Z5evictIfLi1ELi1ELi1EEvPT_S1_PKiS3_S3_S3_iiiiii_param_4];
	ld.param.u64 	%rd11, [_Z5evictIfLi1ELi1ELi1EEvPT_S1_PKiS3_S3_S3_iiiiii_param_5];
	ld.param.u32 	%r34, [_Z5evictIfLi1ELi1ELi1EEvPT_S1_PKiS3_S3_S3_iiiiii_param_6];
	ld.param.u32 	%r33, [_Z5evictIfLi1ELi1ELi1EEvPT_S1_PKiS3_S3_S3_iiiiii_param_7];
	ld.param.u32 	%r35, [_Z5evictIfLi1ELi1ELi1EEvPT_S1_PKiS3_S3_S3_iiiiii_param_8];
	ld.param.u32 	%r36, [_Z5evictIfLi1ELi1ELi1EEvPT_S1_PKiS3_S3_S3_iiiiii_param_9];
	ld.param.u32 	%r37, [_Z5evictIfLi1ELi1ELi1EEvPT_S1_PKiS3_S3_S3_iiiiii_param_10];
	ld.param.u32 	%r38, [_Z5evictIfLi1ELi1ELi1EEvPT_S1_PKiS3_S3_S3_iiiiii_param_11];
	cvta.to.global.u64 	%rd1, %rd8;
	cvta.to.global.u64 	%rd2, %rd9;
	cvta.to.global.u64 	%rd3, %rd7;
	cvta.to.global.u64 	%rd4, %rd6;
	cvta.to.global.u64 	%rd12, %rd11;
	cvta.to.global.u64 	%rd13, %rd10;
	add.u64 	%rd14, %SP, 0;
	add.u64 	%rd5, %SPL, 0;
	mov.u32 	%r39, %ctaid.y;
	mov.u32 	%r40, %ntid.y;
	mov.u32 	%r41, %tid.y;
	mad.lo.s32 	%r1, %r39, %r40, %r41;
	mul.lo.s32 	%r2, %r38, %r1;
	div.s32 	%r3, %r1, %r36;
	mul.lo.s32 	%r42, %r3, %r36;
	sub.s32 	%r43, %r1, %r42;
	mad.lo.s32 	%r44, %r3, %r35, %r34;
	mad.lo.s32 	%r45, %r44, %r36, %r43;
	st.local.v2.u32 	[%rd5], {%r45, %r1};
	st.local.u32 	[%rd5+8], %r3;
	mov.u64 	%rd15, $str;
	cvta.global.u64 	%rd16, %rd15;
	{ // callseq 0, 0
	.param .b64 param0;
	st.param.b64 	[param0], %rd16;
	.param .b64 param1;
	st.param.b64 	[param1], %rd14;
	.param .b32 retval0;
	call.uni (retval0), 
	vprintf, 
	(
	param0, 
	param1
	);
	ld.param.b32 	%r46, [retval0];
	} // callseq 0
	mul.wide.s32 	%rd17, %r45, 4;
	add.s64 	%rd18, %rd13, %rd17;
	ld.global.nc.u32 	%r4, [%rd18];
	mov.u32 	%r48, %ctaid.x;
	mov.u32 	%r49, %ntid.x;
	mul.lo.s32 	%r5, %r48, %r49;
	mov.u32 	%r6, %tid.x;
	add.s32 	%r7, %r5, %r6;
	mov.u32 	%r50, %nctaid.x;
	mul.lo.s32 	%r8, %r50, %r49;
	st.local.u32 	[%rd5], %r8;
	mov.u64 	%rd19, $str$1;
	cvta.global.u64 	%rd20, %rd19;
	{ // callseq 1, 0
	.param .b64 param0;
	st.param.b64 	[param0], %rd20;
	.param .b64 param1;
	st.param.b64 	[param1], %rd14;
	.param .b32 retval0;
	call.uni (retval0), 
	vprintf, 
	(
	param0, 
	param1
	);
	ld.param.b32 	%r51, [retval0];
	} // callseq 1
	mul.wide.u32 	%rd21, %r1, 4;
	add.s64 	%rd22, %rd12, %rd21;
	ld.global.nc.u32 	%r9, [%rd22];
	sub.s32 	%r53, %r7, %r4;
	add.s32 	%r143, %r53, %r9;
	st.local.v2.u32 	[%rd5], {%r4, %r33};
	mov.u64 	%rd23, $str$2;
	cvta.global.u64 	%rd24, %rd23;
	{ // callseq 2, 0
	.param .b64 param0;
	st.param.b64 	[param0], %rd24;
	.param .b64 param1;
	st.param.b64 	[param1], %rd14;
	.param .b32 retval0;
	call.uni (retval0), 
	vprintf, 
	(
	param0, 
	param1
	);
	ld.param.b32 	%r54, [retval0];
	} // callseq 2
	add.s32 	%r56, %r45, %r7;
	add.s32 	%r57, %r4, %r45;
	st.local.v2.u32 	[%rd5], {%r56, %r57};
	mov.u64 	%rd25, $str$3;
	cvta.global.u64 	%rd26, %rd25;
	{ // callseq 3, 0
	.param .b64 param0;
	st.param.b64 	[param0], %rd26;
	.param .b64 param1;
	st.param.b64 	[param1], %rd14;
	.param .b32 retval0;
	call.uni (retval0), 
	vprintf, 
	(
	param0, 
	param1
	);
	ld.param.b32 	%r58, [retval0];
	} // callseq 3
	mul.lo.s32 	%r60, %r45, %r37;
	add.s32 	%r144, %r60, %r7;
	add.s32 	%r12, %r60, %r4;
	setp.ge.s32 	%p1, %r7, %r4;
	@%p1 bra 	$L__BB0_7;
	add.s32 	%r139, %r144, %r8;
	max.s32 	%r61, %r139, %r12;
	setp.lt.s32 	%p2, %r139, %r12;
	selp.u32 	%r62, 1, 0, %p2;
	add.s32 	%r63, %r139, %r62;
	sub.s32 	%r64, %r61, %r63;
	max.u32 	%r65, %r8, 1;
	div.u32 	%r66, %r64, %r65;
	add.s32 	%r14, %r66, %r62;
	and.b32  	%r67, %r14, 3;
	setp.eq.s32 	%p3, %r67, 3;
	@%p3 bra 	$L__BB0_4;
	add.s32 	%r68, %r6, %r9;
	add.s32 	%r69, %r68, %r5;
	add.s32 	%r70, %r69, %r2;
	sub.s32 	%r138, %r70, %r4;
	add.s32 	%r71, %r14, 1;
	and.b32  	%r72, %r71, 3;
	neg.s32 	%r137, %r72;
	mov.u64 	%rd31, $str$4;
	mov.u64 	%rd34, $str$5;
	mov.u64 	%rd36, $str$6;
	mov.u64 	%rd42, $str$7;
	mov.u32 	%r140, %r144;
$L__BB0_3:
	.pragma "nounroll";
	mul.wide.s32 	%rd27, %r140, 4;
	add.s64 	%rd28, %rd4, %rd27;
	mul.wide.s32 	%rd29, %r138, 4;
	add.s64 	%rd30, %rd3, %rd29;
	ld.global.nc.u32 	%r73, [%rd28];
	sub.s32 	%r74, %r73, %r33;
	add.s32 	%r144, %r140, %r8;
	mov.b32 	%r75, 0;
	st.local.v2.u32 	[%rd5], {%r3, %r75};
	st.local.v2.u32 	[%rd5+8], {%r74, %r140};
	st.local.v2.u32 	[%rd5+16], {%r139, %r12};
	cvta.global.u64 	%rd32, %rd31;
	{ // callseq 4, 0
	.param .b64 param0;
	st.param.b64 	[param0], %rd32;
	.param .b64 param1;
	st.param.b64 	[param1], %rd14;
	.param .b32 retval0;
	call.uni (retval0), 
	vprintf, 
	(
	param0, 
	param1
	);
	ld.param.b32 	%r76, [retval0];
	} // callseq 4
	ld.global.nc.u32 	%r78, [%rd30];
	st.local.v2.u32 	[%rd5], {%r1, %r143};
	st.local.v2.u32 	[%rd5+8], {%r143, %r78};
	st.local.v2.u32 	[%rd5+16], {%r78, %r75};
	st.local.u32 	[%rd5+24], %r78;
	cvta.global.u64 	%rd35, %rd34;
	{ // callseq 5, 0
	.param .b64 param0;
	st.param.b64 	[param0], %rd35;
	.param .b64 param1;
	st.param.b64 	[param1], %rd14;
	.param .b32 retval0;
	call.uni (retval0), 
	vprintf, 
	(
	param0, 
	param1
	);
	ld.param.b32 	%r79, [retval0];
	} // callseq 5
	st.local.v2.u32 	[%rd5], {%r78, %r3};
	st.local.v2.u32 	[%rd5+8], {%r7, %r74};
	st.local.v2.u32 	[%rd5+16], {%r78, %r75};
	cvta.global.u64 	%rd37, %rd36;
	{ // callseq 6, 0
	.param .b64 param0;
	st.param.b64 	[param0], %rd37;
	.param .b64 param1;
	st.param.b64 	[param1], %rd14;
	.param .b32 retval0;
	call.uni (retval0), 
	vprintf, 
	(
	param0, 
	param1
	);
	ld.param.b32 	%r81, [retval0];
	} // callseq 6
	mul.wide.s32 	%rd38, %r78, 4;
	add.s64 	%rd39, %rd1, %rd38;
	ld.global.f32 	%f1, [%rd39];
	mul.wide.s32 	%rd40, %r74, 4;
	add.s64 	%rd41, %rd1, %rd40;
	st.global.f32 	[%rd41], %f1;
	st.local.v2.u32 	[%rd5], {%r78, %r3};
	st.local.v2.u32 	[%rd5+8], {%r7, %r74};
	st.local.v2.u32 	[%rd5+16], {%r78, %r75};
	cvta.global.u64 	%rd43, %rd42;
	{ // callseq 7, 0
	.param .b64 param0;
	st.param.b64 	[param0], %rd43;
	.param .b64 param1;
	st.param.b64 	[param1], %rd14;
	.param .b32 retval0;
	call.uni (retval0), 
	vprintf, 
	(
	param0, 
	param1
	);
	ld.param.b32 	%r83, [retval0];
	} // callseq 7
	add.s64 	%rd44, %rd2, %rd38;
	ld.global.f32 	%f2, [%rd44];
	add.s64 	%rd45, %rd2, %rd40;
	st.global.f32 	[%rd45], %f2;
	add.s32 	%r143, %r143, %r8;
	add.s32 	%r139, %r139, %r8;
	add.s32 	%r138, %r138, %r8;
	add.s32 	%r137, %r137, 1;
	setp.ne.s32 	%p4, %r137, 0;
	mov.u32 	%r140, %r144;
	@%p4 bra 	$L__BB0_3;
$L__BB0_4:
	setp.lt.u32 	%p5, %r14, 3;
	@%p5 bra 	$L__BB0_7;
	mov.u64 	%rd49, $str$4;
	mov.u64 	%rd55, $str$5;
	mov.u64 	%rd57, $str$6;
	mov.u64 	%rd63, $str$7;
	mul.wide.s32 	%rd67, %r8, 4;
$L__BB0_6:
	ld.param.u64 	%rd93, [_Z5evictIfLi1ELi1ELi1EEvPT_S1_PKiS3_S3_S3_iiiiii_param_4];
	ld.param.u64 	%rd92, [_Z5evictIfLi1ELi1ELi1EEvPT_S1_PKiS3_S3_S3_iiiiii_param_2];
	cvta.to.global.u64 	%rd46, %rd92;
	mul.wide.s32 	%rd47, %r144, 4;
	add.s64 	%rd48, %rd46, %rd47;
	ld.global.nc.u32 	%r85, [%rd48];
	sub.s32 	%r86, %r85, %r33;
	add.s32 	%r87, %r144, %r8;
	mov.b32 	%r88, 0;
	st.local.v2.u32 	[%rd5], {%r3, %r88};
	st.local.v2.u32 	[%rd5+8], {%r86, %r144};
	st.local.v2.u32 	[%rd5+16], {%r87, %r12};
	cvta.global.u64 	%rd50, %rd49;
	{ // callseq 8, 0
	.param .b64 param0;
	st.param.b64 	[param0], %rd50;
	.param .b64 param1;
	st.param.b64 	[param1], %rd14;
	.param .b32 retval0;
	call.uni (retval0), 
	vprintf, 
	(
	param0, 
	param1
	);
	ld.param.b32 	%r89, [retval0];
	} // callseq 8
	add.s32 	%r91, %r143, %r2;
	cvta.to.global.u64 	%rd52, %rd93;
	mul.wide.s32 	%rd53, %r91, 4;
	add.s64 	%rd54, %rd52, %rd53;
	ld.global.nc.u32 	%r92, [%rd54];
	st.local.v2.u32 	[%rd5], {%r1, %r143};
	st.local.v2.u32 	[%rd5+8], {%r143, %r92};
	st.local.v2.u32 	[%rd5+16], {%r92, %r88};
	st.local.u32 	[%rd5+24], %r92;
	cvta.global.u64 	%rd56, %rd55;
	{ // callseq 9, 0
	.param .b64 param0;
	st.param.b64 	[param0], %rd56;
	.param .b64 param1;
	st.param.b64 	[param1], %rd14;
	.param .b32 retval0;
	call.uni (retval0), 
	vprintf, 
	(
	param0, 
	param1
	);
	ld.param.b32 	%r93, [retval0];
	} // callseq 9
	st.local.v2.u32 	[%rd5], {%r92, %r3};
	st.local.v2.u32 	[%rd5+8], {%r7, %r86};
	st.local.v2.u32 	[%rd5+16], {%r92, %r88};
	cvta.global.u64 	%rd58, %rd57;
	{ // callseq 10, 0
	.param .b64 param0;
	st.param.b64 	[param0], %rd58;
	.param .b64 param1;
	st.param.b64 	[param1], %rd14;
	.param .b32 retval0;
	call.uni (retval0), 
	vprintf, 
	(
	param0, 
	param1
	);
	ld.param.b32 	%r95, [retval0];
	} // callseq 10
	mul.wide.s32 	%rd59, %r92, 4;
	add.s64 	%rd60, %rd1, %rd59;
	ld.global.f32 	%f3, [%rd60];
	mul.wide.s32 	%rd61, %r86, 4;
	add.s64 	%rd62, %rd1, %rd61;
	st.global.f32 	[%rd62], %f3;
	st.local.v2.u32 	[%rd5], {%r92, %r3};
	st.local.v2.u32 	[%rd5+8], {%r7, %r86};
	st.local.v2.u32 	[%rd5+16], {%r92, %r88};
	cvta.global.u64 	%rd64, %rd63;
	{ // callseq 11, 0
	.param .b64 param0;
	st.param.b64 	[param0], %rd64;
	.param .b64 param1;
	st.param.b64 	[param1], %rd14;
	.param .b32 retval0;
	call.uni (retval0), 
	vprintf, 
	(
	param0, 
	param1
	);
	ld.param.b32 	%r97, [retval0];
	} // callseq 11
	add.s64 	%rd65, %rd2, %rd59;
	ld.global.f32 	%f4, [%rd65];
	add.s64 	%rd66, %rd2, %rd61;
	st.global.f32 	[%rd66], %f4;
	add.s32 	%r99, %r143, %r8;
	add.s64 	%rd68, %rd48, %rd67;
	ld.global.nc.u32 	%r100, [%rd68];
	sub.s32 	%r101, %r100, %r33;
	add.s32 	%r102, %r87, %r8;
	st.local.v2.u32 	[%rd5], {%r3, %r88};
	st.local.v2.u32 	[%rd5+8], {%r101, %r87};
	st.local.v2.u32 	[%rd5+16], {%r102, %r12};
	{ // callseq 12, 0
	.param .b64 param0;
	st.param.b64 	[param0], %rd50;
	.param .b64 param1;
	st.param.b64 	[param1], %rd14;
	.param .b32 retval0;
	call.uni (retval0), 
	vprintf, 
	(
	param0, 
	param1
	);
	ld.param.b32 	%r103, [retval0];
	} // callseq 12
	add.s64 	%rd69, %rd54, %rd67;
	ld.global.nc.u32 	%r105, [%rd69];
	st.local.v2.u32 	[%rd5], {%r1, %r99};
	st.local.v2.u32 	[%rd5+8], {%r99, %r105};
	st.local.v2.u32 	[%rd5+16], {%r105, %r88};
	st.local.u32 	[%rd5+24], %r105;
	{ // callseq 13, 0
	.param .b64 param0;
	st.param.b64 	[param0], %rd56;
	.param .b64 param1;
	st.param.b64 	[param1], %rd14;
	.param .b32 retval0;
	call.uni (retval0), 
	vprintf, 
	(
	param0, 
	param1
	);
	ld.param.b32 	%r106, [retval0];
	} // callseq 13
	st.local.v2.u32 	[%rd5], {%r105, %r3};
	st.local.v2.u32 	[%rd5+8], {%r7, %r101};
	st.local.v2.u32 	[%rd5+16], {%r105, %r88};
	{ // callseq 14, 0
	.param .b64 param0;
	st.param.b64 	[param0], %rd58;
	.param .b64 param1;
	st.param.b64 	[param1], %rd14;
	.param .b32 retval0;
	call.uni (retval0), 
	vprintf, 
	(
	param0, 
	param1
	);
	ld.param.b32 	%r108, [retval0];
	} // callseq 14
	mul.wide.s32 	%rd70, %r105, 4;
	add.s64 	%rd71, %rd1, %rd70;
	ld.global.f32 	%f5, [%rd71];
	mul.wide.s32 	%rd72, %r101, 4;
	add.s64 	%rd73, %rd1, %rd72;
	st.global.f32 	[%rd73], %f5;
	st.local.v2.u32 	[%rd5], {%r105, %r3};
	st.local.v2.u32 	[%rd5+8], {%r7, %r101};
	st.local.v2.u32 	[%rd5+16], {%r105, %r88};
	{ // callseq 15, 0
	.param .b64 param0;
	st.param.b64 	[param0], %rd64;
	.param .b64 param1;
	st.param.b64 	[param1], %rd14;
	.param .b32 retval0;
	call.uni (retval0), 
	vprintf, 
	(
	param0, 
	param1
	);
	ld.param.b32 	%r110, [retval0];
	} // callseq 15
	add.s64 	%rd74, %rd2, %rd70;
	ld.global.f32 	%f6, [%rd74];
	add.s64 	%rd75, %rd2, %rd72;
	st.global.f32 	[%rd75], %f6;
	add.s32 	%r112, %r99, %r8;
	add.s64 	%rd76, %rd68, %rd67;
	ld.global.nc.u32 	%r113, [%rd76];
	sub.s32 	%r114, %r113, %r33;
	add.s32 	%r115, %r102, %r8;
	st.local.v2.u32 	[%rd5], {%r3, %r88};
	st.local.v2.u32 	[%rd5+8], {%r114, %r102};
	st.local.v2.u32 	[%rd5+16], {%r115, %r12};
	{ // callseq 16, 0
	.param .b64 param0;
	st.param.b64 	[param0], %rd50;
	.param .b64 param1;
	st.param.b64 	[param1], %rd14;
	.param .b32 retval0;
	call.uni (retval0), 
	vprintf, 
	(
	param0, 
	param1
	);
	ld.param.b32 	%r116, [retval0];
	} // callseq 16
	add.s64 	%rd77, %rd69, %rd67;
	ld.global.nc.u32 	%r118, [%rd77];
	st.local.v2.u32 	[%rd5], {%r1, %r112};
	st.local.v2.u32 	[%rd5+8], {%r112, %r118};
	st.local.v2.u32 	[%rd5+16], {%r118, %r88};
	st.local.u32 	[%rd5+24], %r118;
	{ // callseq 17, 0
	.param .b64 param0;
	st.param.b64 	[param0], %rd56;
	.param .b64 param1;
	st.param.b64 	[param1], %rd14;
	.param .b32 retval0;
	call.uni (retval0), 
	vprintf, 
	(
	param0, 
	param1
	);
	ld.param.b32 	%r119, [retval0];
	} // callseq 17
	st.local.v2.u32 	[%rd5], {%r118, %r3};
	st.local.v2.u32 	[%rd5+8], {%r7, %r114};
	st.local.v2.u32 	[%rd5+16], {%r118, %r88};
	{ // callseq 18, 0
	.param .b64 param0;
	st.param.b64 	[param0], %rd58;
	.param .b64 param1;
	st.param.b64 	[param1], %rd14;
	.param .b32 retval0;
	call.uni (retval0), 
	vprintf, 
	(
	param0, 
	param1
	);
	ld.param.b32 	%r121, [retval0];
	} // callseq 18
	mul.wide.s32 	%rd78, %r118, 4;
	add.s64 	%rd79, %rd1, %rd78;
	ld.global.f32 	%f7, [%rd79];
	mul.wide.s32 	%rd80, %r114, 4;
	add.s64 	%rd81, %rd1, %rd80;
	st.global.f32 	[%rd81], %f7;
	st.local.v2.u32 	[%rd5], {%r118, %r3};
	st.local.v2.u32 	[%rd5+8], {%r7, %r114};
	st.local.v2.u32 	[%rd5+16], {%r118, %r88};
	{ // callseq 19, 0
	.param .b64 param0;
	st.param.b64 	[param0], %rd64;
	.param .b64 param1;
	st.param.b64 	[param1], %rd14;
	.param .b32 retval0;
	call.uni (retval0), 
	vprintf, 
	(
	param0, 
	param1
	);
	ld.param.b32 	%r123, [retval0];
	} // callseq 19
	add.s64 	%rd82, %rd2, %rd78;
	ld.global.f32 	%f8, [%rd82];
	add.s64 	%rd83, %rd2, %rd80;
	st.global.f32 	[%rd83], %f8;
	add.s32 	%r125, %r112, %r8;
	add.s64 	%rd84, %rd76, %rd67;
	ld.global.nc.u32 	%r126, [%rd84];
	sub.s32 	%r127, %r126, %r33;
	add.s32 	%r144, %r115, %r8;
	st.local.v2.u32 	[%rd5], {%r3, %r88};
	st.local.v2.u32 	[%rd5+8], {%r127, %r115};
	st.local.v2.u32 	[%rd5+16], {%r144, %r12};
	{ // callseq 20, 0
	.param .b64 param0;
	st.param.b64 	[param0], %rd50;
	.param .b64 param1;
	st.param.b64 	[param1], %rd14;
	.param .b32 retval0;
	call.uni (retval0), 
	vprintf, 
	(
	param0, 
	param1
	);
	ld.param.b32 	%r128, [retval0];
	} // callseq 20
	add.s64 	%rd85, %rd77, %rd67;
	ld.global.nc.u32 	%r130, [%rd85];
	st.local.v2.u32 	[%rd5], {%r1, %r125};
	st.local.v2.u32 	[%rd5+8], {%r125, %r130};
	st.local.v2.u32 	[%rd5+16], {%r130, %r88};
	st.local.u32 	[%rd5+24], %r130;
	{ // callseq 21, 0
	.param .b64 param0;
	st.param.b64 	[param0], %rd56;
	.param .b64 param1;
	st.param.b64 	[param1], %rd14;
	.param .b32 retval0;
	call.uni (retval0), 
	vprintf, 
	(
	param0, 
	param1
	);
	ld.param.b32 	%r131, [retval0];
	} // callseq 21
	st.local.v2.u32 	[%rd5], {%r130, %r3};
	st.local.v2.u32 	[%rd5+8], {%r7, %r127};
	st.local.v2.u32 	[%rd5+16], {%r130, %r88};
	{ // callseq 22, 0
	.param .b64 param0;
	st.param.b64 	[param0], %rd58;
	.param .b64 param1;
	st.param.b64 	[param1], %rd14;
	.param .b32 retval0;
	call.uni (retval0), 
	vprintf, 
	(
	param0, 
	param1
	);
	ld.param.b32 	%r133, [retval0];
	} // callseq 22
	mul.wide.s32 	%rd86, %r130, 4;
	add.s64 	%rd87, %rd1, %rd86;
	ld.global.f32 	%f9, [%rd87];
	mul.wide.s32 	%rd88, %r127, 4;
	add.s64 	%rd89, %rd1, %rd88;
	st.global.f32 	[%rd89], %f9;
	st.local.v2.u32 	[%rd5], {%r130, %r3};
	st.local.v2.u32 	[%rd5+8], {%r7, %r127};
	st.local.v2.u32 	[%rd5+16], {%r130, %r88};
	{ // callseq 23, 0
	.param .b64 param0;
	st.param.b64 	[param0], %rd64;
	.param .b64 param1;
	st.param.b64 	[param1], %rd14;
	.param .b32 retval0;
	call.uni (retval0), 
	vprintf, 
	(
	param0, 
	param1
	);
	ld.param.b32 	%r135, [retval0];
	} // callseq 23
	add.s64 	%rd90, %rd2, %rd86;
	ld.global.f32 	%f10, [%rd90];
	add.s64 	%rd91, %rd2, %rd88;
	st.global.f32 	[%rd91], %f10;
	add.s32 	%r143, %r125, %r8;
	setp.lt.s32 	%p6, %r144, %r12;
	@%p6 bra 	$L__BB0_6;
$L__BB0_7:
	ret;

}
	// .globl	_Z5evictIfLi2ELi1ELi1EEvPT_S1_PKiS3_S3_S3_iiiiii
.visible .entry _Z5evictIfLi2ELi1ELi1EEvPT_S1_PKiS3_S3_S3_iiiiii(
	.param .u64 .ptr .align 1 _Z5evictIfLi2ELi1ELi1EEvPT_S1_PKiS3_S3_S3_iiiiii_param_0,
	.param .u64 .ptr .align 1 _Z5evictIfLi2ELi1ELi1EEvPT_S1_PKiS3_S3_S3_iiiiii_param_1,
	.param .u64 .ptr .align 1 _Z5evictIfLi2ELi1ELi1EEvPT_S1_PKiS3_S3_S3_iiiiii_param_2,
	.param .u64 .ptr .align 1 _Z5evictIfLi2ELi1ELi1EEvPT_S1_PKiS3_S3_S3_iiiiii_param_3,
	.param .u64 .ptr .align 1 _Z5evictIfLi2ELi1ELi1EEvPT_S1_PKiS3_S3_S3_iiiiii_param_4,
	.param .u64 .ptr .align 1 _Z5evictIfLi2ELi1ELi1EEvPT_S1_PKiS3_S3_S3_iiiiii_param_5,
	.param .u32 _Z5evictIfLi2ELi1ELi1EEvPT_S1_PKiS3_S3_S3_iiiiii_param_6,
	.param .u32 _Z5evictIfLi2ELi1ELi1EEvPT_S1_PKiS3_S3_S3_iiiiii_param_7,
	.param .u32 _Z5evictIfLi2ELi1ELi1EEvPT_S1_PKiS3_S3_S3_iiiiii_param_8,
	.param .u32 _Z5evictIfLi2ELi1ELi1EEvPT_S1_PKiS3_S3_S3_iiiiii_param_9,
	.param .u32 _Z5evictIfLi2ELi1ELi1EEvPT_S1_PKiS3_S3_S3_iiiiii_param_10,
	.param .u32 _Z5evictIfLi2ELi1ELi1EEvPT_S1_PKiS3_S3_S3_iiiiii_param_11
)
{
	.local .align 8 .b8 	__local_depot1[32];
	.reg .b64 	%SP;
	.reg .b64 	%SPL;
	.reg .pred 	%p<6>;
	.reg .b32 	%r<125>;
	.reg .b32 	%f<13>;
	.reg .b64 	%rd<83>;

	mov.u64 	%SPL, __local_depot1;
	cvta.local.u64 	%SP, %SPL;
	ld.param.u64 	%rd6, [_Z5evictIfLi2ELi1ELi1EEvPT_S1_PKiS3_S3_S3_iiiiii_param_3];
	ld.param.u64 	%rd7, [_Z5evictIfLi2ELi1ELi1EEvPT_S1_PKiS3_S3_S3_iiiiii_param_4];
	ld.param.u64 	%rd8, [_Z5evictIfLi2ELi1ELi1EEvPT_S1_PKiS3_S3_S3_iiiiii_param_5];
	ld.param.u32 	%r19, [_Z5evictIfLi2ELi1ELi1EEvPT_S1_PKiS3_S3_S3_iiiiii_param_6];
	ld.param.u32 	%r18, [_Z5evictIfLi2ELi1ELi1EEvPT_S1_PKiS3_S3_S3_iiiiii_param_7];
	ld.param.u32 	%r20, [_Z5evictIfLi2ELi1ELi1EEvPT_S1_PKiS3_S3_S3_iiiiii_param_8];
	ld.param.u32 	%r21, [_Z5evictIfLi2ELi1ELi1EEvPT_S1_PKiS3_S3_S3_iiiiii_param_9];
	ld.param.u32 	%r22, [_Z5evictIfLi2ELi1ELi1EEvPT_S1_PKiS3_S3_S3_iiiiii_param_10];
	ld.param.u32 	%r23, [_Z5evictIfLi2ELi1ELi1EEvPT_S1_PKiS3_S3_S3_iiiiii_param_11];
	cvta.to.global.u64 	%rd1, %rd7;
	cvta.to.global.u64 	%rd9, %rd8;
	cvta.to.global.u64 	%rd10, %rd6;
	add.u64 	%rd11, %SP, 0;
	add.u64 	%rd2, %SPL, 0;
	mov.u32 	%r24, %ctaid.y;
	mov.u32 	%r25, %ntid.y;
	mov.u32 	%r26, %tid.y;
	mad.lo.s32 	%r1, %r24, %r25, %r26;
	mul.lo.s32 	%r2, %r23, %r1;
	div.s32 	%r3, %r1, %r21;
	mul.lo.s32 	%r27, %r3, %r21;
	sub.s32 	%r28, %r1, %r27;
	mad.lo.s32 	%r29, %r3, %r20, %r19;
	mad.lo.s32 	%r30, %r29, %r21, %r28;
	st.local.v2.u32 	[%rd2], {%r30, %r1};
	st.local.u32 	[%rd2+8], %r3;
	mov.u64 	%rd12, $str;
	cvta.global.u64 	%rd13, %rd12;
	{ // callseq 24, 0
	.param .b64 param0;
	st.param.b64 	[param0], %rd13;
	.param .b64 param1;
	st.param.b64 	[param1], %rd11;
	.param .b32 retval0;
	call.uni (retval0), 
	vprintf, 
	(
	param0, 
	param1
	);
	ld.param.b32 	%r31, [retval0];
	} // callseq 24
	mul.wide.s32 	%rd14, %r30, 4;
	add.s64 	%rd15, %rd10, %rd14;
	ld.global.nc.u32 	%r33, [%rd15];
	mov.u32 	%r34, %ctaid.x;
	mov.u32 	%r35, %ntid.x;
	mov.u32 	%r36, %tid.x;
	mad.lo.s32 	%r4, %r34, %r35, %r36;
	mov.u32 	%r37, %nctaid.x;
	mul.lo.s32 	%r5, %r37, %r35;
	st.local.u32 	[%rd2], %r5;
	mov.u64 	%rd16, $str$1;
	cvta.global.u64 	%rd17, %rd16;
	{ // callseq 25, 0
	.param .b64 param0;
	st.param.b64 	[param0], %rd17;
	.param .b64 param1;
	st.param.b64 	[param1], %rd11;
	.param .b32 retval0;
	call.uni (retval0), 
	vprintf, 
	(
	param0, 
	param1
	);
	ld.param.b32 	%r38, [retval0];
	} // callseq 25
	mul.wide.u32 	%rd18, %r1, 4;
	add.s64 	%rd19, %rd9, %rd18;
	ld.global.nc.u32 	%r40, [%rd19];
	sub.s32 	%r41, %r4, %r33;
	add.s32 	%r124, %r41, %r40;
	st.local.v2.u32 	[%rd2], {%r33, %r18};
	mov.u64 	%rd20, $str$2;
	cvta.global.u64 	%rd21, %rd20;
	{ // callseq 26, 0
	.param .b64 param0;
	st.param.b64 	[param0], %rd21;
	.param .b64 param1;
	st.param.b64 	[param1], %rd11;
	.param .b32 retval0;
	call.uni (retval0), 
	vprintf, 
	(
	param0, 
	param1
	);
	ld.param.b32 	%r42, [retval0];
	} // callseq 26
	add.s32 	%r44, %r30, %r4;
	add.s32 	%r45, %r33, %r30;
	st.local.v2.u32 	[%rd2], {%r44, %r45};
	mov.u64 	%rd22, $str$3;
	cvta.global.u64 	%rd23, %rd22;
	{ // callseq 27, 0
	.param .b64 param0;
	st.param.b64 	[param0], %rd23;
	.param .b64 param1;
	st.param.b64 	[param1], %rd11;
	.param .b32 retval0;
	call.uni (retval0), 
	vprintf, 
	(
	param0, 
	param1
	);
	ld.param.b32 	%r46, [retval0];
	} // callseq 27
	mul.lo.s32 	%r48, %r30, %r22;
	add.s32 	%r123, %r48, %r4;
	add.s32 	%r8, %r48, %r33;
	setp.ge.s32 	%p1, %r4, %r33;
	@%p1 bra 	$L__BB1_6;
	add.s32 	%r9, %r123, %r5;
	max.s32 	%r49, %r9, %r8;
	setp.lt.s32 	%p2, %r9, %r8;
	selp.u32 	%r50, 1, 0, %p2;
	add.s32 	%r51, %r9, %r50;
	sub.s32 	%r52, %r49, %r51;
	max.u32 	%r53, %r5, 1;
	div.u32 	%r54, %r52, %r53;
	add.s32 	%r10, %r54, %r50;
	and.b32  	%r55, %r10, 1;
	setp.eq.b32 	%p3, %r55, 1;
	@%p3 bra 	$L__BB1_3;
	ld.param.u64 	%rd81, [_Z5evictIfLi2ELi1ELi1EEvPT_S1_PKiS3_S3_S3_iiiiii_param_2];
	ld.param.u64 	%rd79, [_Z5evictIfLi2ELi1ELi1EEvPT_S1_PKiS3_S3_S3_iiiiii_param_1];
	ld.param.u64 	%rd77, [_Z5evictIfLi2ELi1ELi1EEvPT_S1_PKiS3_S3_S3_iiiiii_param_0];
	cvta.to.global.u64 	%rd24, %rd81;
	mul.wide.s32 	%rd25, %r123, 4;
	add.s64 	%rd26, %rd24, %rd25;
	ld.global.nc.u32 	%r56, [%rd26];
	sub.s32 	%r57, %r56, %r18;
	shl.b32 	%r58, %r57, 1;
	mov.b32 	%r59, 0;
	st.local.v2.u32 	[%rd2], {%r3, %r59};
	st.local.v2.u32 	[%rd2+8], {%r57, %r123};
	st.local.v2.u32 	[%rd2+16], {%r9, %r8};
	mov.u64 	%rd27, $str$4;
	cvta.global.u64 	%rd28, %rd27;
	{ // callseq 28, 0
	.param .b64 param0;
	st.param.b64 	[param0], %rd28;
	.param .b64 param1;
	st.param.b64 	[param1], %rd11;
	.param .b32 retval0;
	call.uni (retval0), 
	vprintf, 
	(
	param0, 
	param1
	);
	ld.param.b32 	%r60, [retval0];
	} // callseq 28
	add.s32 	%r62, %r124, %r2;
	mul.wide.s32 	%rd30, %r62, 4;
	add.s64 	%rd31, %rd1, %rd30;
	ld.global.nc.u32 	%r63, [%rd31];
	shl.b32 	%r64, %r63, 1;
	st.local.v2.u32 	[%rd2], {%r1, %r124};
	st.local.v2.u32 	[%rd2+8], {%r124, %r63};
	st.local.v2.u32 	[%rd2+16], {%r64, %r59};
	st.local.u32 	[%rd2+24], %r64;
	mov.u64 	%rd32, $str$5;
	cvta.global.u64 	%rd33, %rd32;
	{ // callseq 29, 0
	.param .b64 param0;
	st.param.b64 	[param0], %rd33;
	.param .b64 param1;
	st.param.b64 	[param1], %rd11;
	.param .b32 retval0;
	call.uni (retval0), 
	vprintf, 
	(
	param0, 
	param1
	);
	ld.param.b32 	%r65, [retval0];
	} // callseq 29
	st.local.v2.u32 	[%rd2], {%r63, %r3};
	st.local.v2.u32 	[%rd2+8], {%r4, %r58};
	st.local.v2.u32 	[%rd2+16], {%r64, %r59};
	mov.u64 	%rd34, $str$6;
	cvta.global.u64 	%rd35, %rd34;
	{ // callseq 30, 0
	.param .b64 param0;
	st.param.b64 	[param0], %rd35;
	.param .b64 param1;
	st.param.b64 	[param1], %rd11;
	.param .b32 retval0;
	call.uni (retval0), 
	vprintf, 
	(
	param0, 
	param1
	);
	ld.param.b32 	%r67, [retval0];
	} // callseq 30
	cvta.to.global.u64 	%rd36, %rd77;
	mul.wide.s32 	%rd37, %r64, 4;
	add.s64 	%rd38, %rd36, %rd37;
	ld.global.f32 	%f1, [%rd38];
	mul.wide.s32 	%rd39, %r58, 4;
	add.s64 	%rd40, %rd36, %rd39;
	st.global.f32 	[%rd40], %f1;
	or.b32  	%r69, %r58, 1;
	or.b32  	%r70, %r64, 1;
	st.local.v2.u32 	[%rd2], {%r63, %r3};
	st.local.v2.u32 	[%rd2+8], {%r4, %r69};
	st.local.v2.u32 	[%rd2+16], {%r70, %r59};
	{ // callseq 31, 0
	.param .b64 param0;
	st.param.b64 	[param0], %rd35;
	.param .b64 param1;
	st.param.b64 	[param1], %rd11;
	.param .b32 retval0;
	call.uni (retval0), 
	vprintf, 
	(
	param0, 
	param1
	);
	ld.param.b32 	%r71, [retval0];
	} // callseq 31
	ld.global.f32 	%f2, [%rd38+4];
	st.global.f32 	[%rd40+4], %f2;
	st.local.v2.u32 	[%rd2], {%r63, %r3};
	st.local.v2.u32 	[%rd2+8], {%r4, %r58};
	st.local.v2.u32 	[%rd2+16], {%r64, %r59};
	mov.u64 	%rd41, $str$7;
	cvta.global.u64 	%rd42, %rd41;
	{ // callseq 32, 0
	.param .b64 param0;
	st.param.b64 	[param0], %rd42;
	.param .b64 param1;
	st.param.b64 	[param1], %rd11;
	.param .b32 retval0;
	call.uni (retval0), 
	vprintf, 
	(
	param0, 
	param1
	);
	ld.param.b32 	%r73, [retval0];
	} // callseq 32
	cvta.to.global.u64 	%rd43, %rd79;
	add.s64 	%rd44, %rd43, %rd37;
	ld.global.f32 	%f3, [%rd44];
	add.s64 	%rd45, %rd43, %rd39;
	st.global.f32 	[%rd45], %f3;
	st.local.v2.u32 	[%rd2], {%r63, %r3};
	st.local.v2.u32 	[%rd2+8], {%r4, %r58};
	mov.b32 	%r75, 1;
	st.local.v2.u32 	[%rd2+16], {%r64, %r75};
	{ // callseq 33, 0
	.param .b64 param0;
	st.param.b64 	[param0], %rd42;
	.param .b64 param1;
	st.param.b64 	[param1], %rd11;
	.param .b32 retval0;
	call.uni (retval0), 
	vprintf, 
	(
	param0, 
	param1
	);
	ld.param.b32 	%r76, [retval0];
	} // callseq 33
	ld.global.f32 	%f4, [%rd44+4];
	st.global.f32 	[%rd45+4], %f4;
	add.s32 	%r124, %r124, %r5;
	mov.u32 	%r123, %r9;
$L__BB1_3:
	setp.eq.s32 	%p4, %r10, 0;
	@%p4 bra 	$L__BB1_6;
	mov.u64 	%rd49, $str$4;
	mov.u64 	%rd54, $str$5;
	mov.u64 	%rd56, $str$6;
	mov.u64 	%rd63, $str$7;
	mul.wide.s32 	%rd68, %r5, 4;
$L__BB1_5:
	ld.param.u64 	%rd82, [_Z5evictIfLi2ELi1ELi1EEvPT_S1_PKiS3_S3_S3_iiiiii_param_2];
	ld.param.u64 	%rd80, [_Z5evictIfLi2ELi1ELi1EEvPT_S1_PKiS3_S3_S3_iiiiii_param_1];
	ld.param.u64 	%rd78, [_Z5evictIfLi2ELi1ELi1EEvPT_S1_PKiS3_S3_S3_iiiiii_param_0];
	cvta.to.global.u64 	%rd46, %rd82;
	mul.wide.s32 	%rd47, %r123, 4;
	add.s64 	%rd48, %rd46, %rd47;
	ld.global.nc.u32 	%r78, [%rd48];
	sub.s32 	%r79, %r78, %r18;
	shl.b32 	%r80, %r79, 1;
	add.s32 	%r81, %r123, %r5;
	mov.b32 	%r82, 0;
	st.local.v2.u32 	[%rd2], {%r3, %r82};
	st.local.v2.u32 	[%rd2+8], {%r79, %r123};
	st.local.v2.u32 	[%rd2+16], {%r81, %r8};
	cvta.global.u64 	%rd50, %rd49;
	{ // callseq 34, 0
	.param .b64 param0;
	st.param.b64 	[param0], %rd50;
	.param .b64 param1;
	st.param.b64 	[param1], %rd11;
	.param .b32 retval0;
	call.uni (retval0), 
	vprintf, 
	(
	param0, 
	param1
	);
	ld.param.b32 	%r83, [retval0];
	} // callseq 34
	add.s32 	%r85, %r124, %r2;
	mul.wide.s32 	%rd52, %r85, 4;
	add.s64 	%rd53, %rd1, %rd52;
	ld.global.nc.u32 	%r86, [%rd53];
	shl.b32 	%r87, %r86, 1;
	st.local.v2.u32 	[%rd2], {%r1, %r124};
	st.local.v2.u32 	[%rd2+8], {%r124, %r86};
	st.local.v2.u32 	[%rd2+16], {%r87, %r82};
	st.local.u32 	[%rd2+24], %r87;
	cvta.global.u64 	%rd55, %rd54;
	{ // callseq 35, 0
	.param .b64 param0;
	st.param.b64 	[param0], %rd55;
	.param .b64 param1;
	st.param.b64 	[param1], %rd11;
	.param .b32 retval0;
	call.uni (retval0), 
	vprintf, 
	(
	param0, 
	param1
	);
	ld.param.b32 	%r88, [retval0];
	} // callseq 35
	st.local.v2.u32 	[%rd2], {%r86, %r3};
	st.local.v2.u32 	[%rd2+8], {%r4, %r80};
	st.local.v2.u32 	[%rd2+16], {%r87, %r82};
	cvta.global.u64 	%rd57, %rd56;
	{ // callseq 36, 0
	.param .b64 param0;
	st.param.b64 	[param0], %rd57;
	.param .b64 param1;
	st.param.b64 	[param1], %rd11;
	.param .b32 retval0;
	call.uni (retval0), 
	vprintf, 
	(
	param0, 
	param1
	);
	ld.param.b32 	%r90, [retval0];
	} // callseq 36
	cvta.to.global.u64 	%rd58, %rd78;
	mul.wide.s32 	%rd59, %r87, 4;
	add.s64 	%rd60, %rd58, %rd59;
	ld.global.f32 	%f5, [%rd60];
	mul.wide.s32 	%rd61, %r80, 4;
	add.s64 	%rd62, %rd58, %rd61;
	st.global.f32 	[%rd62], %f5;
	or.b32  	%r92, %r80, 1;
	or.b32  	%r93, %r87, 1;
	st.local.v2.u32 	[%rd2], {%r86, %r3};
	st.local.v2.u32 	[%rd2+8], {%r4, %r92};
	st.local.v2.u32 	[%rd2+16], {%r93, %r82};
	{ // callseq 37, 0
	.param .b64 param0;
	st.param.b64 	[param0], %rd57;
	.param .b64 param1;
	st.param.b64 	[param1], %rd11;
	.param .b32 retval0;
	call.uni (retval0), 
	vprintf, 
	(
	param0, 
	param1
	);
	ld.param.b32 	%r94, [retval0];
	} // callseq 37
	ld.global.f32 	%f6, [%rd60+4];
	st.global.f32 	[%rd62+4], %f6;
	st.local.v2.u32 	[%rd2], {%r86, %r3};
	st.local.v2.u32 	[%rd2+8], {%r4, %r80};
	st.local.v2.u32 	[%rd2+16], {%r87, %r82};
	cvta.global.u64 	%rd64, %rd63;
	{ // callseq 38, 0
	.param .b64 param0;
	st.param.b64 	[param0], %rd64;
	.param .b64 param1;
	st.param.b64 	[param1], %rd11;
	.param .b32 retval0;
	call.uni (retval0), 
	vprintf, 
	(
	param0, 
	param1
	);
	ld.param.b32 	%r96, [retval0];
	} // callseq 38
	cvta.to.global.u64 	%rd65, %rd80;
	add.s64 	%rd66, %rd65, %rd59;
	ld.global.f32 	%f7, [%rd66];
	add.s64 	%rd67, %rd65, %rd61;
	st.global.f32 	[%rd67], %f7;
	st.local.v2.u32 	[%rd2], {%r86, %r3};
	st.local.v2.u32 	[%rd2+8], {%r4, %r80};
	mov.b32 	%r98, 1;
	st.local.v2.u32 	[%rd2+16], {%r87, %r98};
	{ // callseq 39, 0
	.param .b64 param0;
	st.param.b64 	[param0], %rd64;
	.param .b64 param1;
	st.param.b64 	[param1], %rd11;
	.param .b32 retval0;
	call.uni (retval0), 
	vprintf, 
	(
	param0, 
	param1
	);
	ld.param.b32 	%r99, [retval0];
	} // callseq 39
	ld.global.f32 	%f8, [%rd66+4];
	st.global.f32 	[%rd67+4], %f8;
	add.s32 	%r101, %r124, %r5;
	add.s64 	%rd69, %rd48, %rd68;
	ld.global.nc.u32 	%r102, [%rd69];
	sub.s32 	%r103, %r102, %r18;
	shl.b32 	%r104, %r103, 1;
	add.s32 	%r123, %r81, %r5;
	st.local.v2.u32 	[%rd2], {%r3, %r82};
	st.local.v2.u32 	[%rd2+8], {%r103, %r81};
	st.local.v2.u32 	[%rd2+16], {%r123, %r8};
	{ // callseq 40, 0
	.param .b64 param0;
	st.param.b64 	[param0], %rd50;
	.param .b64 param1;
	st.param.b64 	[param1], %rd11;
	.param .b32 retval0;
	call.uni (retval0), 
	vprintf, 
	(
	param0, 
	param1
	);
	ld.param.b32 	%r105, [retval0];
	} // callseq 40
	add.s64 	%rd70, %rd53, %rd68;
	ld.global.nc.u32 	%r107, [%rd70];
	shl.b32 	%r108, %r107, 1;
	st.local.v2.u32 	[%rd2], {%r1, %r101};
	st.local.v2.u32 	[%rd2+8], {%r101, %r107};
	st.local.v2.u32 	[%rd2+16], {%r108, %r82};
	st.local.u32 	[%rd2+24], %r108;
	{ // callseq 41, 0
	.param .b64 param0;
	st.param.b64 	[param0], %rd55;
	.param .b64 param1;
	st.param.b64 	[param1], %rd11;
	.param .b32 retval0;
	call.uni (retval0), 
	vprintf, 
	(
	param0, 
	param1
	);
	ld.param.b32 	%r109, [retval0];
	} // callseq 41
	st.local.v2.u32 	[%rd2], {%r107, %r3};
	st.local.v2.u32 	[%rd2+8], {%r4, %r104};
	st.local.v2.u32 	[%rd2+16], {%r108, %r82};
	{ // callseq 42, 0
	.param .b64 param0;
	st.param.b64 	[param0], %rd57;
	.param .b64 param1;
	st.param.b64 	[param1], %rd11;
	.param .b32 retval0;
	call.uni (retval0), 
	vprintf, 
	(
	param0, 
	param1
	);
	ld.param.b32 	%r111, [retval0];
	} // callseq 42
	mul.wide.s32 	%rd71, %r108, 4;
	add.s64 	%rd72, %rd58, %rd71;
	ld.global.f32 	%f9, [%rd72];
	mul.wide.s32 	%rd73, %r104, 4;
	add.s64 	%rd74, %rd58, %rd73;
	st.global.f32 	[%rd74], %f9;
	or.b32  	%r113, %r104, 1;
	or.b32  	%r114, %r108, 1;
	st.local.v2.u32 	[%rd2], {%r107, %r3};
	st.local.v2.u32 	[%rd2+8], {%r4, %r113};
	st.local.v2.u32 	[%rd2+16], {%r114, %r82};
	{ // callseq 43, 0
	.param .b64 param0;
	st.param.b64 	[param0], %rd57;
	.param .b64 param1;
	st.param.b64 	[param1], %rd11;
	.param .b32 retval0;
	call.uni (retval0), 
	vprintf, 
	(
	param0, 
	param1
	);
	ld.param.b32 	%r115, [retval0];
	} // callseq 43
	ld.global.f32 	%f10, [%rd72+4];
	st.global.f32 	[%rd74+4], %f10;
	st.local.v2.u32 	[%rd2], {%r107, %r3};
	st.local.v2.u32 	[%rd2+8], {%r4, %r104};
	st.local.v2.u32 	[%rd2+16], {%r108, %r82};
	{ // callseq 44, 0
	.param .b64 param0;
	st.param.b64 	[param0], %rd64;
	.param .b64 param1;
	st.param.b64 	[param1], %rd11;
	.param .b32 retval0;
	call.uni (retval0), 
	vprintf, 
	(
	param0, 
	param1
	);
	ld.param.b32 	%r117, [retval0];
	} // callseq 44
	add.s64 	%rd75, %rd65, %rd71;
	ld.global.f32 	%f11, [%rd75];
	add.s64 	%rd76, %rd65, %rd73;
	st.global.f32 	[%rd76], %f11;
	st.local.v2.u32 	[%rd2], {%r107, %r3};
	st.local.v2.u32 	[%rd2+8], {%r4, %r104};
	st.local.v2.u32 	[%rd2+16], {%r108, %r98};
	{ // callseq 45, 0
	.param .b64 param0;
	st.param.b64 	[param0], %rd64;
	.param .b64 param1;
	st.param.b64 	[param1], %rd11;
	.param .b32 retval0;
	call.uni (retval0), 
	vprintf, 
	(
	param0, 
	param1
	);
	ld.param.b32 	%r119, [retval0];
	} // callseq 45
	ld.global.f32 	%f12, [%rd75+4];
	st.global.f32 	[%rd76+4], %f12;
	add.s32 	%r124, %r101, %r5;
	setp.lt.s32 	%p5, %r123, %r8;
	@%p5 bra 	$L__BB1_5;
$L__BB1_6:
	ret;

}
	// .globl	_Z5evictIfLi4ELi1ELi1EEvPT_S1_PKiS3_S3_S3_iiiiii
.visible .entry _Z5evictIfLi4ELi1ELi1EEvPT_S1_PKiS3_S3_S3_iiiiii(
	.param .u64 .ptr .align 1 _Z5evictIfLi4ELi1ELi1EEvPT_S1_PKiS3_S3_S3_iiiiii_param_0,
	.param .u64 .ptr .align 1 _Z5evictIfLi4ELi1ELi1EEvPT_S1_PKiS3_S3_S3_iiiiii_param_1,
	.param .u64 .ptr .align 1 _Z5evictIfLi4ELi1ELi1EEvPT_S1_PKiS3_S3_S3_iiiiii_param_2,
	.param .u64 .ptr .align 1 _Z5evictIfLi4ELi1ELi1EEvPT_S1_PKiS3_S3_S3_iiiiii_param_3,
	.param .u64 .ptr .align 1 _Z5evictIfLi4ELi1ELi1EEvPT_S1_PKiS3_S3_S3_iiiiii_param_4,
	.param .u64 .ptr .align 1 _Z5evictIfLi4ELi1ELi1EEvPT_S1_PKiS3_S3_S3_iiiiii_param_5,
	.param .u32 _Z5evictIfLi4ELi1ELi1EEvPT_S1_PKiS3_S3_S3_iiiiii_param_6,
	.param .u32 _Z5evictIfLi4ELi1ELi1EEvPT_S1_PKiS3_S3_S3_iiiiii_param_7,
	.param .u32 _Z5evictIfLi4ELi1ELi1EEvPT_S1_PKiS3_S3_S3_iiiiii_param_8,
	.param .u32 _Z5evictIfLi4ELi1ELi1EEvPT_S1_PKiS3_S3_S3_iiiiii_param_9,
	.param .u32 _Z5evictIfLi4ELi1ELi1EEvPT_S1_PKiS3_S3_S3_iiiiii_param_10,
	.param .u32 _Z5evictIfLi4ELi1ELi1EEvPT_S1_PKiS3_S3_S3_iiiiii_param_11
)
{
	.local .align 8 .b8 	__local_depot2[32];
	.reg .b64 	%SP;
	.reg .b64 	%SPL;
	.reg .pred 	%p<3>;
	.reg .b32 	%r<82>;
	.reg .b32 	%f<9>;
	.reg .b64 	%rd<48>;

	mov.u64 	%SPL, __local_depot2;
	cvta.local.u64 	%SP, %SPL;
	ld.param.u64 	%rd4, [_Z5evictIfLi4ELi1ELi1EEvPT_S1_PKiS3_S3_S3_iiiiii_param_0];
	ld.param.u64 	%rd5, [_Z5evictIfLi4ELi1ELi1EEvPT_S1_PKiS3_S3_S3_iiiiii_param_1];
	ld.param.u64 	%rd8, [_Z5evictIfLi4ELi1ELi1EEvPT_S1_PKiS3_S3_S3_iiiiii_param_3];
	ld.param.u64 	%rd9, [_Z5evictIfLi4ELi1ELi1EEvPT_S1_PKiS3_S3_S3_iiiiii_param_5];
	ld.param.u32 	%r17, [_Z5evictIfLi4ELi1ELi1EEvPT_S1_PKiS3_S3_S3_iiiiii_param_6];
	ld.param.u32 	%r15, [_Z5evictIfLi4ELi1ELi1EEvPT_S1_PKiS3_S3_S3_iiiiii_param_7];
	ld.param.u32 	%r18, [_Z5evictIfLi4ELi1ELi1EEvPT_S1_PKiS3_S3_S3_iiiiii_param_8];
	ld.param.u32 	%r19, [_Z5evictIfLi4ELi1ELi1EEvPT_S1_PKiS3_S3_S3_iiiiii_param_9];
	ld.param.u32 	%r20, [_Z5evictIfLi4ELi1ELi1EEvPT_S1_PKiS3_S3_S3_iiiiii_param_10];
	ld.param.u32 	%r16, [_Z5evictIfLi4ELi1ELi1EEvPT_S1_PKiS3_S3_S3_iiiiii_param_11];
	cvta.to.global.u64 	%rd10, %rd9;
	cvta.to.global.u64 	%rd11, %rd8;
	add.u64 	%rd12, %SP, 0;
	add.u64 	%rd1, %SPL, 0;
	mov.u32 	%r21, %ctaid.y;
	mov.u32 	%r22, %ntid.y;
	mov.u32 	%r23, %tid.y;
	mad.lo.s32 	%r1, %r21, %r22, %r23;
	div.s32 	%r2, %r1, %r19;
	mul.lo.s32 	%r24, %r2, %r19;
	sub.s32 	%r25, %r1, %r24;
	mad.lo.s32 	%r26, %r2, %r18, %r17;
	mad.lo.s32 	%r27, %r26, %r19, %r25;
	st.local.v2.u32 	[%rd1], {%r27, %r1};
	st.local.u32 	[%rd1+8], %r2;
	mov.u64 	%rd13, $str;
	cvta.global.u64 	%rd14, %rd13;
	{ // callseq 46, 0
	.param .b64 param0;
	st.param.b64 	[param0], %rd14;
	.param .b64 param1;
	st.param.b64 	[param1], %rd12;
	.param .b32 retval0;
	call.uni (retval0), 
	vprintf, 
	(
	param0, 
	param1
	);
	ld.param.b32 	%r28, [retval0];
	} // callseq 46
	mul.wide.s32 	%rd15, %r27, 4;
	add.s64 	%rd16, %rd11, %rd15;
	ld.global.nc.u32 	%r3, [%rd16];
	mov.u32 	%r30, %ctaid.x;
	mov.u32 	%r31, %ntid.x;
	mov.u32 	%r32, %tid.x;
	mad.lo.s32 	%r4, %r30, %r31, %r32;
	mov.u32 	%r33, %nctaid.x;
	mul.lo.s32 	%r5, %r33, %r31;
	st.local.u32 	[%rd1], %r5;
	mov.u64 	%rd17, $str$1;
	cvta.global.u64 	%rd18, %rd17;
	{ // callseq 47, 0
	.param .b64 param0;
	st.param.b64 	[param0], %rd18;
	.param .b64 param1;
	st.param.b64 	[param1], %rd12;
	.param .b32 retval0;
	call.uni (retval0), 
	vprintf, 
	(
	param0, 
	param1
	);
	ld.param.b32 	%r34, [retval0];
	} // callseq 47
	mul.wide.u32 	%rd19, %r1, 4;
	add.s64 	%rd20, %rd10, %rd19;
	ld.global.nc.u32 	%r36, [%rd20];
	sub.s32 	%r37, %r4, %r3;
	add.s32 	%r81, %r37, %r36;
	st.local.v2.u32 	[%rd1], {%r3, %r15};
	mov.u64 	%rd21, $str$2;
	cvta.global.u64 	%rd22, %rd21;
	{ // callseq 48, 0
	.param .b64 param0;
	st.param.b64 	[param0], %rd22;
	.param .b64 param1;
	st.param.b64 	[param1], %rd12;
	.param .b32 retval0;
	call.uni (retval0), 
	vprintf, 
	(
	param0, 
	param1
	);
	ld.param.b32 	%r38, [retval0];
	} // callseq 48
	add.s32 	%r40, %r27, %r4;
	add.s32 	%r41, %r3, %r27;
	st.local.v2.u32 	[%rd1], {%r40, %r41};
	mov.u64 	%rd23, $str$3;
	cvta.global.u64 	%rd24, %rd23;
	{ // callseq 49, 0
	.param .b64 param0;
	st.param.b64 	[param0], %rd24;
	.param .b64 param1;
	st.param.b64 	[param1], %rd12;
	.param .b32 retval0;
	call.uni (retval0), 
	vprintf, 
	(
	param0, 
	param1
	);
	ld.param.b32 	%r42, [retval0];
	} // callseq 49
	mul.lo.s32 	%r7, %r27, %r20;
	setp.ge.s32 	%p1, %r4, %r3;
	@%p1 bra 	$L__BB2_3;
	cvta.to.global.u64 	%rd2, %rd4;
	cvta.to.global.u64 	%rd3, %rd5;
	add.s32 	%r8, %r7, %r3;
	add.s32 	%r80, %r7, %r4;
	mul.lo.s32 	%r10, %r16, %r1;
	mov.u64 	%rd28, $str$4;
$L__BB2_2:
	ld.param.u64 	%rd47, [_Z5evictIfLi4ELi1ELi1EEvPT_S1_PKiS3_S3_S3_iiiiii_param_4];
	ld.param.u64 	%rd46, [_Z5evictIfLi4ELi1ELi1EEvPT_S1_PKiS3_S3_S3_iiiiii_param_2];
	cvta.to.global.u64 	%rd25, %rd46;
	mul.wide.s32 	%rd26, %r80, 4;
	add.s64 	%rd27, %rd25, %rd26;
	ld.global.nc.u32 	%r44, [%rd27];
	sub.s32 	%r45, %r44, %r15;
	shl.b32 	%r46, %r45, 2;
	add.s32 	%r13, %r80, %r5;
	mov.b32 	%r47, 0;
	st.local.v2.u32 	[%rd1], {%r2, %r47};
	st.local.v2.u32 	[%rd1+8], {%r45, %r80};
	st.local.v2.u32 	[%rd1+16], {%r13, %r8};
	cvta.global.u64 	%rd29, %rd28;
	{ // callseq 50, 0
	.param .b64 param0;
	st.param.b64 	[param0], %rd29;
	.param .b64 param1;
	st.param.b64 	[param1], %rd12;
	.param .b32 retval0;
	call.uni (retval0), 
	vprintf, 
	(
	param0, 
	param1
	);
	ld.param.b32 	%r48, [retval0];
	} // callseq 50
	add.s32 	%r50, %r81, %r10;
	cvta.to.global.u64 	%rd31, %rd47;
	mul.wide.s32 	%rd32, %r50, 4;
	add.s64 	%rd33, %rd31, %rd32;
	ld.global.nc.u32 	%r51, [%rd33];
	shl.b32 	%r52, %r51, 2;
	st.local.v2.u32 	[%rd1], {%r1, %r81};
	st.local.v2.u32 	[%rd1+8], {%r81, %r51};
	st.local.v2.u32 	[%rd1+16], {%r52, %r47};
	st.local.u32 	[%rd1+24], %r52;
	mov.u64 	%rd34, $str$5;
	cvta.global.u64 	%rd35, %rd34;
	{ // callseq 51, 0
	.param .b64 param0;
	st.param.b64 	[param0], %rd35;
	.param .b64 param1;
	st.param.b64 	[param1], %rd12;
	.param .b32 retval0;
	call.uni (retval0), 
	vprintf, 
	(
	param0, 
	param1
	);
	ld.param.b32 	%r53, [retval0];
	} // callseq 51
	st.local.v2.u32 	[%rd1], {%r51, %r2};
	st.local.v2.u32 	[%rd1+8], {%r4, %r46};
	st.local.v2.u32 	[%rd1+16], {%r52, %r47};
	mov.u64 	%rd36, $str$6;
	cvta.global.u64 	%rd37, %rd36;
	{ // callseq 52, 0
	.param .b64 param0;
	st.param.b64 	[param0], %rd37;
	.param .b64 param1;
	st.param.b64 	[param1], %rd12;
	.param .b32 retval0;
	call.uni (retval0), 
	vprintf, 
	(
	param0, 
	param1
	);
	ld.param.b32 	%r55, [retval0];
	} // callseq 52
	mul.wide.s32 	%rd38, %r52, 4;
	add.s64 	%rd39, %rd2, %rd38;
	ld.global.f32 	%f1, [%rd39];
	mul.wide.s32 	%rd40, %r46, 4;
	add.s64 	%rd41, %rd2, %rd40;
	st.global.f32 	[%rd41], %f1;
	or.b32  	%r57, %r46, 1;
	or.b32  	%r58, %r52, 1;
	st.local.v2.u32 	[%rd1], {%r51, %r2};
	st.local.v2.u32 	[%rd1+8], {%r4, %r57};
	st.local.v2.u32 	[%rd1+16], {%r58, %r47};
	{ // callseq 53, 0
	.param .b64 param0;
	st.param.b64 	[param0], %rd37;
	.param .b64 param1;
	st.param.b64 	[param1], %rd12;
	.param .b32 retval0;
	call.uni (retval0), 
	vprintf, 
	(
	param0, 
	param1
	);
	ld.param.b32 	%r59, [retval0];
	} // callseq 53
	ld.global.f32 	%f2, [%rd39+4];
	st.global.f32 	[%rd41+4], %f2;
	or.b32  	%r61, %r46, 2;
	or.b32  	%r62, %r52, 2;
	st.local.v2.u32 	[%rd1], {%r51, %r2};
	st.local.v2.u32 	[%rd1+8], {%r4, %r61};
	st.local.v2.u32 	[%rd1+16], {%r62, %r47};
	{ // callseq 54, 0
	.param .b64 param0;
	st.param.b64 	[param0], %rd37;
	.param .b64 param1;
	st.param.b64 	[param1], %rd12;
	.param .b32 retval0;
	call.uni (retval0), 
	vprintf, 
	(
	param0, 
	param1
	);
	ld.param.b32 	%r63, [retval0];
	} // callseq 54
	ld.global.f32 	%f3, [%rd39+8];
	st.global.f32 	[%rd41+8], %f3;
	or.b32  	%r65, %r46, 3;
	or.b32  	%r66, %r52, 3;
	st.local.v2.u32 	[%rd1], {%r51, %r2};
	st.local.v2.u32 	[%rd1+8], {%r4, %r65};
	st.local.v2.u32 	[%rd1+16], {%r66, %r47};
	{ // callseq 55, 0
	.param .b64 param0;
	st.param.b64 	[param0], %rd37;
	.param .b64 param1;
	st.param.b64 	[param1], %rd12;
	.param .b32 retval0;
	call.uni (retval0), 
	vprintf, 
	(
	param0, 
	param1
	);
	ld.param.b32 	%r67, [retval0];
	} // callseq 55
	ld.global.f32 	%f4, [%rd39+12];
	st.global.f32 	[%rd41+12], %f4;
	st.local.v2.u32 	[%rd1], {%r51, %r2};
	st.local.v2.u32 	[%rd1+8], {%r4, %r46};
	st.local.v2.u32 	[%rd1+16], {%r52, %r47};
	mov.u64 	%rd42, $str$7;
	cvta.global.u64 	%rd43, %rd42;
	{ // callseq 56, 0
	.param .b64 param0;
	st.param.b64 	[param0], %rd43;
	.param .b64 param1;
	st.param.b64 	[param1], %rd12;
	.param .b32 retval0;
	call.uni (retval0), 
	vprintf, 
	(
	param0, 
	param1
	);
	ld.param.b32 	%r69, [retval0];
	} // callseq 56
	add.s64 	%rd44, %rd3, %rd38;
	ld.global.f32 	%f5, [%rd44];
	add.s64 	%rd45, %rd3, %rd40;
	st.global.f32 	[%rd45], %f5;
	st.local.v2.u32 	[%rd1], {%r51, %r2};
	st.local.v2.u32 	[%rd1+8], {%r4, %r46};
	mov.b32 	%r71, 1;
	st.local.v2.u32 	[%rd1+16], {%r52, %r71};
	{ // callseq 57, 0
	.param .b64 param0;
	st.param.b64 	[param0], %rd43;
	.param .b64 param1;
	st.param.b64 	[param1], %rd12;
	.param .b32 retval0;
	call.uni (retval0), 
	vprintf, 
	(
	param0, 
	param1
	);
	ld.param.b32 	%r72, [retval0];
	} // callseq 57
	ld.global.f32 	%f6, [%rd44+4];
	st.global.f32 	[%rd45+4], %f6;
	st.local.v2.u32 	[%rd1], {%r51, %r2};
	st.local.v2.u32 	[%rd1+8], {%r4, %r46};
	mov.b32 	%r74, 2;
	st.local.v2.u32 	[%rd1+16], {%r52, %r74};
	{ // callseq 58, 0
	.param .b64 param0;
	st.param.b64 	[param0], %rd43;
	.param .b64 param1;
	st.param.b64 	[param1], %rd12;
	.param .b32 retval0;
	call.uni (retval0), 
	vprintf, 
	(
	param0, 
	param1
	);
	ld.param.b32 	%r75, [retval0];
	} // callseq 58
	ld.global.f32 	%f7, [%rd44+8];
	st.global.f32 	[%rd45+8], %f7;
	st.local.v2.u32 	[%rd1], {%r51, %r2};
	st.local.v2.u32 	[%rd1+8], {%r4, %r46};
	mov.b32 	%r77, 3;
	st.local.v2.u32 	[%rd1+16], {%r52, %r77};
	{ // callseq 59, 0
	.param .b64 param0;
	st.param.b64 	[param0], %rd43;
	.param .b64 param1;
	st.param.b64 	[param1], %rd12;
	.param .b32 retval0;
	call.uni (retval0), 
	vprintf, 
	(
	param0, 
	param1
	);
	ld.param.b32 	%r78, [retval0];
	} // callseq 59
	ld.global.f32 	%f8, [%rd44+12];
	st.global.f32 	[%rd45+12], %f8;
	add.s32 	%r81, %r81, %r5;
	setp.lt.s32 	%p2, %r13, %r8;
	mov.u32 	%r80, %r13;
	@%p2 bra 	$L__BB2_2;
$L__BB2_3:
	ret;

}
	// .globl	_Z5evictIfLi8ELi1ELi1EEvPT_S1_PKiS3_S3_S3_iiiiii
.visible .entry _Z5evictIfLi8ELi1ELi1EEvPT_S1_PKiS3_S3_S3_iiiiii(
	.param .u64 .ptr .align 1 _Z5evictIfLi8ELi1ELi1EEvPT_S1_PKiS3_S3_S3_iiiiii_param_0,
	.param .u64 .ptr .align 1 _Z5evictIfLi8ELi1ELi1EEvPT_S1_PKiS3_S3_S3_iiiiii_param_1,
	.param .u64 .ptr .align 1 _Z5evictIfLi8ELi1ELi1EEvPT_S1_PKiS3_S3_S3_iiiiii_param_2,
	.param .u64 .ptr .align 1 _Z5evictIfLi8ELi1ELi1EEvPT_S1_PKiS3_S3_S3_iiiiii_param_3,
	.param .u64 .ptr .align 1 _Z5evictIfLi8ELi1ELi1EEvPT_S1_PKiS3_S3_S3_iiiiii_param_4,
	.param .u64 .ptr .align 1 _Z5evictIfLi8ELi1ELi1EEvPT_S1_PKiS3_S3_S3_iiiiii_param_5,
	.param .u32 _Z5evictIfLi8ELi1ELi1EEvPT_S1_PKiS3_S3_S3_iiiiii_param_6,
	.param .u32 _Z5evictIfLi8ELi1ELi1EEvPT_S1_PKiS3_S3_S3_iiiiii_param_7,
	.param .u32 _Z5evictIfLi8ELi1ELi1EEvPT_S1_PKiS3_S3_S3_iiiiii_param_8,
	.param .u32 _Z5evictIfLi8ELi1ELi1EEvPT_S1_PKiS3_S3_S3_iiiiii_param_9,
	.param .u32 _Z5evictIfLi8ELi1ELi1EEvPT_S1_PKiS3_S3_S3_iiiiii_param_10,
	.param .u32 _Z5evictIfLi8ELi1ELi1EEvPT_S1_PKiS3_S3_S3_iiiiii_param_11
)
{
	.local .align 8 .b8 	__local_depot3[32];
	.reg .b64 	%SP;
	.reg .b64 	%SPL;
	.reg .pred 	%p<3>;
	.reg .b32 	%r<110>;
	.reg .b32 	%f<17>;
	.reg .b64 	%rd<47>;

	mov.u64 	%SPL, __local_depot3;
	cvta.local.u64 	%SP, %SPL;
	ld.param.u64 	%rd5, [_Z5evictIfLi8ELi1ELi1EEvPT_S1_PKiS3_S3_S3_iiiiii_param_0];
	ld.param.u64 	%rd6, [_Z5evictIfLi8ELi1ELi1EEvPT_S1_PKiS3_S3_S3_iiiiii_param_1];
	ld.param.u64 	%rd9, [_Z5evictIfLi8ELi1ELi1EEvPT_S1_PKiS3_S3_S3_iiiiii_param_3];
	ld.param.u64 	%rd8, [_Z5evictIfLi8ELi1ELi1EEvPT_S1_PKiS3_S3_S3_iiiiii_param_4];
	ld.param.u64 	%rd10, [_Z5evictIfLi8ELi1ELi1EEvPT_S1_PKiS3_S3_S3_iiiiii_param_5];
	ld.param.u32 	%r17, [_Z5evictIfLi8ELi1ELi1EEvPT_S1_PKiS3_S3_S3_iiiiii_param_6];
	ld.param.u32 	%r15, [_Z5evictIfLi8ELi1ELi1EEvPT_S1_PKiS3_S3_S3_iiiiii_param_7];
	ld.param.u32 	%r18, [_Z5evictIfLi8ELi1ELi1EEvPT_S1_PKiS3_S3_S3_iiiiii_param_8];
	ld.param.u32 	%r19, [_Z5evictIfLi8ELi1ELi1EEvPT_S1_PKiS3_S3_S3_iiiiii_param_9];
	ld.param.u32 	%r20, [_Z5evictIfLi8ELi1ELi1EEvPT_S1_PKiS3_S3_S3_iiiiii_param_10];
	ld.param.u32 	%r16, [_Z5evictIfLi8ELi1ELi1EEvPT_S1_PKiS3_S3_S3_iiiiii_param_11];
	cvta.to.global.u64 	%rd11, %rd10;
	cvta.to.global.u64 	%rd12, %rd9;
	add.u64 	%rd13, %SP, 0;
	add.u64 	%rd1, %SPL, 0;
	mov.u32 	%r21, %ctaid.y;
	mov.u32 	%r22, %ntid.y;
	mov.u32 	%r23, %tid.y;
	mad.lo.s32 	%r1, %r21, %r22, %r23;
	div.s32 	%r2, %r1, %r19;
	mul.lo.s32 	%r24, %r2, %r19;
	sub.s32 	%r25, %r1, %r24;
	mad.lo.s32 	%r26, %r2, %r18, %r17;
	mad.lo.s32 	%r27, %r26, %r19, %r25;
	st.local.v2.u32 	[%rd1], {%r27, %r1};
	st.local.u32 	[%rd1+8], %r2;
	mov.u64 	%rd14, $str;
	cvta.global.u64 	%rd15, %rd14;
	{ // callseq 60, 0
	.param .b64 param0;
	st.param.b64 	[param0], %rd15;
	.param .b64 param1;
	st.param.b64 	[param1], %rd13;
	.param .b32 retval0;
	call.uni (retval0), 
	vprintf, 
	(
	param0, 
	param1
	);
	ld.param.b32 	%r28, [retval0];
	} // callseq 60
	mul.wide.s32 	%rd16, %r27, 4;
	add.s64 	%rd17, %rd12, %rd16;
	ld.global.nc.u32 	%r3, [%rd17];
	mov.u32 	%r30, %ctaid.x;
	mov.u32 	%r31, %ntid.x;
	mov.u32 	%r32, %tid.x;
	mad.lo.s32 	%r4, %r30, %r31, %r32;
	mov.u32 	%r33, %nctaid.x;
	mul.lo.s32 	%r5, %r33, %r31;
	st.local.u32 	[%rd1], %r5;
	mov.u64 	%rd18, $str$1;
	cvta.global.u64 	%rd19, %rd18;
	{ // callseq 61, 0
	.param .b64 param0;
	st.param.b64 	[param0], %rd19;
	.param .b64 param1;
	st.param.b64 	[param1], %rd13;
	.param .b32 retval0;
	call.uni (retval0), 
	vprintf, 
	(
	param0, 
	param1
	);
	ld.param.b32 	%r34, [retval0];
	} // callseq 61
	mul.wide.u32 	%rd20, %r1, 4;
	add.s64 	%rd21, %rd11, %rd20;
	ld.global.nc.u32 	%r36, [%rd21];
	sub.s32 	%r37, %r4, %r3;
	add.s32 	%r109, %r37, %r36;
	st.local.v2.u32 	[%rd1], {%r3, %r15};
	mov.u64 	%rd22, $str$2;
	cvta.global.u64 	%rd23, %rd22;
	{ // callseq 62, 0
	.param .b64 param0;
	st.param.b64 	[param0], %rd23;
	.param .b64 param1;
	st.param.b64 	[param1], %rd13;
	.param .b32 retval0;
	call.uni (retval0), 
	vprintf, 
	(
	param0, 
	param1
	);
	ld.param.b32 	%r38, [retval0];
	} // callseq 62
	add.s32 	%r40, %r27, %r4;
	add.s32 	%r41, %r3, %r27;
	st.local.v2.u32 	[%rd1], {%r40, %r41};
	mov.u64 	%rd24, $str$3;
	cvta.global.u64 	%rd25, %rd24;
	{ // callseq 63, 0
	.param .b64 param0;
	st.param.b64 	[param0], %rd25;
	.param .b64 param1;
	st.param.b64 	[param1], %rd13;
	.param .b32 retval0;
	call.uni (retval0), 
	vprintf, 
	(
	param0, 
	param1
	);
	ld.param.b32 	%r42, [retval0];
	} // callseq 63
	mul.lo.s32 	%r7, %r27, %r20;
	setp.ge.s32 	%p1, %r4, %r3;
	@%p1 bra 	$L__BB3_3;
	cvta.to.global.u64 	%rd2, %rd5;
	cvta.to.global.u64 	%rd3, %rd6;
	add.s32 	%r8, %r7, %r3;
	add.s32 	%r108, %r7, %r4;
	mul.lo.s32 	%r10, %r16, %r1;
	cvta.to.global.u64 	%rd4, %rd8;
	mov.u64 	%rd29, $str$4;
$L__BB3_2:
	ld.param.u64 	%rd46, [_Z5evictIfLi8ELi1ELi1EEvPT_S1_PKiS3_S3_S3_iiiiii_param_2];
	cvta.to.global.u64 	%rd26, %rd46;
	mul.wide.s32 	%rd27, %r108, 4;
	add.s64 	%rd28, %rd26, %rd27;
	ld.global.nc.u32 	%r44, [%rd28];
	sub.s32 	%r45, %r44, %r15;
	shl.b32 	%r46, %r45, 3;
	add.s32 	%r13, %r108, %r5;
	mov.b32 	%r47, 0;
	st.local.v2.u32 	[%rd1], {%r2, %r47};
	st.local.v2.u32 	[%rd1+8], {%r45, %r108};
	st.local.v2.u32 	[%rd1+16], {%r13, %r8};
	cvta.global.u64 	%rd30, %rd29;
	add.u64 	%rd31, %SP, 0;
	{ // callseq 64, 0
	.param .b64 param0;
	st.param.b64 	[param0], %rd30;
	.param .b64 param1;
	st.param.b64 	[param1], %rd31;
	.param .b32 retval0;
	call.uni (retval0), 
	vprintf, 
	(
	param0, 
	param1
	);
	ld.param.b32 	%r48, [retval0];
	} // callseq 64
	add.s32 	%r50, %r109, %r10;
	mul.wide.s32 	%rd32, %r50, 4;
	add.s64 	%rd33, %rd4, %rd32;
	ld.global.nc.u32 	%r51, [%rd33];
	shl.b32 	%r52, %r51, 3;
	st.local.v2.u32 	[%rd1], {%r1, %r109};
	st.local.v2.u32 	[%rd1+8], {%r109, %r51};
	st.local.v2.u32 	[%rd1+16], {%r52, %r47};
	st.local.u32 	[%rd1+24], %r52;
	mov.u64 	%rd34, $str$5;
	cvta.global.u64 	%rd35, %rd34;
	{ // callseq 65, 0
	.param .b64 param0;
	st.param.b64 	[param0], %rd35;
	.param .b64 param1;
	st.param.b64 	[param1], %rd31;
	.param .b32 retval0;
	call.uni (retval0), 
	vprintf, 
	(
	param0, 
	param1
	);
	ld.param.b32 	%r53, [retval0];
	} // callseq 65
	st.local.v2.u32 	[%rd1], {%r51, %r2};
	st.local.v2.u32 	[%rd1+8], {%r4, %r46};
	st.local.v2.u32 	[%rd1+16], {%r52, %r47};
	mov.u64 	%rd36, $str$6;
	cvta.global.u64 	%rd37, %rd36;
	{ // callseq 66, 0
	.param .b64 param0;
	st.param.b64 	[param0], %rd37;
	.param .b64 param1;
	st.param.b64 	[param1], %rd31;
	.param .b32 retval0;
	call.uni (retval0), 
	vprintf, 
	(
	param0, 
	param1
	);
	ld.param.b32 	%r55, [retval0];
	} // callseq 66
	mul.wide.s32 	%rd38, %r52, 4;
	add.s64 	%rd39, %rd2, %rd38;
	ld.global.f32 	%f1, [%rd39];
	mul.wide.s32 	%rd40, %r46, 4;
	add.s64 	%rd41, %rd2, %rd40;
	st.global.f32 	[%rd41], %f1;
	or.b32  	%r57, %r46, 1;
	or.b32  	%r58, %r52, 1;
	st.local.v2.u32 	[%rd1], {%r51, %r2};
	st.local.v2.u32 	[%rd1+8], {%r4, %r57};
	st.local.v2.u32 	[%rd1+16], {%r58, %r47};
	{ // callseq 67, 0
	.param .b64 param0;
	st.param.b64 	[param0], %rd37;
	.param .b64 param1;
	st.param.b64 	[param1], %rd31;
	.param .b32 retval0;
	call.uni (retval0), 
	vprintf, 
	(
	param0, 
	param1
	);
	ld.param.b32 	%r59, [retval0];
	} // callseq 67
	ld.global.f32 	%f2, [%rd39+4];
	st.global.f32 	[%rd41+4], %f2;
	or.b32  	%r61, %r46, 2;
	or.b32  	%r62, %r52, 2;
	st.local.v2.u32 	[%rd1], {%r51, %r2};
	st.local.v2.u32 	[%rd1+8], {%r4, %r61};
	st.local.v2.u32 	[%rd1+16], {%r62, %r47};
	{ // callseq 68, 0
	.param .b64 param0;
	st.param.b64 	[param0], %rd37;
	.param .b64 param1;
	st.param.b64 	[param1], %rd31;
	.param .b32 retval0;
	call.uni (retval0), 
	vprintf, 
	(
	param0, 
	param1
	);
	ld.param.b32 	%r63, [retval0];
	} // callseq 68
	ld.global.f32 	%f3, [%rd39+8];
	st.global.f32 	[%rd41+8], %f3;
	or.b32  	%r65, %r46, 3;
	or.b32  	%r66, %r52, 3;
	st.local.v2.u32 	[%rd1], {%r51, %r2};
	st.local.v2.u32 	[%rd1+8], {%r4, %r65};
	st.local.v2.u32 	[%rd1+16], {%r66, %r47};
	{ // callseq 69, 0
	.param .b64 param0;
	st.param.b64 	[param0], %rd37;
	.param .b64 param1;
	st.param.b64 	[param1], %rd31;
	.param .b32 retval0;
	call.uni (retval0), 
	vprintf, 
	(
	param0, 
	param1
	);
	ld.param.b32 	%r67, [retval0];
	} // callseq 69
	ld.global.f32 	%f4, [%rd39+12];
	st.global.f32 	[%rd41+12], %f4;
	or.b32  	%r69, %r46, 4;
	or.b32  	%r70, %r52, 4;
	st.local.v2.u32 	[%rd1], {%r51, %r2};
	st.local.v2.u32 	[%rd1+8], {%r4, %r69};
	st.local.v2.u32 	[%rd1+16], {%r70, %r47};
	{ // callseq 70, 0
	.param .b64 param0;
	st.param.b64 	[param0], %rd37;
	.param .b64 param1;
	st.param.b64 	[param1], %rd31;
	.param .b32 retval0;
	call.uni (retval0), 
	vprintf, 
	(
	param0, 
	param1
	);
	ld.param.b32 	%r71, [retval0];
	} // callseq 70
	ld.global.f32 	%f5, [%rd39+16];
	st.global.f32 	[%rd41+16], %f5;
	or.b32  	%r73, %r46, 5;
	or.b32  	%r74, %r52, 5;
	st.local.v2.u32 	[%rd1], {%r51, %r2};
	st.local.v2.u32 	[%rd1+8], {%r4, %r73};
	st.local.v2.u32 	[%rd1+16], {%r74, %r47};
	{ // callseq 71, 0
	.param .b64 param0;
	st.param.b64 	[param0], %rd37;
	.param .b64 param1;
	st.param.b64 	[param1], %rd31;
	.param .b32 retval0;
	call.uni (retval0), 
	vprintf, 
	(
	param0, 
	param1
	);
	ld.param.b32 	%r75, [retval0];
	} // callseq 71
	ld.global.f32 	%f6, [%rd39+20];
	st.global.f32 	[%rd41+20], %f6;
	or.b32  	%r77, %r46, 6;
	or.b32  	%r78, %r52, 6;
	st.local.v2.u32 	[%rd1], {%r51, %r2};
	st.local.v2.u32 	[%rd1+8], {%r4, %r77};
	st.local.v2.u32 	[%rd1+16], {%r78, %r47};
	{ // callseq 72, 0
	.param .b64 param0;
	st.param.b64 	[param0], %rd37;
	.param .b64 param1;
	st.param.b64 	[param1], %rd31;
	.param .b32 retval0;
	call.uni (retval0), 
	vprintf, 
	(
	param0, 
	param1
	);
	ld.param.b32 	%r79, [retval0];
	} // callseq 72
	ld.global.f32 	%f7, [%rd39+24];
	st.global.f32 	[%rd41+24], %f7;
	or.b32  	%r81, %r46, 7;
	or.b32  	%r82, %r52, 7;
	st.local.v2.u32 	[%rd1], {%r51, %r2};
	st.local.v2.u32 	[%rd1+8], {%r4, %r81};
	st.local.v2.u32 	[%rd1+16], {%r82, %r47};
	{ // callseq 73, 0
	.param .b64 param0;
	st.param.b64 	[param0], %rd37;
	.param .b64 param1;
	st.param.b64 	[param1], %rd31;
	.param .b32 retval0;
	call.uni (retval0), 
	vprintf, 
	(
	param0, 
	param1
	);
	ld.param.b32 	%r83, [retval0];
	} // callseq 73
	ld.global.f32 	%f8, [%rd39+28];
	st.global.f32 	[%rd41+28], %f8;
	st.local.v2.u32 	[%rd1], {%r51, %r2};
	st.local.v2.u32 	[%rd1+8], {%r4, %r46};
	st.local.v2.u32 	[%rd1+16], {%r52, %r47};
	mov.u64 	%rd42, $str$7;
	cvta.global.u64 	%rd43, %rd42;
	{ // callseq 74, 0
	.param .b64 param0;
	st.param.b64 	[param0], %rd43;
	.param .b64 param1;
	st.param.b64 	[param1], %rd31;
	.param .b32 retval0;
	call.uni (retval0), 
	vprintf, 
	(
	param0, 
	param1
	);
	ld.param.b32 	%r85, [retval0];
	} // callseq 74
	add.s64 	%rd44, %rd3, %rd38;
	ld.global.f32 	%f9, [%rd44];
	add.s64 	%rd45, %rd3, %rd40;
	st.global.f32 	[%rd45], %f9;
	st.local.v2.u32 	[%rd1], {%r51, %r2};
	st.local.v2.u32 	[%rd1+8], {%r4, %r46};
	mov.b32 	%r87, 1;
	st.local.v2.u32 	[%rd1+16], {%r52, %r87};
	{ // callseq 75, 0
	.param .b64 param0;
	st.param.b64 	[param0], %rd43;
	.param .b64 param1;
	st.param.b64 	[param1], %rd31;
	.param .b32 retval0;
	call.uni (retval0), 
	vprintf, 
	(
	param0, 
	param1
	);
	ld.param.b32 	%r88, [retval0];
	} // callseq 75
	ld.global.f32 	%f10, [%rd44+4];
	st.global.f32 	[%rd45+4], %f10;
	st.local.v2.u32 	[%rd1], {%r51, %r2};
	st.local.v2.u32 	[%rd1+8], {%r4, %r46};
	mov.b32 	%r90, 2;
	st.local.v2.u32 	[%rd1+16], {%r52, %r90};
	{ // callseq 76, 0
	.param .b64 param0;
	st.param.b64 	[param0], %rd43;
	.param .b64 param1;
	st.param.b64 	[param1], %rd31;
	.param .b32 retval0;
	call.uni (retval0), 
	vprintf, 
	(
	param0, 
	param1
	);
	ld.param.b32 	%r91, [retval0];
	} // callseq 76
	ld.global.f32 	%f11, [%rd44+8];
	st.global.f32 	[%rd45+8], %f11;
	st.local.v2.u32 	[%rd1], {%r51, %r2};
	st.local.v2.u32 	[%rd1+8], {%r4, %r46};
	mov.b32 	%r93, 3;
	st.local.v2.u32 	[%rd1+16], {%r52, %r93};
	{ // callseq 77, 0
	.param .b64 param0;
	st.param.b64 	[param0], %rd43;
	.param .b64 param1;
	st.param.b64 	[param1], %rd31;
	.param .b32 retval0;
	call.uni (retval0), 
	vprintf, 
	(
	param0, 
	param1
	);
	ld.param.b32 	%r94, [retval0];
	} // callseq 77
	ld.global.f32 	%f12, [%rd44+12];
	st.global.f32 	[%rd45+12], %f12;
	st.local.v2.u32 	[%rd1], {%r51, %r2};
	st.local.v2.u32 	[%rd1+8], {%r4, %r46};
	mov.b32 	%r96, 4;
	st.local.v2.u32 	[%rd1+16], {%r52, %r96};
	{ // callseq 78, 0
	.param .b64 param0;
	st.param.b64 	[param0], %rd43;
	.param .b64 param1;
	st.param.b64 	[param1], %rd31;
	.param .b32 retval0;
	call.uni (retval0), 
	vprintf, 
	(
	param0, 
	param1
	);
	ld.param.b32 	%r97, [retval0];
	} // callseq 78
	ld.global.f32 	%f13, [%rd44+16];
	st.global.f32 	[%rd45+16], %f13;
	st.local.v2.u32 	[%rd1], {%r51, %r2};
	st.local.v2.u32 	[%rd1+8], {%r4, %r46};
	mov.b32 	%r99, 5;
	st.local.v2.u32 	[%rd1+16], {%r52, %r99};
	{ // callseq 79, 0
	.param .b64 param0;
	st.param.b64 	[param0], %rd43;
	.param .b64 param1;
	st.param.b64 	[param1], %rd31;
	.param .b32 retval0;
	call.uni (retval0), 
	vprintf, 
	(
	param0, 
	param1
	);
	ld.param.b32 	%r100, [retval0];
	} // callseq 79
	ld.global.f32 	%f14, [%rd44+20];
	st.global.f32 	[%rd45+20], %f14;
	st.local.v2.u32 	[%rd1], {%r51, %r2};
	st.local.v2.u32 	[%rd1+8], {%r4, %r46};
	mov.b32 	%r102, 6;
	st.local.v2.u32 	[%rd1+16], {%r52, %r102};
	{ // callseq 80, 0
	.param .b64 param0;
	st.param.b64 	[param0], %rd43;
	.param .b64 param1;
	st.param.b64 	[param1], %rd31;
	.param .b32 retval0;
	call.uni (retval0), 
	vprintf, 
	(
	param0, 
	param1
	);
	ld.param.b32 	%r103, [retval0];
	} // callseq 80
	ld.global.f32 	%f15, [%rd44+24];
	st.global.f32 	[%rd45+24], %f15;
	st.local.v2.u32 	[%rd1], {%r51, %r2};
	st.local.v2.u32 	[%rd1+8], {%r4, %r46};
	mov.b32 	%r105, 7;
	st.local.v2.u32 	[%rd1+16], {%r52, %r105};
	{ // callseq 81, 0
	.param .b64 param0;
	st.param.b64 	[param0], %rd43;
	.param .b64 param1;
	st.param.b64 	[param1], %rd31;
	.param .b32 retval0;
	call.uni (retval0), 
	vprintf, 
	(
	param0, 
	param1
	);
	ld.param.b32 	%r106, [retval0];
	} // callseq 81
	ld.global.f32 	%f16, [%rd44+28];
	st.global.f32 	[%rd45+28], %f16;
	add.s32 	%r109, %r109, %r5;
	setp.lt.s32 	%p2, %r13, %r8;
	mov.u32 	%r108, %r13;
	@%p2 bra 	$L__BB3_2;
$L__BB3_3:
	ret;

}
	// .globl	_Z5evictIfLi1ELi2ELi1EEvPT_S1_PKiS3_S3_S3_iiiiii
.visible .entry _Z5evictIfLi1ELi2ELi1EEvPT_S1_PKiS3_S3_S3_iiiiii(
	.param .u64 .ptr .align 1 _Z5evictIfLi1ELi2ELi1EEvPT_S1_PKiS3_S3_S3_iiiiii_param_0,
	.param .u64 .ptr .align 1 _Z5evictIfLi1ELi2ELi1EEvPT_S1_PKiS3_S3_S3_iiiiii_param_1,
	.param .u64 .ptr .align 1 _Z5evictIfLi1ELi2ELi1EEvPT_S1_PKiS3_S3_S3_iiiiii_param_2,
	.param .u64 .ptr .align 1 _Z5evictIfLi1ELi2ELi1EEvPT_S1_PKiS3_S3_S3_iiiiii_param_3,
	.param .u64 .ptr .align 1 _Z5evictIfLi1ELi2ELi1EEvPT_S1_PKiS3_S3_S3_iiiiii_param_4,
	.param .u64 .ptr .align 1 _Z5evictIfLi1ELi2ELi1EEvPT_S1_PKiS3_S3_S3_iiiiii_param_5,
	.param .u32 _Z5evictIfLi1ELi2ELi1EEvPT_S1_PKiS3_S3_S3_iiiiii_param_6,
	.param .u32 _Z5evictIfLi1ELi2ELi1EEvPT_S1_PKiS3_S3_S3_iiiiii_param_7,
	.param .u32 _Z5evictIfLi1ELi2ELi1EEvPT_S1_PKiS3_S3_S3_iiiiii_param_8,
	.param .u32 _Z5evictIfLi1ELi2ELi1EEvPT_S1_PKiS3_S3_S3_iiiiii_param_9,
	.param .u32 _Z5evictIfLi1ELi2ELi1EEvPT_S1_PKiS3_S3_S3_iiiiii_param_10,
	.param .u32 _Z5evictIfLi1ELi2ELi1EEvPT_S1_PKiS3_S3_S3_iiiiii_param_11
)
{
	.local .align 8 .b8 	__local_depot4[32];
	.reg .b64 	%SP;
	.reg .b64 	%SPL;
	.reg .pred 	%p<7>;
	.reg .b32 	%r<159>;
	.reg .b32 	%f<16>;
	.reg .b64 	%rd<98>;

	mov.u64 	%SPL, __local_depot4;
	cvta.local.u64 	%SP, %SPL;
	ld.param.u64 	%rd6, [_Z5evictIfLi1ELi2ELi1EEvPT_S1_PKiS3_S3_S3_iiiiii_param_0];
	ld.param.u64 	%rd7, [_Z5evictIfLi1ELi2ELi1EEvPT_S1_PKiS3_S3_S3_iiiiii_param_1];
	ld.param.u64 	%rd8, [_Z5evictIfLi1ELi2ELi1EEvPT_S1_PKiS3_S3_S3_iiiiii_param_2];
	ld.param.u64 	%rd10, [_Z5evictIfLi1ELi2ELi1EEvPT_S1_PKiS3_S3_S3_iiiiii_param_3];
	ld.param.u64 	%rd9, [_Z5evictIfLi1ELi2ELi1EEvPT_S1_PKiS3_S3_S3_iiiiii_param_4];
	ld.param.u64 	%rd11, [_Z5evictIfLi1ELi2ELi1EEvPT_S1_PKiS3_S3_S3_iiiiii_param_5];
	ld.param.u32 	%r35, [_Z5evictIfLi1ELi2ELi1EEvPT_S1_PKiS3_S3_S3_iiiiii_param_6];
	ld.param.u32 	%r33, [_Z5evictIfLi1ELi2ELi1EEvPT_S1_PKiS3_S3_S3_iiiiii_param_7];
	ld.param.u32 	%r36, [_Z5evictIfLi1ELi2ELi1EEvPT_S1_PKiS3_S3_S3_iiiiii_param_8];
	ld.param.u32 	%r37, [_Z5evictIfLi1ELi2ELi1EEvPT_S1_PKiS3_S3_S3_iiiiii_param_9];
	ld.param.u32 	%r38, [_Z5evictIfLi1ELi2ELi1EEvPT_S1_PKiS3_S3_S3_iiiiii_param_10];
	ld.param.u32 	%r34, [_Z5evictIfLi1ELi2ELi1EEvPT_S1_PKiS3_S3_S3_iiiiii_param_11];
	cvta.to.global.u64 	%rd1, %rd6;
	cvta.to.global.u64 	%rd2, %rd7;
	cvta.to.global.u64 	%rd3, %rd9;
	cvta.to.global.u64 	%rd4, %rd8;
	cvta.to.global.u64 	%rd12, %rd11;
	cvta.to.global.u64 	%rd13, %rd10;
	add.u64 	%rd14, %SP, 0;
	add.u64 	%rd5, %SPL, 0;
	mov.u32 	%r39, %ctaid.y;
	mov.u32 	%r40, %ntid.y;
	mov.u32 	%r41, %tid.y;
	mad.lo.s32 	%r1, %r39, %r40, %r41;
	mul.lo.s32 	%r2, %r34, %r1;
	div.s32 	%r3, %r1, %r37;
	mul.lo.s32 	%r42, %r3, %r37;
	sub.s32 	%r43, %r1, %r42;
	mad.lo.s32 	%r44, %r3, %r36, %r35;
	mad.lo.s32 	%r45, %r44, %r37, %r43;
	st.local.v2.u32 	[%rd5], {%r45, %r1};
	st.local.u32 	[%rd5+8], %r3;
	mov.u64 	%rd15, $str;
	cvta.global.u64 	%rd16, %rd15;
	{ // callseq 82, 0
	.param .b64 param0;
	st.param.b64 	[param0], %rd16;
	.param .b64 param1;
	st.param.b64 	[param1], %rd14;
	.param .b32 retval0;
	call.uni (retval0), 
	vprintf, 
	(
	param0, 
	param1
	);
	ld.param.b32 	%r46, [retval0];
	} // callseq 82
	mul.wide.s32 	%rd17, %r45, 4;
	add.s64 	%rd18, %rd13, %rd17;
	ld.global.nc.u32 	%r4, [%rd18];
	mov.u32 	%r48, %ctaid.x;
	mov.u32 	%r49, %ntid.x;
	mul.lo.s32 	%r5, %r48, %r49;
	mov.u32 	%r6, %tid.x;
	add.s32 	%r7, %r5, %r6;
	mov.u32 	%r50, %nctaid.x;
	mul.lo.s32 	%r8, %r50, %r49;
	st.local.u32 	[%rd5], %r8;
	mov.u64 	%rd19, $str$1;
	cvta.global.u64 	%rd20, %rd19;
	{ // callseq 83, 0
	.param .b64 param0;
	st.param.b64 	[param0], %rd20;
	.param .b64 param1;
	st.param.b64 	[param1], %rd14;
	.param .b32 retval0;
	call.uni (retval0), 
	vprintf, 
	(
	param0, 
	param1
	);
	ld.param.b32 	%r51, [retval0];
	} // callseq 83
	mul.wide.u32 	%rd21, %r1, 4;
	add.s64 	%rd22, %rd12, %rd21;
	ld.global.nc.u32 	%r9, [%rd22];
	sub.s32 	%r53, %r7, %r4;
	add.s32 	%r156, %r53, %r9;
	st.local.v2.u32 	[%rd5], {%r4, %r33};
	mov.u64 	%rd23, $str$2;
	cvta.global.u64 	%rd24, %rd23;
	{ // callseq 84, 0
	.param .b64 param0;
	st.param.b64 	[param0], %rd24;
	.param .b64 param1;
	st.param.b64 	[param1], %rd14;
	.param .b32 retval0;
	call.uni (retval0), 
	vprintf, 
	(
	param0, 
	param1
	);
	ld.param.b32 	%r54, [retval0];
	} // callseq 84
	add.s32 	%r56, %r45, %r7;
	add.s32 	%r57, %r4, %r45;
	st.local.v2.u32 	[%rd5], {%r56, %r57};
	mov.u64 	%rd25, $str$3;
	cvta.global.u64 	%rd26, %rd25;
	{ // callseq 85, 0
	.param .b64 param0;
	st.param.b64 	[param0], %rd26;
	.param .b64 param1;
	st.param.b64 	[param1], %rd14;
	.param .b32 retval0;
	call.uni (retval0), 
	vprintf, 
	(
	param0, 
	param1
	);
	ld.param.b32 	%r58, [retval0];
	} // callseq 85
	mul.lo.s32 	%r60, %r45, %r38;
	add.s32 	%r157, %r60, %r7;
	add.s32 	%r12, %r60, %r4;
	setp.ge.s32 	%p1, %r7, %r4;
	@%p1 bra 	$L__BB4_7;
	add.s32 	%r152, %r157, %r8;
	max.s32 	%r61, %r152, %r12;
	setp.lt.s32 	%p2, %r152, %r12;
	selp.u32 	%r62, 1, 0, %p2;
	add.s32 	%r63, %r152, %r62;
	sub.s32 	%r64, %r61, %r63;
	max.u32 	%r65, %r8, 1;
	div.u32 	%r66, %r64, %r65;
	add.s32 	%r14, %r66, %r62;
	and.b32  	%r67, %r14, 3;
	setp.eq.s32 	%p3, %r67, 3;
	@%p3 bra 	$L__BB4_4;
	add.s32 	%r68, %r6, %r9;
	add.s32 	%r69, %r68, %r5;
	add.s32 	%r70, %r69, %r2;
	sub.s32 	%r151, %r70, %r4;
	add.s32 	%r71, %r14, 1;
	and.b32  	%r72, %r71, 3;
	neg.s32 	%r150, %r72;
	mov.u64 	%rd31, $str$4;
	mov.u64 	%rd34, $str$5;
	mov.u64 	%rd36, $str$6;
	mov.u64 	%rd42, $str$7;
	mov.u32 	%r153, %r157;
$L__BB4_3:
	.pragma "nounroll";
	mul.wide.s32 	%rd27, %r153, 4;
	add.s64 	%rd28, %rd4, %rd27;
	mul.wide.s32 	%rd29, %r151, 4;
	add.s64 	%rd30, %rd3, %rd29;
	ld.global.nc.u32 	%r73, [%rd28];
	sub.s32 	%r74, %r73, %r33;
	add.s32 	%r157, %r153, %r8;
	mov.b32 	%r75, 0;
	st.local.v2.u32 	[%rd5], {%r3, %r75};
	st.local.v2.u32 	[%rd5+8], {%r74, %r153};
	st.local.v2.u32 	[%rd5+16], {%r152, %r12};
	cvta.global.u64 	%rd32, %rd31;
	{ // callseq 86, 0
	.param .b64 param0;
	st.param.b64 	[param0], %rd32;
	.param .b64 param1;
	st.param.b64 	[param1], %rd14;
	.param .b32 retval0;
	call.uni (retval0), 
	vprintf, 
	(
	param0, 
	param1
	);
	ld.param.b32 	%r76, [retval0];
	} // callseq 86
	ld.global.nc.u32 	%r78, [%rd30];
	st.local.v2.u32 	[%rd5], {%r1, %r156};
	st.local.v2.u32 	[%rd5+8], {%r156, %r78};
	st.local.v2.u32 	[%rd5+16], {%r78, %r75};
	st.local.u32 	[%rd5+24], %r78;
	cvta.global.u64 	%rd35, %rd34;
	{ // callseq 87, 0
	.param .b64 param0;
	st.param.b64 	[param0], %rd35;
	.param .b64 param1;
	st.param.b64 	[param1], %rd14;
	.param .b32 retval0;
	call.uni (retval0), 
	vprintf, 
	(
	param0, 
	param1
	);
	ld.param.b32 	%r79, [retval0];
	} // callseq 87
	st.local.v2.u32 	[%rd5], {%r78, %r3};
	st.local.v2.u32 	[%rd5+8], {%r7, %r74};
	st.local.v2.u32 	[%rd5+16], {%r78, %r75};
	cvta.global.u64 	%rd37, %rd36;
	{ // callseq 88, 0
	.param .b64 param0;
	st.param.b64 	[param0], %rd37;
	.param .b64 param1;
	st.param.b64 	[param1], %rd14;
	.param .b32 retval0;
	call.uni (retval0), 
	vprintf, 
	(
	param0, 
	param1
	);
	ld.param.b32 	%r81, [retval0];
	} // callseq 88
	mul.wide.s32 	%rd38, %r78, 4;
	add.s64 	%rd39, %rd1, %rd38;
	ld.global.f32 	%f1, [%rd39];
	mul.wide.s32 	%rd40, %r74, 4;
	add.s64 	%rd41, %rd1, %rd40;
	st.global.f32 	[%rd41], %f1;
	st.local.v2.u32 	[%rd5], {%r78, %r3};
	st.local.v2.u32 	[%rd5+8], {%r7, %r74};
	mov.b32 	%r83, 1;
	st.local.v2.u32 	[%rd5+16], {%r78, %r83};
	{ // callseq 89, 0
	.param .b64 param0;
	st.param.b64 	[param0], %rd37;
	.param .b64 param1;
	st.param.b64 	[param1], %rd14;
	.param .b32 retval0;
	call.uni (retval0), 
	vprintf, 
	(
	param0, 
	param1
	);
	ld.param.b32 	%r84, [retval0];
	} // callseq 89
	ld.global.f32 	%f2, [%rd39+4];
	st.global.f32 	[%rd41+4], %f2;
	st.local.v2.u32 	[%rd5], {%r78, %r3};
	st.local.v2.u32 	[%rd5+8], {%r7, %r74};
	st.local.v2.u32 	[%rd5+16], {%r78, %r75};
	cvta.global.u64 	%rd43, %rd42;
	{ // callseq 90, 0
	.param .b64 param0;
	st.param.b64 	[param0], %rd43;
	.param .b64 param1;
	st.param.b64 	[param1], %rd14;
	.param .b32 retval0;
	call.uni (retval0), 
	vprintf, 
	(
	param0, 
	param1
	);
	ld.param.b32 	%r86, [retval0];
	} // callseq 90
	add.s64 	%rd44, %rd2, %rd38;
	ld.global.f32 	%f3, [%rd44];
	add.s64 	%rd45, %rd2, %rd40;
	st.global.f32 	[%rd45], %f3;
	add.s32 	%r156, %r156, %r8;
	add.s32 	%r152, %r152, %r8;
	add.s32 	%r151, %r151, %r8;
	add.s32 	%r150, %r150, 1;
	setp.ne.s32 	%p4, %r150, 0;
	mov.u32 	%r153, %r157;
	@%p4 bra 	$L__BB4_3;
$L__BB4_4:
	setp.lt.u32 	%p5, %r14, 3;
	@%p5 bra 	$L__BB4_7;
	mov.u64 	%rd49, $str$4;
	add.u64 	%rd51, %SP, 0;
	mov.u64 	%rd55, $str$5;
	mov.u64 	%rd57, $str$6;
	mov.u64 	%rd64, $str$7;
	mul.wide.s32 	%rd69, %r8, 4;
$L__BB4_6:
	ld.param.u32 	%r149, [_Z5evictIfLi1ELi2ELi1EEvPT_S1_PKiS3_S3_S3_iiiiii_param_11];
	ld.param.u64 	%rd97, [_Z5evictIfLi1ELi2ELi1EEvPT_S1_PKiS3_S3_S3_iiiiii_param_4];
	ld.param.u64 	%rd96, [_Z5evictIfLi1ELi2ELi1EEvPT_S1_PKiS3_S3_S3_iiiiii_param_2];
	ld.param.u64 	%rd95, [_Z5evictIfLi1ELi2ELi1EEvPT_S1_PKiS3_S3_S3_iiiiii_param_1];
	ld.param.u64 	%rd94, [_Z5evictIfLi1ELi2ELi1EEvPT_S1_PKiS3_S3_S3_iiiiii_param_0];
	cvta.to.global.u64 	%rd46, %rd96;
	mul.wide.s32 	%rd47, %r157, 4;
	add.s64 	%rd48, %rd46, %rd47;
	ld.global.nc.u32 	%r88, [%rd48];
	sub.s32 	%r89, %r88, %r33;
	add.s32 	%r90, %r157, %r8;
	mov.b32 	%r91, 0;
	st.local.v2.u32 	[%rd5], {%r3, %r91};
	st.local.v2.u32 	[%rd5+8], {%r89, %r157};
	st.local.v2.u32 	[%rd5+16], {%r90, %r12};
	cvta.global.u64 	%rd50, %rd49;
	{ // callseq 91, 0
	.param .b64 param0;
	st.param.b64 	[param0], %rd50;
	.param .b64 param1;
	st.param.b64 	[param1], %rd51;
	.param .b32 retval0;
	call.uni (retval0), 
	vprintf, 
	(
	param0, 
	param1
	);
	ld.param.b32 	%r92, [retval0];
	} // callseq 91
	mad.lo.s32 	%r94, %r149, %r1, %r156;
	cvta.to.global.u64 	%rd52, %rd97;
	mul.wide.s32 	%rd53, %r94, 4;
	add.s64 	%rd54, %rd52, %rd53;
	ld.global.nc.u32 	%r95, [%rd54];
	st.local.v2.u32 	[%rd5], {%r1, %r156};
	st.local.v2.u32 	[%rd5+8], {%r156, %r95};
	st.local.v2.u32 	[%rd5+16], {%r95, %r91};
	st.local.u32 	[%rd5+24], %r95;
	cvta.global.u64 	%rd56, %rd55;
	{ // callseq 92, 0
	.param .b64 param0;
	st.param.b64 	[param0], %rd56;
	.param .b64 param1;
	st.param.b64 	[param1], %rd51;
	.param .b32 retval0;
	call.uni (retval0), 
	vprintf, 
	(
	param0, 
	param1
	);
	ld.param.b32 	%r96, [retval0];
	} // callseq 92
	st.local.v2.u32 	[%rd5], {%r95, %r3};
	st.local.v2.u32 	[%rd5+8], {%r7, %r89};
	st.local.v2.u32 	[%rd5+16], {%r95, %r91};
	cvta.global.u64 	%rd58, %rd57;
	{ // callseq 93, 0
	.param .b64 param0;
	st.param.b64 	[param0], %rd58;
	.param .b64 param1;
	st.param.b64 	[param1], %rd51;
	.param .b32 retval0;
	call.uni (retval0), 
	vprintf, 
	(
	param0, 
	param1
	);
	ld.param.b32 	%r98, [retval0];
	} // callseq 93
	cvta.to.global.u64 	%rd59, %rd94;
	mul.wide.s32 	%rd60, %r95, 4;
	add.s64 	%rd61, %rd59, %rd60;
	ld.global.f32 	%f4, [%rd61];
	mul.wide.s32 	%rd62, %r89, 4;
	add.s64 	%rd63, %rd59, %rd62;
	st.global.f32 	[%rd63], %f4;
	st.local.v2.u32 	[%rd5], {%r95, %r3};
	st.local.v2.u32 	[%rd5+8], {%r7, %r89};
	mov.b32 	%r100, 1;
	st.local.v2.u32 	[%rd5+16], {%r95, %r100};
	{ // callseq 94, 0
	.param .b64 param0;
	st.param.b64 	[param0], %rd58;
	.param .b64 param1;
	st.param.b64 	[param1], %rd51;
	.param .b32 retval0;
	call.uni (retval0), 
	vprintf, 
	(
	param0, 
	param1
	);
	ld.param.b32 	%r101, [retval0];
	} // callseq 94
	ld.global.f32 	%f5, [%rd61+4];
	st.global.f32 	[%rd63+4], %f5;
	st.local.v2.u32 	[%rd5], {%r95, %r3};
	st.local.v2.u32 	[%rd5+8], {%r7, %r89};
	st.local.v2.u32 	[%rd5+16], {%r95, %r91};
	cvta.global.u64 	%rd65, %rd64;
	{ // callseq 95, 0
	.param .b64 param0;
	st.param.b64 	[param0], %rd65;
	.param .b64 param1;
	st.param.b64 	[param1], %rd51;
	.param .b32 retval0;
	call.uni (retval0), 
	vprintf, 
	(
	param0, 
	param1
	);
	ld.param.b32 	%r103, [retval0];
	} // callseq 95
	cvta.to.global.u64 	%rd66, %rd95;
	add.s64 	%rd67, %rd66, %rd60;
	ld.global.f32 	%f6, [%rd67];
	add.s64 	%rd68, %rd66, %rd62;
	st.global.f32 	[%rd68], %f6;
	add.s32 	%r105, %r156, %r8;
	add.s64 	%rd70, %rd48, %rd69;
	ld.global.nc.u32 	%r106, [%rd70];
	sub.s32 	%r107, %r106, %r33;
	add.s32 	%r108, %r90, %r8;
	st.local.v2.u32 	[%rd5], {%r3, %r91};
	st.local.v2.u32 	[%rd5+8], {%r107, %r90};
	st.local.v2.u32 	[%rd5+16], {%r108, %r12};
	{ // callseq 96, 0
	.param .b64 param0;
	st.param.b64 	[param0], %rd50;
	.param .b64 param1;
	st.param.b64 	[param1], %rd51;
	.param .b32 retval0;
	call.uni (retval0), 
	vprintf, 
	(
	param0, 
	param1
	);
	ld.param.b32 	%r109, [retval0];
	} // callseq 96
	add.s64 	%rd71, %rd54, %rd69;
	ld.global.nc.u32 	%r111, [%rd71];
	st.local.v2.u32 	[%rd5], {%r1, %r105};
	st.local.v2.u32 	[%rd5+8], {%r105, %r111};
	st.local.v2.u32 	[%rd5+16], {%r111, %r91};
	st.local.u32 	[%rd5+24], %r111;
	{ // callseq 97, 0
	.param .b64 param0;
	st.param.b64 	[param0], %rd56;
	.param .b64 param1;
	st.param.b64 	[param1], %rd51;
	.param .b32 retval0;
	call.uni (retval0), 
	vprintf, 
	(
	param0, 
	param1
	);
	ld.param.b32 	%r112, [retval0];
	} // callseq 97
	st.local.v2.u32 	[%rd5], {%r111, %r3};
	st.local.v2.u32 	[%rd5+8], {%r7, %r107};
	st.local.v2.u32 	[%rd5+16], {%r111, %r91};
	{ // callseq 98, 0
	.param .b64 param0;
	st.param.b64 	[param0], %rd58;
	.param .b64 param1;
	st.param.b64 	[param1], %rd51;
	.param .b32 retval0;
	call.uni (retval0), 
	vprintf, 
	(
	param0, 
	param1
	);
	ld.param.b32 	%r114, [retval0];
	} // callseq 98
	mul.wide.s32 	%rd72, %r111, 4;
	add.s64 	%rd73, %rd59, %rd72;
	ld.global.f32 	%f7, [%rd73];
	mul.wide.s32 	%rd74, %r107, 4;
	add.s64 	%rd75, %rd59, %rd74;
	st.global.f32 	[%rd75], %f7;
	st.local.v2.u32 	[%rd5], {%r111, %r3};
	st.local.v2.u32 	[%rd5+8], {%r7, %r107};
	st.local.v2.u32 	[%rd5+16], {%r111, %r100};
	{ // callseq 99, 0
	.param .b64 param0;
	st.param.b64 	[param0], %rd58;
	.param .b64 param1;
	st.param.b64 	[param1], %rd51;
	.param .b32 retval0;
	call.uni (retval0), 
	vprintf, 
	(
	param0, 
	param1
	);
	ld.param.b32 	%r116, [retval0];
	} // callseq 99
	ld.global.f32 	%f8, [%rd73+4];
	st.global.f32 	[%rd75+4], %f8;
	st.local.v2.u32 	[%rd5], {%r111, %r3};
	st.local.v2.u32 	[%rd5+8], {%r7, %r107};
	st.local.v2.u32 	[%rd5+16], {%r111, %r91};
	{ // callseq 100, 0
	.param .b64 param0;
	st.param.b64 	[param0], %rd65;
	.param .b64 param1;
	st.param.b64 	[param1], %rd51;
	.param .b32 retval0;
	call.uni (retval0), 
	vprintf, 
	(
	param0, 
	param1
	);
	ld.param.b32 	%r118, [retval0];
	} // callseq 100
	add.s64 	%rd76, %rd66, %rd72;
	ld.global.f32 	%f9, [%rd76];
	add.s64 	%rd77, %rd66, %rd74;
	st.global.f32 	[%rd77], %f9;
	add.s32 	%r120, %r105, %r8;
	add.s64 	%rd78, %rd70, %rd69;
	ld.global.nc.u32 	%r121, [%rd78];
	sub.s32 	%r122, %r121, %r33;
	add.s32 	%r123, %r108, %r8;
	st.local.v2.u32 	[%rd5], {%r3, %r91};
	st.local.v2.u32 	[%rd5+8], {%r122, %r108};
	st.local.v2.u32 	[%rd5+16], {%r123, %r12};
	{ // callseq 101, 0
	.param .b64 param0;
	st.param.b64 	[param0], %rd50;
	.param .b64 param1;
	st.param.b64 	[param1], %rd51;
	.param .b32 retval0;
	call.uni (retval0), 
	vprintf, 
	(
	param0, 
	param1
	);
	ld.param.b32 	%r124, [retval0];
	} // callseq 101
	add.s64 	%rd79, %rd71, %rd69;
	ld.global.nc.u32 	%r126, [%rd79];
	st.local.v2.u32 	[%rd5], {%r1, %r120};
	st.local.v2.u32 	[%rd5+8], {%r120, %r126};
	st.local.v2.u32 	[%rd5+16], {%r126, %r91};
	st.local.u32 	[%rd5+24], %r126;
	{ // callseq 102, 0
	.param .b64 param0;
	st.param.b64 	[param0], %rd56;
	.param .b64 param1;
	st.param.b64 	[param1], %rd51;
	.param .b32 retval0;
	call.uni (retval0), 
	vprintf, 
	(
	param0, 
	param1
	);
	ld.param.b32 	%r127, [retval0];
	} // callseq 102
	st.local.v2.u32 	[%rd5], {%r126, %r3};
	st.local.v2.u32 	[%rd5+8], {%r7, %r122};
	st.local.v2.u32 	[%rd5+16], {%r126, %r91};
	{ // callseq 103, 0
	.param .b64 param0;
	st.param.b64 	[param0], %rd58;
	.param .b64 param1;
	st.param.b64 	[param1], %rd51;
	.param .b32 retval0;
	call.uni (retval0), 
	vprintf, 
	(
	param0, 
	param1
	);
	ld.param.b32 	%r129, [retval0];
	} // callseq 103
	mul.wide.s32 	%rd80, %r126, 4;
	add.s64 	%rd81, %rd59, %rd80;
	ld.global.f32 	%f10, [%rd81];
	mul.wide.s32 	%rd82, %r122, 4;
	add.s64 	%rd83, %rd59, %rd82;
	st.global.f32 	[%rd83], %f10;
	st.local.v2.u32 	[%rd5], {%r126, %r3};
	st.local.v2.u32 	[%rd5+8], {%r7, %r122};
	st.local.v2.u32 	[%rd5+16], {%r126, %r100};
	{ // callseq 104, 0
	.param .b64 param0;
	st.param.b64 	[param0], %rd58;
	.param .b64 param1;
	st.param.b64 	[param1], %rd51;
	.param .b32 retval0;
	call.uni (retval0), 
	vprintf, 
	(
	param0, 
	param1
	);
	ld.param.b32 	%r131, [retval0];
	} // callseq 104
	ld.global.f32 	%f11, [%rd81+4];
	st.global.f32 	[%rd83+4], %f11;
	st.local.v2.u32 	[%rd5], {%r126, %r3};
	st.local.v2.u32 	[%rd5+8], {%r7, %r122};
	st.local.v2.u32 	[%rd5+16], {%r126, %r91};
	{ // callseq 105, 0
	.param .b64 param0;
	st.param.b64 	[param0], %rd65;
	.param .b64 param1;
	st.param.b64 	[param1], %rd51;
	.param .b32 retval0;
	call.uni (retval0), 
	vprintf, 
	(
	param0, 
	param1
	);
	ld.param.b32 	%r133, [retval0];
	} // callseq 105
	add.s64 	%rd84, %rd66, %rd80;
	ld.global.f32 	%f12, [%rd84];
	add.s64 	%rd85, %rd66, %rd82;
	st.global.f32 	[%rd85], %f12;
	add.s32 	%r135, %r120, %r8;
	add.s64 	%rd86, %rd78, %rd69;
	ld.global.nc.u32 	%r136, [%rd86];
	sub.s32 	%r137, %r136, %r33;
	add.s32 	%r157, %r123, %r8;
	st.local.v2.u32 	[%rd5], {%r3, %r91};
	st.local.v2.u32 	[%rd5+8], {%r137, %r123};
	st.local.v2.u32 	[%rd5+16], {%r157, %r12};
	{ // callseq 106, 0
	.param .b64 param0;
	st.param.b64 	[param0], %rd50;
	.param .b64 param1;
	st.param.b64 	[param1], %rd51;
	.param .b32 retval0;
	call.uni (retval0), 
	vprintf, 
	(
	param0, 
	param1
	);
	ld.param.b32 	%r138, [retval0];
	} // callseq 106
	add.s64 	%rd87, %rd79, %rd69;
	ld.global.nc.u32 	%r140, [%rd87];
	st.local.v2.u32 	[%rd5], {%r1, %r135};
	st.local.v2.u32 	[%rd5+8], {%r135, %r140};
	st.local.v2.u32 	[%rd5+16], {%r140, %r91};
	st.local.u32 	[%rd5+24], %r140;
	{ // callseq 107, 0
	.param .b64 param0;
	st.param.b64 	[param0], %rd56;
	.param .b64 param1;
	st.param.b64 	[param1], %rd51;
	.param .b32 retval0;
	call.uni (retval0), 
	vprintf, 
	(
	param0, 
	param1
	);
	ld.param.b32 	%r141, [retval0];
	} // callseq 107
	st.local.v2.u32 	[%rd5], {%r140, %r3};
	st.local.v2.u32 	[%rd5+8], {%r7, %r137};
	st.local.v2.u32 	[%rd5+16], {%r140, %r91};
	{ // callseq 108, 0
	.param .b64 param0;
	st.param.b64 	[param0], %rd58;
	.param .b64 param1;
	st.param.b64 	[param1], %rd51;
	.param .b32 retval0;
	call.uni (retval0), 
	vprintf, 
	(
	param0, 
	param1
	);
	ld.param.b32 	%r143, [retval0];
	} // callseq 108
	mul.wide.s32 	%rd88, %r140, 4;
	add.s64 	%rd89, %rd59, %rd88;
	ld.global.f32 	%f13, [%rd89];
	mul.wide.s32 	%rd90, %r137, 4;
	add.s64 	%rd91, %rd59, %rd90;
	st.global.f32 	[%rd91], %f13;
	st.local.v2.u32 	[%rd5], {%r140, %r3};
	st.local.v2.u32 	[%rd5+8], {%r7, %r137};
	st.local.v2.u32 	[%rd5+16], {%r140, %r100};
	{ // callseq 109, 0
	.param .b64 param0;
	st.param.b64 	[param0], %rd58;
	.param .b64 param1;
	st.param.b64 	[param1], %rd51;
	.param .b32 retval0;
	call.uni (retval0), 
	vprintf, 
	(
	param0, 
	param1
	);
	ld.param.b32 	%r145, [retval0];
	} // callseq 109
	ld.global.f32 	%f14, [%rd89+4];
	st.global.f32 	[%rd91+4], %f14;
	st.local.v2.u32 	[%rd5], {%r140, %r3};
	st.local.v2.u32 	[%rd5+8], {%r7, %r137};
	st.local.v2.u32 	[%rd5+16], {%r140, %r91};
	{ // callseq 110, 0
	.param .b64 param0;
	st.param.b64 	[param0], %rd65;
	.param .b64 param1;
	st.param.b64 	[param1], %rd51;
	.param .b32 retval0;
	call.uni (retval0), 
	vprintf, 
	(
	param0, 
	param1
	);
	ld.param.b32 	%r147, [retval0];
	} // callseq 110
	add.s64 	%rd92, %rd66, %rd88;
	ld.global.f32 	%f15, [%rd92];
	add.s64 	%rd93, %rd66, %rd90;
	st.global.f32 	[%rd93], %f15;
	add.s32 	%r156, %r135, %r8;
	setp.lt.s32 	%p6, %r157, %r12;
	@%p6 bra 	$L__BB4_6;
$L__BB4_7:
	ret;

}
	// .globl	_Z5evictIfLi2ELi2ELi1EEvPT_S1_PKiS3_S3_S3_iiiiii
.visible .entry _Z5evictIfLi2ELi2ELi1EEvPT_S1_PKiS3_S3_S3_iiiiii(
	.param .u64 .ptr .align 1 _Z5evictIfLi2ELi2ELi1EEvPT_S1_PKiS3_S3_S3_iiiiii_param_0,
	.param .u64 .ptr .align 1 _Z5evictIfLi2ELi2ELi1EEvPT_S1_PKiS3_S3_S3_iiiiii_param_1,
	.param .u64 .ptr .align 1 _Z5evictIfLi2ELi2ELi1EEvPT_S1_PKiS3_S3_S3_iiiiii_param_2,
	.param .u64 .ptr .align 1 _Z5evictIfLi2ELi2ELi1EEvPT_S1_PKiS3_S3_S3_iiiiii_param_3,
	.param .u64 .ptr .align 1 _Z5evictIfLi2ELi2ELi1EEvPT_S1_PKiS3_S3_S3_iiiiii_param_4,
	.param .u64 .ptr .align 1 _Z5evictIfLi2ELi2ELi1EEvPT_S1_PKiS3_S3_S3_iiiiii_param_5,
	.param .u32 _Z5evictIfLi2ELi2ELi1EEvPT_S1_PKiS3_S3_S3_iiiiii_param_6,
	.param .u32 _Z5evictIfLi2ELi2ELi1EEvPT_S1_PKiS3_S3_S3_iiiiii_param_7,
	.param .u32 _Z5evictIfLi2ELi2ELi1EEvPT_S1_PKiS3_S3_S3_iiiiii_param_8,
	.param .u32 _Z5evictIfLi2ELi2ELi1EEvPT_S1_PKiS3_S3_S3_iiiiii_param_9,
	.param .u32 _Z5evictIfLi2ELi2ELi1EEvPT_S1_PKiS3_S3_S3_iiiiii_param_10,
	.param .u32 _Z5evictIfLi2ELi2ELi1EEvPT_S1_PKiS3_S3_S3_iiiiii_param_11
)
{
	.local .align 8 .b8 	__local_depot5[32];
	.reg .b64 	%SP;
	.reg .b64 	%SPL;
	.reg .pred 	%p<6>;
	.reg .b32 	%r<119>;
	.reg .b32 	%f<13>;
	.reg .b64 	%rd<82>;

	mov.u64 	%SPL, __local_depot5;
	cvta.local.u64 	%SP, %SPL;
	ld.param.u64 	%rd4, [_Z5evictIfLi2ELi2ELi1EEvPT_S1_PKiS3_S3_S3_iiiiii_param_0];
	ld.param.u64 	%rd7, [_Z5evictIfLi2ELi2ELi1EEvPT_S1_PKiS3_S3_S3_iiiiii_param_1];
	ld.param.u64 	%rd8, [_Z5evictIfLi2ELi2ELi1EEvPT_S1_PKiS3_S3_S3_iiiiii_param_3];
	ld.param.u64 	%rd9, [_Z5evictIfLi2ELi2ELi1EEvPT_S1_PKiS3_S3_S3_iiiiii_param_5];
	ld.param.u32 	%r19, [_Z5evictIfLi2ELi2ELi1EEvPT_S1_PKiS3_S3_S3_iiiiii_param_6];
	ld.param.u32 	%r18, [_Z5evictIfLi2ELi2ELi1EEvPT_S1_PKiS3_S3_S3_iiiiii_param_7];
	ld.param.u32 	%r20, [_Z5evictIfLi2ELi2ELi1EEvPT_S1_PKiS3_S3_S3_iiiiii_param_8];
	ld.param.u32 	%r21, [_Z5evictIfLi2ELi2ELi1EEvPT_S1_PKiS3_S3_S3_iiiiii_param_9];
	ld.param.u32 	%r22, [_Z5evictIfLi2ELi2ELi1EEvPT_S1_PKiS3_S3_S3_iiiiii_param_10];
	ld.param.u32 	%r23, [_Z5evictIfLi2ELi2ELi1EEvPT_S1_PKiS3_S3_S3_iiiiii_param_11];
	cvta.to.global.u64 	%rd1, %rd4;
	cvta.to.global.u64 	%rd2, %rd7;
	cvta.to.global.u64 	%rd10, %rd9;
	cvta.to.global.u64 	%rd11, %rd8;
	add.u64 	%rd12, %SP, 0;
	add.u64 	%rd3, %SPL, 0;
	mov.u32 	%r24, %ctaid.y;
	mov.u32 	%r25, %ntid.y;
	mov.u32 	%r26, %tid.y;
	mad.lo.s32 	%r1, %r24, %r25, %r26;
	mul.lo.s32 	%r2, %r23, %r1;
	div.s32 	%r3, %r1, %r21;
	mul.lo.s32 	%r27, %r3, %r21;
	sub.s32 	%r28, %r1, %r27;
	mad.lo.s32 	%r29, %r3, %r20, %r19;
	mad.lo.s32 	%r30, %r29, %r21, %r28;
	st.local.v2.u32 	[%rd3], {%r30, %r1};
	st.local.u32 	[%rd3+8], %r3;
	mov.u64 	%rd13, $str;
	cvta.global.u64 	%rd14, %rd13;
	{ // callseq 111, 0
	.param .b64 param0;
	st.param.b64 	[param0], %rd14;
	.param .b64 param1;
	st.param.b64 	[param1], %rd12;
	.param .b32 retval0;
	call.uni (retval0), 
	vprintf, 
	(
	param0, 
	param1
	);
	ld.param.b32 	%r31, [retval0];
	} // callseq 111
	mul.wide.s32 	%rd15, %r30, 4;
	add.s64 	%rd16, %rd11, %rd15;
	ld.global.nc.u32 	%r33, [%rd16];
	mov.u32 	%r34, %ctaid.x;
	mov.u32 	%r35, %ntid.x;
	mov.u32 	%r36, %tid.x;
	mad.lo.s32 	%r4, %r34, %r35, %r36;
	mov.u32 	%r37, %nctaid.x;
	mul.lo.s32 	%r5, %r37, %r35;
	st.local.u32 	[%rd3], %r5;
	mov.u64 	%rd17, $str$1;
	cvta.global.u64 	%rd18, %rd17;
	{ // callseq 112, 0
	.param .b64 param0;
	st.param.b64 	[param0], %rd18;
	.param .b64 param1;
	st.param.b64 	[param1], %rd12;
	.param .b32 retval0;
	call.uni (retval0), 
	vprintf, 
	(
	param0, 
	param1
	);
	ld.param.b32 	%r38, [retval0];
	} // callseq 112
	mul.wide.u32 	%rd19, %r1, 4;
	add.s64 	%rd20, %rd10, %rd19;
	ld.global.nc.u32 	%r40, [%rd20];
	sub.s32 	%r41, %r4, %r33;
	add.s32 	%r118, %r41, %r40;
	st.local.v2.u32 	[%rd3], {%r33, %r18};
	mov.u64 	%rd21, $str$2;
	cvta.global.u64 	%rd22, %rd21;
	{ // callseq 113, 0
	.param .b64 param0;
	st.param.b64 	[param0], %rd22;
	.param .b64 param1;
	st.param.b64 	[param1], %rd12;
	.param .b32 retval0;
	call.uni (retval0), 
	vprintf, 
	(
	param0, 
	param1
	);
	ld.param.b32 	%r42, [retval0];
	} // callseq 113
	add.s32 	%r44, %r30, %r4;
	add.s32 	%r45, %r33, %r30;
	st.local.v2.u32 	[%rd3], {%r44, %r45};
	mov.u64 	%rd23, $str$3;
	cvta.global.u64 	%rd24, %rd23;
	{ // callseq 114, 0
	.param .b64 param0;
	st.param.b64 	[param0], %rd24;
	.param .b64 param1;
	st.param.b64 	[param1], %rd12;
	.param .b32 retval0;
	call.uni (retval0), 
	vprintf, 
	(
	param0, 
	param1
	);
	ld.param.b32 	%r46, [retval0];
	} // callseq 114
	mul.lo.s32 	%r48, %r30, %r22;
	add.s32 	%r117, %r48, %r4;
	add.s32 	%r8, %r48, %r33;
	setp.ge.s32 	%p1, %r4, %r33;
	@%p1 bra 	$L__BB5_6;
	add.s32 	%r9, %r117, %r5;
	max.s32 	%r49, %r9, %r8;
	setp.lt.s32 	%p2, %r9, %r8;
	selp.u32 	%r50, 1, 0, %p2;
	add.s32 	%r51, %r9, %r50;
	sub.s32 	%r52, %r49, %r51;
	max.u32 	%r53, %r5, 1;
	div.u32 	%r54, %r52, %r53;
	add.s32 	%r10, %r54, %r50;
	and.b32  	%r55, %r10, 1;
	setp.eq.b32 	%p3, %r55, 1;
	@%p3 bra 	$L__BB5_3;
	ld.param.u64 	%rd80, [_Z5evictIfLi2ELi2ELi1EEvPT_S1_PKiS3_S3_S3_iiiiii_param_4];
	ld.param.u64 	%rd78, [_Z5evictIfLi2ELi2ELi1EEvPT_S1_PKiS3_S3_S3_iiiiii_param_2];
	cvta.to.global.u64 	%rd25, %rd78;
	mul.wide.s32 	%rd26, %r117, 4;
	add.s64 	%rd27, %rd25, %rd26;
	ld.global.nc.u32 	%r56, [%rd27];
	sub.s32 	%r57, %r56, %r18;
	shl.b32 	%r58, %r57, 1;
	mov.b32 	%r59, 0;
	st.local.v2.u32 	[%rd3], {%r3, %r59};
	st.local.v2.u32 	[%rd3+8], {%r57, %r117};
	st.local.v2.u32 	[%rd3+16], {%r9, %r8};
	mov.u64 	%rd28, $str$4;
	cvta.global.u64 	%rd29, %rd28;
	{ // callseq 115, 0
	.param .b64 param0;
	st.param.b64 	[param0], %rd29;
	.param .b64 param1;
	st.param.b64 	[param1], %rd12;
	.param .b32 retval0;
	call.uni (retval0), 
	vprintf, 
	(
	param0, 
	param1
	);
	ld.param.b32 	%r60, [retval0];
	} // callseq 115
	add.s32 	%r62, %r118, %r2;
	cvta.to.global.u64 	%rd31, %rd80;
	mul.wide.s32 	%rd32, %r62, 4;
	add.s64 	%rd33, %rd31, %rd32;
	ld.global.nc.u32 	%r63, [%rd33];
	shl.b32 	%r64, %r63, 1;
	st.local.v2.u32 	[%rd3], {%r1, %r118};
	st.local.v2.u32 	[%rd3+8], {%r118, %r63};
	st.local.v2.u32 	[%rd3+16], {%r64, %r59};
	st.local.u32 	[%rd3+24], %r64;
	mov.u64 	%rd34, $str$5;
	cvta.global.u64 	%rd35, %rd34;
	{ // callseq 116, 0
	.param .b64 param0;
	st.param.b64 	[param0], %rd35;
	.param .b64 param1;
	st.param.b64 	[param1], %rd12;
	.param .b32 retval0;
	call.uni (retval0), 
	vprintf, 
	(
	param0, 
	param1
	);
	ld.param.b32 	%r65, [retval0];
	} // callseq 116
	st.local.v2.u32 	[%rd3], {%r63, %r3};
	st.local.v2.u32 	[%rd3+8], {%r4, %r58};
	st.local.v2.u32 	[%rd3+16], {%r64, %r59};
	mov.u64 	%rd36, $str$6;
	cvta.global.u64 	%rd37, %rd36;
	{ // callseq 117, 0
	.param .b64 param0;
	st.param.b64 	[param0], %rd37;
	.param .b64 param1;
	st.param.b64 	[param1], %rd12;
	.param .b32 retval0;
	call.uni (retval0), 
	vprintf, 
	(
	param0, 
	param1
	);
	ld.param.b32 	%r67, [retval0];
	} // callseq 117
	mul.wide.s32 	%rd38, %r64, 4;
	add.s64 	%rd39, %rd1, %rd38;
	ld.global.f32 	%f1, [%rd39];
	mul.wide.s32 	%rd40, %r58, 4;
	add.s64 	%rd41, %rd1, %rd40;
	st.global.f32 	[%rd41], %f1;
	st.local.v2.u32 	[%rd3], {%r63, %r3};
	st.local.v2.u32 	[%rd3+8], {%r4, %r58};
	mov.b32 	%r69, 1;
	st.local.v2.u32 	[%rd3+16], {%r64, %r69};
	{ // callseq 118, 0
	.param .b64 param0;
	st.param.b64 	[param0], %rd37;
	.param .b64 param1;
	st.param.b64 	[param1], %rd12;
	.param .b32 retval0;
	call.uni (retval0), 
	vprintf, 
	(
	param0, 
	param1
	);
	ld.param.b32 	%r70, [retval0];
	} // callseq 118
	ld.global.f32 	%f2, [%rd39+4];
	st.global.f32 	[%rd41+4], %f2;
	st.local.v2.u32 	[%rd3], {%r63, %r3};
	st.local.v2.u32 	[%rd3+8], {%r4, %r58};
	st.local.v2.u32 	[%rd3+16], {%r64, %r59};
	mov.u64 	%rd42, $str$7;
	cvta.global.u64 	%rd43, %rd42;
	{ // callseq 119, 0
	.param .b64 param0;
	st.param.b64 	[param0], %rd43;
	.param .b64 param1;
	st.param.b64 	[param1], %rd12;
	.param .b32 retval0;
	call.uni (retval0), 
	vprintf, 
	(
	param0, 
	param1
	);
	ld.param.b32 	%r72, [retval0];
	} // callseq 119
	add.s64 	%rd44, %rd2, %rd38;
	ld.global.f32 	%f3, [%rd44];
	add.s64 	%rd45, %rd2, %rd40;
	st.global.f32 	[%rd45], %f3;
	st.local.v2.u32 	[%rd3], {%r63, %r3};
	st.local.v2.u32 	[%rd3+8], {%r4, %r58};
	st.local.v2.u32 	[%rd3+16], {%r64, %r69};
	{ // callseq 120, 0
	.param .b64 param0;
	st.param.b64 	[param0], %rd43;
	.param .b64 param1;
	st.param.b64 	[param1], %rd12;
	.param .b32 retval0;
	call.uni (retval0), 
	vprintf, 
	(
	param0, 
	param1
	);
	ld.param.b32 	%r74, [retval0];
	} // callseq 120
	ld.global.f32 	%f4, [%rd44+4];
	st.global.f32 	[%rd45+4], %f4;
	add.s32 	%r118, %r118, %r5;
	mov.u32 	%r117, %r9;
$L__BB5_3:
	setp.eq.s32 	%p4, %r10, 0;
	@%p4 bra 	$L__BB5_6;
	mov.u64 	%rd49, $str$4;
	mov.u64 	%rd55, $str$5;
	mov.u64 	%rd57, $str$6;
	mov.u64 	%rd64, $str$7;
	mul.wide.s32 	%rd68, %r5, 4;
$L__BB5_5:
	ld.param.u64 	%rd81, [_Z5evictIfLi2ELi2ELi1EEvPT_S1_PKiS3_S3_S3_iiiiii_param_4];
	ld.param.u64 	%rd79, [_Z5evictIfLi2ELi2ELi1EEvPT_S1_PKiS3_S3_S3_iiiiii_param_2];
	ld.param.u64 	%rd77, [_Z5evictIfLi2ELi2ELi1EEvPT_S1_PKiS3_S3_S3_iiiiii_param_0];
	cvta.to.global.u64 	%rd46, %rd79;
	mul.wide.s32 	%rd47, %r117, 4;
	add.s64 	%rd48, %rd46, %rd47;
	ld.global.nc.u32 	%r76, [%rd48];
	sub.s32 	%r77, %r76, %r18;
	shl.b32 	%r78, %r77, 1;
	add.s32 	%r79, %r117, %r5;
	mov.b32 	%r80, 0;
	st.local.v2.u32 	[%rd3], {%r3, %r80};
	st.local.v2.u32 	[%rd3+8], {%r77, %r117};
	st.local.v2.u32 	[%rd3+16], {%r79, %r8};
	cvta.global.u64 	%rd50, %rd49;
	{ // callseq 121, 0
	.param .b64 param0;
	st.param.b64 	[param0], %rd50;
	.param .b64 param1;
	st.param.b64 	[param1], %rd12;
	.param .b32 retval0;
	call.uni (retval0), 
	vprintf, 
	(
	param0, 
	param1
	);
	ld.param.b32 	%r81, [retval0];
	} // callseq 121
	add.s32 	%r83, %r118, %r2;
	cvta.to.global.u64 	%rd52, %rd81;
	mul.wide.s32 	%rd53, %r83, 4;
	add.s64 	%rd54, %rd52, %rd53;
	ld.global.nc.u32 	%r84, [%rd54];
	shl.b32 	%r85, %r84, 1;
	st.local.v2.u32 	[%rd3], {%r1, %r118};
	st.local.v2.u32 	[%rd3+8], {%r118, %r84};
	st.local.v2.u32 	[%rd3+16], {%r85, %r80};
	st.local.u32 	[%rd3+24], %r85;
	cvta.global.u64 	%rd56, %rd55;
	{ // callseq 122, 0
	.param .b64 param0;
	st.param.b64 	[param0], %rd56;
	.param .b64 param1;
	st.param.b64 	[param1], %rd12;
	.param .b32 retval0;
	call.uni (retval0), 
	vprintf, 
	(
	param0, 
	param1
	);
	ld.param.b32 	%r86, [retval0];
	} // callseq 122
	st.local.v2.u32 	[%rd3], {%r84, %r3};
	st.local.v2.u32 	[%rd3+8], {%r4, %r78};
	st.local.v2.u32 	[%rd3+16], {%r85, %r80};
	cvta.global.u64 	%rd58, %rd57;
	{ // callseq 123, 0
	.param .b64 param0;
	st.param.b64 	[param0], %rd58;
	.param .b64 param1;
	st.param.b64 	[param1], %rd12;
	.param .b32 retval0;
	call.uni (retval0), 
	vprintf, 
	(
	param0, 
	param1
	);
	ld.param.b32 	%r88, [retval0];
	} // callseq 123
	cvta.to.global.u64 	%rd59, %rd77;
	mul.wide.s32 	%rd60, %r85, 4;
	add.s64 	%rd61, %rd59, %rd60;
	ld.global.f32 	%f5, [%rd61];
	mul.wide.s32 	%rd62, %r78, 4;
	add.s64 	%rd63, %rd59, %rd62;
	st.global.f32 	[%rd63], %f5;
	st.local.v2.u32 	[%rd3], {%r84, %r3};
	st.local.v2.u32 	[%rd3+8], {%r4, %r78};
	mov.b32 	%r90, 1;
	st.local.v2.u32 	[%rd3+16], {%r85, %r90};
	{ // callseq 124, 0
	.param .b64 param0;
	st.param.b64 	[param0], %rd58;
	.param .b64 param1;
	st.param.b64 	[param1], %rd12;
	.param .b32 retval0;
	call.uni (retval0), 
	vprintf, 
	(
	param0, 
	param1
	);
	ld.param.b32 	%r91, [retval0];
	} // callseq 124
	ld.global.f32 	%f6, [%rd61+4];
	st.global.f32 	[%rd63+4], %f6;
	st.local.v2.u32 	[%rd3], {%r84, %r3};
	st.local.v2.u32 	[%rd3+8], {%r4, %r78};
	st.local.v2.u32 	[%rd3+16], {%r85, %r80};
	cvta.global.u64 	%rd65, %rd64;
	{ // callseq 125, 0
	.param .b64 param0;
	st.param.b64 	[param0], %rd65;
	.param .b64 param1;
	st.param.b64 	[param1], %rd12;
	.param .b32 retval0;
	call.uni (retval0), 
	vprintf, 
	(
	param0, 
	param1
	);
	ld.param.b32 	%r93, [retval0];
	} // callseq 125
	add.s64 	%rd66, %rd2, %rd60;
	ld.global.f32 	%f7, [%rd66];
	add.s64 	%rd67, %rd2, %rd62;
	st.global.f32 	[%rd67], %f7;
	st.local.v2.u32 	[%rd3], {%r84, %r3};
	st.local.v2.u32 	[%rd3+8], {%r4, %r78};
	st.local.v2.u32 	[%rd3+16], {%r85, %r90};
	{ // callseq 126, 0
	.param .b64 param0;
	st.param.b64 	[param0], %rd65;
	.param .b64 param1;
	st.param.b64 	[param1], %rd12;
	.param .b32 retval0;
	call.uni (retval0), 
	vprintf, 
	(
	param0, 
	param1
	);
	ld.param.b32 	%r95, [retval0];
	} // callseq 126
	ld.global.f32 	%f8, [%rd66+4];
	st.global.f32 	[%rd67+4], %f8;
	add.s32 	%r97, %r118, %r5;
	add.s64 	%rd69, %rd48, %rd68;
	ld.global.nc.u32 	%r98, [%rd69];
	sub.s32 	%r99, %r98, %r18;
	shl.b32 	%r100, %r99, 1;
	add.s32 	%r117, %r79, %r5;
	st.local.v2.u32 	[%rd3], {%r3, %r80};
	st.local.v2.u32 	[%rd3+8], {%r99, %r79};
	st.local.v2.u32 	[%rd3+16], {%r117, %r8};
	{ // callseq 127, 0
	.param .b64 param0;
	st.param.b64 	[param0], %rd50;
	.param .b64 param1;
	st.param.b64 	[param1], %rd12;
	.param .b32 retval0;
	call.uni (retval0), 
	vprintf, 
	(
	param0, 
	param1
	);
	ld.param.b32 	%r101, [retval0];
	} // callseq 127
	add.s64 	%rd70, %rd54, %rd68;
	ld.global.nc.u32 	%r103, [%rd70];
	shl.b32 	%r104, %r103, 1;
	st.local.v2.u32 	[%rd3], {%r1, %r97};
	st.local.v2.u32 	[%rd3+8], {%r97, %r103};
	st.local.v2.u32 	[%rd3+16], {%r104, %r80};
	st.local.u32 	[%rd3+24], %r104;
	{ // callseq 128, 0
	.param .b64 param0;
	st.param.b64 	[param0], %rd56;
	.param .b64 param1;
	st.param.b64 	[param1], %rd12;
	.param .b32 retval0;
	call.uni (retval0), 
	vprintf, 
	(
	param0, 
	param1
	);
	ld.param.b32 	%r105, [retval0];
	} // callseq 128
	st.local.v2.u32 	[%rd3], {%r103, %r3};
	st.local.v2.u32 	[%rd3+8], {%r4, %r100};
	st.local.v2.u32 	[%rd3+16], {%r104, %r80};
	{ // callseq 129, 0
	.param .b64 param0;
	st.param.b64 	[param0], %rd58;
	.param .b64 param1;
	st.param.b64 	[param1], %rd12;
	.param .b32 retval0;
	call.uni (retval0), 
	vprintf, 
	(
	param0, 
	param1
	);
	ld.param.b32 	%r107, [retval0];
	} // callseq 129
	mul.wide.s32 	%rd71, %r104, 4;
	add.s64 	%rd72, %rd59, %rd71;
	ld.global.f32 	%f9, [%rd72];
	mul.wide.s32 	%rd73, %r100, 4;
	add.s64 	%rd74, %rd59, %rd73;
	st.global.f32 	[%rd74], %f9;
	st.local.v2.u32 	[%rd3], {%r103, %r3};
	st.local.v2.u32 	[%rd3+8], {%r4, %r100};
	st.local.v2.u32 	[%rd3+16], {%r104, %r90};
	{ // callseq 130, 0
	.param .b64 param0;
	st.param.b64 	[param0], %rd58;
	.param .b64 param1;
	st.param.b64 	[param1], %rd12;
	.param .b32 retval0;
	call.uni (retval0), 
	vprintf, 
	(
	param0, 
	param1
	);
	ld.param.b32 	%r109, [retval0];
	} // callseq 130
	ld.global.f32 	%f10, [%rd72+4];
	st.global.f32 	[%rd74+4], %f10;
	st.local.v2.u32 	[%rd3], {%r103, %r3};
	st.local.v2.u32 	[%rd3+8], {%r4, %r100};
	st.local.v2.u32 	[%rd3+16], {%r104, %r80};
	{ // callseq 131, 0
	.param .b64 param0;
	st.param.b64 	[param0], %rd65;
	.param .b64 param1;
	st.param.b64 	[param1], %rd12;
	.param .b32 retval0;
	call.uni (retval0), 
	vprintf, 
	(
	param0, 
	param1
	);
	ld.param.b32 	%r111, [retval0];
	} // callseq 131
	add.s64 	%rd75, %rd2, %rd71;
	ld.global.f32 	%f11, [%rd75];
	add.s64 	%rd76, %rd2, %rd73;
	st.global.f32 	[%rd76], %f11;
	st.local.v2.u32 	[%rd3], {%r103, %r3};
	st.local.v2.u32 	[%rd3+8], {%r4, %r100};
	st.local.v2.u32 	[%rd3+16], {%r104, %r90};
	{ // callseq 132, 0
	.param .b64 param0;
	st.param.b64 	[param0], %rd65;
	.param .b64 param1;
	st.param.b64 	[param1], %rd12;
	.param .b32 retval0;
	call.uni (retval0), 
	vprintf, 
	(
	param0, 
	param1
	);
	ld.param.b32 	%r113, [retval0];
	} // callseq 132
	ld.global.f32 	%f12, [%rd75+4];
	st.global.f32 	[%rd76+4], %f12;
	add.s32 	%r118, %r97, %r5;
	setp.lt.s32 	%p5, %r117, %r8;
	@%p5 bra 	$L__BB5_5;
$L__BB5_6:
	ret;

}
	// .globl	_Z5evictIfLi4ELi2ELi1EEvPT_S1_PKiS3_S3_S3_iiiiii
.visible .entry _Z5evictIfLi4ELi2ELi1EEvPT_S1_PKiS3_S3_S3_iiiiii(
	.param .u64 .ptr .align 1 _Z5evictIfLi4ELi2ELi1EEvPT_S1_PKiS3_S3_S3_iiiiii_param_0,
	.param .u64 .ptr .align 1 _Z5evictIfLi4ELi2ELi1EEvPT_S1_PKiS3_S3_S3_iiiiii_param_1,
	.param .u64 .ptr .align 1 _Z5evictIfLi4ELi2ELi1EEvPT_S1_PKiS3_S3_S3_iiiiii_param_2,
	.param .u64 .ptr .align 1 _Z5evictIfLi4ELi2ELi1EEvPT_S1_PKiS3_S3_S3_iiiiii_param_3,
	.param .u64 .ptr .align 1 _Z5evictIfLi4ELi2ELi1EEvPT_S1_PKiS3_S3_S3_iiiiii_param_4,
	.param .u64 .ptr .align 1 _Z5evictIfLi4ELi2ELi1EEvPT_S1_PKiS3_S3_S3_iiiiii_param_5,
	.param .u32 _Z5evictIfLi4ELi2ELi1EEvPT_S1_PKiS3_S3_S3_iiiiii_param_6,
	.param .u32 _Z5evictIfLi4ELi2ELi1EEvPT_S1_PKiS3_S3_S3_iiiiii_param_7,
	.param .u32 _Z5evictIfLi4ELi2ELi1EEvPT_S1_PKiS3_S3_S3_iiiiii_param_8,
	.param .u32 _Z5evictIfLi4ELi2ELi1EEvPT_S1_PKiS3_S3_S3_iiiiii_param_9,
	.param .u32 _Z5evictIfLi4ELi2ELi1EEvPT_S1_PKiS3_S3_S3_iiiiii_param_10,
	.param .u32 _Z5evictIfLi4ELi2ELi1EEvPT_S1_PKiS3_S3_S3_iiiiii_param_11
)
{
	.local .align 8 .b8 	__local_depot6[32];
	.reg .b64 	%SP;
	.reg .b64 	%SPL;
	.reg .pred 	%p<3>;
	.reg .b32 	%r<78>;
	.reg .b32 	%f<9>;
	.reg .b64 	%rd<48>;

	mov.u64 	%SPL, __local_depot6;
	cvta.local.u64 	%SP, %SPL;
	ld.param.u64 	%rd4, [_Z5evictIfLi4ELi2ELi1EEvPT_S1_PKiS3_S3_S3_iiiiii_param_0];
	ld.param.u64 	%rd5, [_Z5evictIfLi4ELi2ELi1EEvPT_S1_PKiS3_S3_S3_iiiiii_param_1];
	ld.param.u64 	%rd8, [_Z5evictIfLi4ELi2ELi1EEvPT_S1_PKiS3_S3_S3_iiiiii_param_3];
	ld.param.u64 	%rd9, [_Z5evictIfLi4ELi2ELi1EEvPT_S1_PKiS3_S3_S3_iiiiii_param_5];
	ld.param.u32 	%r17, [_Z5evictIfLi4ELi2ELi1EEvPT_S1_PKiS3_S3_S3_iiiiii_param_6];
	ld.param.u32 	%r15, [_Z5evictIfLi4ELi2ELi1EEvPT_S1_PKiS3_S3_S3_iiiiii_param_7];
	ld.param.u32 	%r18, [_Z5evictIfLi4ELi2ELi1EEvPT_S1_PKiS3_S3_S3_iiiiii_param_8];
	ld.param.u32 	%r19, [_Z5evictIfLi4ELi2ELi1EEvPT_S1_PKiS3_S3_S3_iiiiii_param_9];
	ld.param.u32 	%r20, [_Z5evictIfLi4ELi2ELi1EEvPT_S1_PKiS3_S3_S3_iiiiii_param_10];
	ld.param.u32 	%r16, [_Z5evictIfLi4ELi2ELi1EEvPT_S1_PKiS3_S3_S3_iiiiii_param_11];
	cvta.to.global.u64 	%rd10, %rd9;
	cvta.to.global.u64 	%rd11, %rd8;
	add.u64 	%rd12, %SP, 0;
	add.u64 	%rd1, %SPL, 0;
	mov.u32 	%r21, %ctaid.y;
	mov.u32 	%r22, %ntid.y;
	mov.u32 	%r23, %tid.y;
	mad.lo.s32 	%r1, %r21, %r22, %r23;
	div.s32 	%r2, %r1, %r19;
	mul.lo.s32 	%r24, %r2, %r19;
	sub.s32 	%r25, %r1, %r24;
	mad.lo.s32 	%r26, %r2, %r18, %r17;
	mad.lo.s32 	%r27, %r26, %r19, %r25;
	st.local.v2.u32 	[%rd1], {%r27, %r1};
	st.local.u32 	[%rd1+8], %r2;
	mov.u64 	%rd13, $str;
	cvta.global.u64 	%rd14, %rd13;
	{ // callseq 133, 0
	.param .b64 param0;
	st.param.b64 	[param0], %rd14;
	.param .b64 param1;
	st.param.b64 	[param1], %rd12;
	.param .b32 retval0;
	call.uni (retval0), 
	vprintf, 
	(
	param0, 
	param1
	);
	ld.param.b32 	%r28, [retval0];
	} // callseq 133
	mul.wide.s32 	%rd15, %r27, 4;
	add.s64 	%rd16, %rd11, %rd15;
	ld.global.nc.u32 	%r3, [%rd16];
	mov.u32 	%r30, %ctaid.x;
	mov.u32 	%r31, %ntid.x;
	mov.u32 	%r32, %tid.x;
	mad.lo.s32 	%r4, %r30, %r31, %r32;
	mov.u32 	%r33, %nctaid.x;
	mul.lo.s32 	%r5, %r33, %r31;
	st.local.u32 	[%rd1], %r5;
	mov.u64 	%rd17, $str$1;
	cvta.global.u64 	%rd18, %rd17;
	{ // callseq 134, 0
	.param .b64 param0;
	st.param.b64 	[param0], %rd18;
	.param .b64 param1;
	st.param.b64 	[param1], %rd12;
	.param .b32 retval0;
	call.uni (retval0), 
	vprintf, 
	(
	param0, 
	param1
	);
	ld.param.b32 	%r34, [retval0];
	} // callseq 134
	mul.wide.u32 	%rd19, %r1, 4;
	add.s64 	%rd20, %rd10, %rd19;
	ld.global.nc.u32 	%r36, [%rd20];
	sub.s32 	%r37, %r4, %r3;
	add.s32 	%r77, %r37, %r36;
	st.local.v2.u32 	[%rd1], {%r3, %r15};
	mov.u64 	%rd21, $str$2;
	cvta.global.u64 	%rd22, %rd21;
	{ // callseq 135, 0
	.param .b64 param0;
	st.param.b64 	[param0], %rd22;
	.param .b64 param1;
	st.param.b64 	[param1], %rd12;
	.param .b32 retval0;
	call.uni (retval0), 
	vprintf, 
	(
	param0, 
	param1
	);
	ld.param.b32 	%r38, [retval0];
	} // callseq 135
	add.s32 	%r40, %r27, %r4;
	add.s32 	%r41, %r3, %r27;
	st.local.v2.u32 	[%rd1], {%r40, %r41};
	mov.u64 	%rd23, $str$3;
	cvta.global.u64 	%rd24, %rd23;
	{ // callseq 136, 0
	.param .b64 param0;
	st.param.b64 	[param0], %rd24;
	.param .b64 param1;
	st.param.b64 	[param1], %rd12;
	.param .b32 retval0;
	call.uni (retval0), 
	vprintf, 
	(
	param0, 
	param1
	);
	ld.param.b32 	%r42, [retval0];
	} // callseq 136
	mul.lo.s32 	%r7, %r27, %r20;
	setp.ge.s32 	%p1, %r4, %r3;
	@%p1 bra 	$L__BB6_3;
	cvta.to.global.u64 	%rd2, %rd4;
	cvta.to.global.u64 	%rd3, %rd5;
	add.s32 	%r8, %r7, %r3;
	add.s32 	%r76, %r7, %r4;
	mul.lo.s32 	%r10, %r16, %r1;
	mov.u64 	%rd28, $str$4;
$L__BB6_2:
	ld.param.u64 	%rd47, [_Z5evictIfLi4ELi2ELi1EEvPT_S1_PKiS3_S3_S3_iiiiii_param_4];
	ld.param.u64 	%rd46, [_Z5evictIfLi4ELi2ELi1EEvPT_S1_PKiS3_S3_S3_iiiiii_param_2];
	cvta.to.global.u64 	%rd25, %rd46;
	mul.wide.s32 	%rd26, %r76, 4;
	add.s64 	%rd27, %rd25, %rd26;
	ld.global.nc.u32 	%r44, [%rd27];
	sub.s32 	%r45, %r44, %r15;
	shl.b32 	%r46, %r45, 2;
	add.s32 	%r13, %r76, %r5;
	mov.b32 	%r47, 0;
	st.local.v2.u32 	[%rd1], {%r2, %r47};
	st.local.v2.u32 	[%rd1+8], {%r45, %r76};
	st.local.v2.u32 	[%rd1+16], {%r13, %r8};
	cvta.global.u64 	%rd29, %rd28;
	{ // callseq 137, 0
	.param .b64 param0;
	st.param.b64 	[param0], %rd29;
	.param .b64 param1;
	st.param.b64 	[param1], %rd12;
	.param .b32 retval0;
	call.uni (retval0), 
	vprintf, 
	(
	param0, 
	param1
	);
	ld.param.b32 	%r48, [retval0];
	} // callseq 137
	add.s32 	%r50, %r77, %r10;
	cvta.to.global.u64 	%rd31, %rd47;
	mul.wide.s32 	%rd32, %r50, 4;
	add.s64 	%rd33, %rd31, %rd32;
	ld.global.nc.u32 	%r51, [%rd33];
	shl.b32 	%r52, %r51, 2;
	st.local.v2.u32 	[%rd1], {%r1, %r77};
	st.local.v2.u32 	[%rd1+8], {%r77, %r51};
	st.local.v2.u32 	[%rd1+16], {%r52, %r47};
	st.local.u32 	[%rd1+24], %r52;
	mov.u64 	%rd34, $str$5;
	cvta.global.u64 	%rd35, %rd34;
	{ // callseq 138, 0
	.param .b64 param0;
	st.param.b64 	[param0], %rd35;
	.param .b64 param1;
	st.param.b64 	[param1], %rd12;
	.param .b32 retval0;
	call.uni (retval0), 
	vprintf, 
	(
	param0, 
	param1
	);
	ld.param.b32 	%r53, [retval0];
	} // callseq 138
	st.local.v2.u32 	[%rd1], {%r51, %r2};
	st.local.v2.u32 	[%rd1+8], {%r4, %r46};
	st.local.v2.u32 	[%rd1+16], {%r52, %r47};
	mov.u64 	%rd36, $str$6;
	cvta.global.u64 	%rd37, %rd36;
	{ // callseq 139, 0
	.param .b64 param0;
	st.param.b64 	[param0], %rd37;
	.param .b64 param1;
	st.param.b64 	[param1], %rd12;
	.param .b32 retval0;
	call.uni (retval0), 
	vprintf, 
	(
	param0, 
	param1
	);
	ld.param.b32 	%r55, [retval0];
	} // callseq 139
	mul.wide.s32 	%rd38, %r52, 4;
	add.s64 	%rd39, %rd2, %rd38;
	ld.global.f32 	%f1, [%rd39];
	mul.wide.s32 	%rd40, %r46, 4;
	add.s64 	%rd41, %rd2, %rd40;
	st.global.f32 	[%rd41], %f1;
	st.local.v2.u32 	[%rd1], {%r51, %r2};
	st.local.v2.u32 	[%rd1+8], {%r4, %r46};
	mov.b32 	%r57, 1;
	st.local.v2.u32 	[%rd1+16], {%r52, %r57};
	{ // callseq 140, 0
	.param .b64 param0;
	st.param.b64 	[param0], %rd37;
	.param .b64 param1;
	st.param.b64 	[param1], %rd12;
	.param .b32 retval0;
	call.uni (retval0), 
	vprintf, 
	(
	param0, 
	param1
	);
	ld.param.b32 	%r58, [retval0];
	} // callseq 140
	ld.global.f32 	%f2, [%rd39+4];
	st.global.f32 	[%rd41+4], %f2;
	or.b32  	%r60, %r52, 2;
	or.b32  	%r61, %r46, 2;
	st.local.v2.u32 	[%rd1], {%r51, %r2};
	st.local.v2.u32 	[%rd1+8], {%r4, %r61};
	st.local.v2.u32 	[%rd1+16], {%r60, %r47};
	{ // callseq 141, 0
	.param .b64 param0;
	st.param.b64 	[param0], %rd37;
	.param .b64 param1;
	st.param.b64 	[param1], %rd12;
	.param .b32 retval0;
	call.uni (retval0), 
	vprintf, 
	(
	param0, 
	param1
	);
	ld.param.b32 	%r62, [retval0];
	} // callseq 141
	ld.global.f32 	%f3, [%rd39+8];
	st.global.f32 	[%rd41+8], %f3;
	st.local.v2.u32 	[%rd1], {%r51, %r2};
	st.local.v2.u32 	[%rd1+8], {%r4, %r61};
	st.local.v2.u32 	[%rd1+16], {%r60, %r57};
	{ // callseq 142, 0
	.param .b64 param0;
	st.param.b64 	[param0], %rd37;
	.param .b64 param1;
	st.param.b64 	[param1], %rd12;
	.param .b32 retval0;
	call.uni (retval0), 
	vprintf, 
	(
	param0, 
	param1
	);
	ld.param.b32 	%r64, [retval0];
	} // callseq 142
	ld.global.f32 	%f4, [%rd39+12];
	st.global.f32 	[%rd41+12], %f4;
	st.local.v2.u32 	[%rd1], {%r51, %r2};
	st.local.v2.u32 	[%rd1+8], {%r4, %r46};
	st.local.v2.u32 	[%rd1+16], {%r52, %r47};
	mov.u64 	%rd42, $str$7;
	cvta.global.u64 	%rd43, %rd42;
	{ // callseq 143, 0
	.param .b64 param0;
	st.param.b64 	[param0], %rd43;
	.param .b64 param1;
	st.param.b64 	[param1], %rd12;
	.param .b32 retval0;
	call.uni (retval0), 
	vprintf, 
	(
	param0, 
	param1
	);
	ld.param.b32 	%r66, [retval0];
	} // callseq 143
	add.s64 	%rd44, %rd3, %rd38;
	ld.global.f32 	%f5, [%rd44];
	add.s64 	%rd45, %rd3, %rd40;
	st.global.f32 	[%rd45], %f5;
	st.local.v2.u32 	[%rd1], {%r51, %r2};
	st.local.v2.u32 	[%rd1+8], {%r4, %r46};
	st.local.v2.u32 	[%rd1+16], {%r52, %r57};
	{ // callseq 144, 0
	.param .b64 param0;
	st.param.b64 	[param0], %rd43;
	.param .b64 param1;
	st.param.b64 	[param1], %rd12;
	.param .b32 retval0;
	call.uni (retval0), 
	vprintf, 
	(
	param0, 
	param1
	);
	ld.param.b32 	%r68, [retval0];
	} // callseq 144
	ld.global.f32 	%f6, [%rd44+4];
	st.global.f32 	[%rd45+4], %f6;
	st.local.v2.u32 	[%rd1], {%r51, %r2};
	st.local.v2.u32 	[%rd1+8], {%r4, %r46};
	mov.b32 	%r70, 2;
	st.local.v2.u32 	[%rd1+16], {%r52, %r70};
	{ // callseq 145, 0
	.param .b64 param0;
	st.param.b64 	[param0], %rd43;
	.param .b64 param1;
	st.param.b64 	[param1], %rd12;
	.param .b32 retval0;
	call.uni (retval0), 
	vprintf, 
	(
	param0, 
	param1
	);
	ld.param.b32 	%r71, [retval0];
	} // callseq 145
	ld.global.f32 	%f7, [%rd44+8];
	st.global.f32 	[%rd45+8], %f7;
	st.local.v2.u32 	[%rd1], {%r51, %r2};
	st.local.v2.u32 	[%rd1+8], {%r4, %r46};
	mov.b32 	%r73, 3;
	st.local.v2.u32 	[%rd1+16], {%r52, %r73};
	{ // callseq 146, 0
	.param .b64 param0;
	st.param.b64 	[param0], %rd43;
	.param .b64 param1;
	st.param.b64 	[param1], %rd12;
	.param .b32 retval0;
	call.uni (retval0), 
	vprintf, 
	(
	param0, 
	param1
	);
	ld.param.b32 	%r74, [retval0];
	} // callseq 146
	ld.global.f32 	%f8, [%rd44+12];
	st.global.f32 	[%rd45+12], %f8;
	add.s32 	%r77, %r77, %r5;
	setp.lt.s32 	%p2, %r13, %r8;
	mov.u32 	%r76, %r13;
	@%p2 bra 	$L__BB6_2;
$L__BB6_3:
	ret;

}
	// .globl	_Z5evictIfLi8ELi2ELi1EEvPT_S1_PKiS3_S3_S3_iiiiii
.visible .entry _Z5evictIfLi8ELi2ELi1EEvPT_S1_PKiS3_S3_S3_iiiiii(
	.param .u64 .ptr .align 1 _Z5evictIfLi8ELi2ELi1EEvPT_S1_PKiS3_S3_S3_iiiiii_param_0,
	.param .u64 .ptr .align 1 _Z5evictIfLi8ELi2ELi1EEvPT_S1_PKiS3_S3_S3_iiiiii_param_1,
	.param .u64 .ptr .align 1 _Z5evictIfLi8ELi2ELi1EEvPT_S1_PKiS3_S3_S3_iiiiii_param_2,
	.param .u64 .ptr .align 1 _Z5evictIfLi8ELi2ELi1EEvPT_S1_PKiS3_S3_S3_iiiiii_param_3,
	.param .u64 .ptr .align 1 _Z5evictIfLi8ELi2ELi1EEvPT_S1_PKiS3_S3_S3_iiiiii_param_4,
	.param .u64 .ptr .align 1 _Z5evictIfLi8ELi2ELi1EEvPT_S1_PKiS3_S3_S3_iiiiii_param_5,
	.param .u32 _Z5evictIfLi8ELi2ELi1EEvPT_S1_PKiS3_S3_S3_iiiiii_param_6,
	.param .u32 _Z5evictIfLi8ELi2ELi1EEvPT_S1_PKiS3_S3_S3_iiiiii_param_7,
	.param .u32 _Z5evictIfLi8ELi2ELi1EEvPT_S1_PKiS3_S3_S3_iiiiii_param_8,
	.param .u32 _Z5evictIfLi8ELi2ELi1EEvPT_S1_PKiS3_S3_S3_iiiiii_param_9,
	.param .u32 _Z5evictIfLi8ELi2ELi1EEvPT_S1_PKiS3_S3_S3_iiiiii_param_10,
	.param .u32 _Z5evictIfLi8ELi2ELi1EEvPT_S1_PKiS3_S3_S3_iiiiii_param_11
)
{
	.local .align 8 .b8 	__local_depot7[32];
	.reg .b64 	%SP;
	.reg .b64 	%SPL;
	.reg .pred 	%p<3>;
	.reg .b32 	%r<102>;
	.reg .b32 	%f<17>;
	.reg .b64 	%rd<47>;

	mov.u64 	%SPL, __local_depot7;
	cvta.local.u64 	%SP, %SPL;
	ld.param.u64 	%rd5, [_Z5evictIfLi8ELi2ELi1EEvPT_S1_PKiS3_S3_S3_iiiiii_param_0];
	ld.param.u64 	%rd6, [_Z5evictIfLi8ELi2ELi1EEvPT_S1_PKiS3_S3_S3_iiiiii_param_1];
	ld.param.u64 	%rd9, [_Z5evictIfLi8ELi2ELi1EEvPT_S1_PKiS3_S3_S3_iiiiii_param_3];
	ld.param.u64 	%rd8, [_Z5evictIfLi8ELi2ELi1EEvPT_S1_PKiS3_S3_S3_iiiiii_param_4];
	ld.param.u64 	%rd10, [_Z5evictIfLi8ELi2ELi1EEvPT_S1_PKiS3_S3_S3_iiiiii_param_5];
	ld.param.u32 	%r17, [_Z5evictIfLi8ELi2ELi1EEvPT_S1_PKiS3_S3_S3_iiiiii_param_6];
	ld.param.u32 	%r15, [_Z5evictIfLi8ELi2ELi1EEvPT_S1_PKiS3_S3_S3_iiiiii_param_7];
	ld.param.u32 	%r18, [_Z5evictIfLi8ELi2ELi1EEvPT_S1_PKiS3_S3_S3_iiiiii_param_8];
	ld.param.u32 	%r19, [_Z5evictIfLi8ELi2ELi1EEvPT_S1_PKiS3_S3_S3_iiiiii_param_9];
	ld.param.u32 	%r20, [_Z5evictIfLi8ELi2ELi1EEvPT_S1_PKiS3_S3_S3_iiiiii_param_10];
	ld.param.u32 	%r16, [_Z5evictIfLi8ELi2ELi1EEvPT_S1_PKiS3_S3_S3_iiiiii_param_11];
	cvta.to.global.u64 	%rd11, %rd10;
	cvta.to.global.u64 	%rd12, %rd9;
	add.u64 	%rd13, %SP, 0;
	add.u64 	%rd1, %SPL, 0;
	mov.u32 	%r21, %ctaid.y;
	mov.u32 	%r22, %ntid.y;
	mov.u32 	%r23, %tid.y;
	mad.lo.s32 	%r1, %r21, %r22, %r23;
	div.s32 	%r2, %r1, %r19;
	mul.lo.s32 	%r24, %r2, %r19;
	sub.s32 	%r25, %r1, %r24;
	mad.lo.s32 	%r26, %r2, %r18, %r17;
	mad.lo.s32 	%r27, %r26, %r19, %r25;
	st.local.v2.u32 	[%rd1], {%r27, %r1};
	st.local.u32 	[%rd1+8], %r2;
	mov.u64 	%rd14, $str;
	cvta.global.u64 	%rd15, %rd14;
	{ // callseq 147, 0
	.param .b64 param0;
	st.param.b64 	[param0], %rd15;
	.param .b64 param1;
	st.param.b64 	[param1], %rd13;
	.param .b32 retval0;
	call.uni (retval0), 
	vprintf, 
	(
	param0, 
	param1
	);
	ld.param.b32 	%r28, [retval0];
	} // callseq 147
	mul.wide.s32 	%rd16, %r27, 4;
	add.s64 	%rd17, %rd12, %rd16;
	ld.global.nc.u32 	%r3, [%rd17];
	mov.u32 	%r30, %ctaid.x;
	mov.u32 	%r31, %ntid.x;
	mov.u32 	%r32, %tid.x;
	mad.lo.s32 	%r4, %r30, %r31, %r32;
	mov.u32 	%r33, %nctaid.x;
	mul.lo.s32 	%r5, %r33, %r31;
	st.local.u32 	[%rd1], %r5;
	mov.u64 	%rd18, $str$1;
	cvta.global.u64 	%rd19, %rd18;
	{ // callseq 148, 0
	.param .b64 param0;
	st.param.b64 	[param0], %rd19;
	.param .b64 param1;
	st.param.b64 	[param1], %rd13;
	.param .b32 retval0;
	call.uni (retval0), 
	vprintf, 
	(
	param0, 
	param1
	);
	ld.param.b32 	%r34, [retval0];
	} // callseq 148
	mul.wide.u32 	%rd20, %r1, 4;
	add.s64 	%rd21, %rd11, %rd20;
	ld.global.nc.u32 	%r36, [%rd21];
	sub.s32 	%r37, %r4, %r3;
	add.s32 	%r101, %r37, %r36;
	st.local.v2.u32 	[%rd1], {%r3, %r15};
	mov.u64 	%rd22, $str$2;
	cvta.global.u64 	%rd23, %rd22;
	{ // callseq 149, 0
	.param .b64 param0;
	st.param.b64 	[param0], %rd23;
	.param .b64 param1;
	st.param.b64 	[param1], %rd13;
	.param .b32 retval0;
	call.uni (retval0), 
	vprintf, 
	(
	param0, 
	param1
	);
	ld.param.b32 	%r38, [retval0];
	} // callseq 149
	add.s32 	%r40, %r27, %r4;
	add.s32 	%r41, %r3, %r27;
	st.local.v2.u32 	[%rd1], {%r40, %r41};
	mov.u64 	%rd24, $str$3;
	cvta.global.u64 	%rd25, %rd24;
	{ // callseq 150, 0
	.param .b64 param0;
	st.param.b64 	[param0], %rd25;
	.param .b64 param1;
	st.param.b64 	[param1], %rd13;
	.param .b32 retval0;
	call.uni (retval0), 
	vprintf, 
	(
	param0, 
	param1
	);
	ld.param.b32 	%r42, [retval0];
	} // callseq 150
	mul.lo.s32 	%r7, %r27, %r20;
	setp.ge.s32 	%p1, %r4, %r3;
	@%p1 bra 	$L__BB7_3;
	cvta.to.global.u64 	%rd2, %rd5;
	cvta.to.global.u64 	%rd3, %rd6;
	add.s32 	%r8, %r7, %r3;
	add.s32 	%r100, %r7, %r4;
	mul.lo.s32 	%r10, %r16, %r1;
	cvta.to.global.u64 	%rd4, %rd8;
	mov.u64 	%rd29, $str$4;
$L__BB7_2:
	ld.param.u64 	%rd46, [_Z5evictIfLi8ELi2ELi1EEvPT_S1_PKiS3_S3_S3_iiiiii_param_2];
	cvta.to.global.u64 	%rd26, %rd46;
	mul.wide.s32 	%rd27, %r100, 4;
	add.s64 	%rd28, %rd26, %rd27;
	ld.global.nc.u32 	%r44, [%rd28];
	sub.s32 	%r45, %r44, %r15;
	shl.b32 	%r46, %r45, 3;
	add.s32 	%r13, %r100, %r5;
	mov.b32 	%r47, 0;
	st.local.v2.u32 	[%rd1], {%r2, %r47};
	st.local.v2.u32 	[%rd1+8], {%r45, %r100};
	st.local.v2.u32 	[%rd1+16], {%r13, %r8};
	cvta.global.u64 	%rd30, %rd29;
	add.u64 	%rd31, %SP, 0;
	{ // callseq 151, 0
	.param .b64 param0;
	st.param.b64 	[param0], %rd30;
	.param .b64 param1;
	st.param.b64 	[param1], %rd31;
	.param .b32 retval0;
	call.uni (retval0), 
	vprintf, 
	(
	param0, 
	param1
	);
	ld.param.b32 	%r48, [retval0];
	} // callseq 151
	add.s32 	%r50, %r101, %r10;
	mul.wide.s32 	%rd32, %r50, 4;
	add.s64 	%rd33, %rd4, %rd32;
	ld.global.nc.u32 	%r51, [%rd33];
	shl.b32 	%r52, %r51, 3;
	st.local.v2.u32 	[%rd1], {%r1, %r101};
	st.local.v2.u32 	[%rd1+8], {%r101, %r51};
	st.local.v2.u32 	[%rd1+16], {%r52, %r47};
	st.local.u32 	[%rd1+24], %r52;
	mov.u64 	%rd34, $str$5;
	cvta.global.u64 	%rd35, %rd34;
	{ // callseq 152, 0
	.param .b64 param0;
	st.param.b64 	[param0], %rd35;
	.param .b64 param1;
	st.param.b64 	[param1], %rd31;
	.param .b32 retval0;
	call.uni (retval0), 
	vprintf, 
	(
	param0, 
	param1
	);
	ld.param.b32 	%r53, [retval0];
	} // callseq 152
	st.local.v2.u32 	[%rd1], {%r51, %r2};
	st.local.v2.u32 	[%rd1+8], {%r4, %r46};
	st.local.v2.u32 	[%rd1+16], {%r52, %r47};
	mov.u64 	%rd36, $str$6;
	cvta.global.u64 	%rd37, %rd36;
	{ // callseq 153, 0
	.param .b64 param0;
	st.param.b64 	[param0], %rd37;
	.param .b64 param1;
	st.param.b64 	[param1], %rd31;
	.param .b32 retval0;
	call.uni (retval0), 
	vprintf, 
	(
	param0, 
	param1
	);
	ld.param.b32 	%r55, [retval0];
	} // callseq 153
	mul.wide.s32 	%rd38, %r52, 4;
	add.s64 	%rd39, %rd2, %rd38;
	ld.global.f32 	%f1, [%rd39];
	mul.wide.s32 	%rd40, %r46, 4;
	add.s64 	%rd41, %rd2, %rd40;
	st.global.f32 	[%rd41], %f1;
	st.local.v2.u32 	[%rd1], {%r51, %r2};
	st.local.v2.u32 	[%rd1+8], {%r4, %r46};
	mov.b32 	%r57, 1;
	st.local.v2.u32 	[%rd1+16], {%r52, %r57};
	{ // callseq 154, 0
	.param .b64 param0;
	st.param.b64 	[param0], %rd37;
	.param .b64 param1;
	st.param.b64 	[param1], %rd31;
	.param .b32 retval0;
	call.uni (retval0), 
	vprintf, 
	(
	param0, 
	param1
	);
	ld.param.b32 	%r58, [retval0];
	} // callseq 154
	ld.global.f32 	%f2, [%rd39+4];
	st.global.f32 	[%rd41+4], %f2;
	or.b32  	%r60, %r52, 2;
	or.b32  	%r61, %r46, 2;
	st.local.v2.u32 	[%rd1], {%r51, %r2};
	st.local.v2.u32 	[%rd1+8], {%r4, %r61};
	st.local.v2.u32 	[%rd1+16], {%r60, %r47};
	{ // callseq 155, 0
	.param .b64 param0;
	st.param.b64 	[param0], %rd37;
	.param .b64 param1;
	st.param.b64 	[param1], %rd31;
	.param .b32 retval0;
	call.uni (retval0), 
	vprintf, 
	(
	param0, 
	param1
	);
	ld.param.b32 	%r62, [retval0];
	} // callseq 155
	ld.global.f32 	%f3, [%rd39+8];
	st.global.f32 	[%rd41+8], %f3;
	st.local.v2.u32 	[%rd1], {%r51, %r2};
	st.local.v2.u32 	[%rd1+8], {%r4, %r61};
	st.local.v2.u32 	[%rd1+16], {%r60, %r57};
	{ // callseq 156, 0
	.param .b64 param0;
	st.param.b64 	[param0], %rd37;
	.param .b64 param1;
	st.param.b64 	[param1], %rd31;
	.param .b32 retval0;
	call.uni (retval0), 
	vprintf, 
	(
	param0, 
	param1
	);
	ld.param.b32 	%r64, [retval0];
	} // callseq 156
	ld.global.f32 	%f4, [%rd39+12];
	st.global.f32 	[%rd41+12], %f4;
	or.b32  	%r66, %r52, 4;
	or.b32  	%r67, %r46, 4;
	st.local.v2.u32 	[%rd1], {%r51, %r2};
	st.local.v2.u32 	[%rd1+8], {%r4, %r67};
	st.local.v2.u32 	[%rd1+16], {%r66, %r47};
	{ // callseq 157, 0
	.param .b64 param0;
	st.param.b64 	[param0], %rd37;
	.param .b64 param1;
	st.param.b64 	[param1], %rd31;
	.param .b32 retval0;
	call.uni (retval0), 
	vprintf, 
	(
	param0, 
	param1
	);
	ld.param.b32 	%r68, [retval0];
	} // callseq 157
	ld.global.f32 	%f5, [%rd39+16];
	st.global.f32 	[%rd41+16], %f5;
	st.local.v2.u32 	[%rd1], {%r51, %r2};
	st.local.v2.u32 	[%rd1+8], {%r4, %r67};
	st.local.v2.u32 	[%rd1+16], {%r66, %r57};
	{ // callseq 158, 0
	.param .b64 param0;
	st.param.b64 	[param0], %rd37;
	.param .b64 param1;
	st.param.b64 	[param1], %rd31;
	.param .b32 retval0;
	call.uni (retval0), 
	vprintf, 
	(
	param0, 
	param1
	);
	ld.param.b32 	%r70, [retval0];
	} // callseq 158
	ld.global.f32 	%f6, [%rd39+20];
	st.global.f32 	[%rd41+20], %f6;
	or.b32  	%r72, %r52, 6;
	or.b32  	%r73, %r46, 6;
	st.local.v2.u32 	[%rd1], {%r51, %r2};
	st.local.v2.u32 	[%rd1+8], {%r4, %r73};
	st.local.v2.u32 	[%rd1+16], {%r72, %r47};
	{ // callseq 159, 0
	.param .b64 param0;
	st.param.b64 	[param0], %rd37;
	.param .b64 param1;
	st.param.b64 	[param1], %rd31;
	.param .b32 retval0;
	call.uni (retval0), 
	vprintf, 
	(
	param0, 
	param1
	);
	ld.param.b32 	%r74, [retval0];
	} // callseq 159
	ld.global.f32 	%f7, [%rd39+24];
	st.global.f32 	[%rd41+24], %f7;
	st.local.v2.u32 	[%rd1], {%r51, %r2};
	st.local.v2.u32 	[%rd1+8], {%r4, %r73};
	st.local.v2.u32 	[%rd1+16], {%r72, %r57};
	{ // callseq 160, 0
	.param .b64 param0;
	st.param.b64 	[param0], %rd37;
	.param .b64 param1;
	st.param.b64 	[param1], %rd31;
	.param .b32 retval0;
	call.uni (retval0), 
	vprintf, 
	(
	param0, 
	param1
	);
	ld.param.b32 	%r76, [retval0];
	} // callseq 160
	ld.global.f32 	%f8, [%rd39+28];
	st.global.f32 	[%rd41+28], %f8;
	st.local.v2.u32 	[%rd1], {%r51, %r2};
	st.local.v2.u32 	[%rd1+8], {%r4, %r46};
	st.local.v2.u32 	[%rd1+16], {%r52, %r47};
	mov.u64 	%rd42, $str$7;
	cvta.global.u64 	%rd43, %rd42;
	{ // callseq 161, 0
	.param .b64 param0;
	st.param.b64 	[param0], %rd43;
	.param .b64 param1;
	st.param.b64 	[param1], %rd31;
	.param .b32 retval0;
	call.uni (retval0), 
	vprintf, 
	(
	param0, 
	param1
	);
	ld.param.b32 	%r78, [retval0];
	} // callseq 161
	add.s64 	%rd44, %rd3, %rd38;
	ld.global.f32 	%f9, [%rd44];
	add.s64 	%rd45, %rd3, %rd40;
	st.global.f32 	[%rd45], %f9;
	st.local.v2.u32 	[%rd1], {%r51, %r2};
	st.local.v2.u32 	[%rd1+8], {%r4, %r46};
	st.local.v2.u32 	[%rd1+16], {%r52, %r57};
	{ // callseq 162, 0
	.param .b64 param0;
	st.param.b64 	[param0], %rd43;
	.param .b64 param1;
	st.param.b64 	[param1], %rd31;
	.param .b32 retval0;
	call.uni (retval0), 
	vprintf, 
	(
	param0, 
	param1
	);
	ld.param.b32 	%r80, [retval0];
	} // callseq 162
	ld.global.f32 	%f10, [%rd44+4];
	st.global.f32 	[%rd45+4], %f10;
	st.local.v2.u32 	[%rd1], {%r51, %r2};
	st.local.v2.u32 	[%rd1+8], {%r4, %r46};
	mov.b32 	%r82, 2;
	st.local.v2.u32 	[%rd1+16], {%r52, %r82};
	{ // callseq 163, 0
	.param .b64 param0;
	st.param.b64 	[param0], %rd43;
	.param .b64 param1;
	st.param.b64 	[param1], %rd31;
	.param .b32 retval0;
	call.uni (retval0), 
	vprintf, 
	(
	param0, 
	param1
	);
	ld.param.b32 	%r83, [retval0];
	} // callseq 163
	ld.global.f32 	%f11, [%rd44+8];
	st.global.f32 	[%rd45+8], %f11;
	st.local.v2.u32 	[%rd1], {%r51, %r2};
	st.local.v2.u32 	[%rd1+8], {%r4, %r46};
	mov.b32 	%r85, 3;
	st.local.v2.u32 	[%rd1+16], {%r52, %r85};
	{ // callseq 164, 0
	.param .b64 param0;
	st.param.b64 	[param0], %rd43;
	.param .b64 param1;
	st.param.b64 	[param1], %rd31;
	.param .b32 retval0;
	call.uni (retval0), 
	vprintf, 
	(
	param0, 
	param1
	);
	ld.param.b32 	%r86, [retval0];
	} // callseq 164
	ld.global.f32 	%f12, [%rd44+12];
	st.global.f32 	[%rd45+12], %f12;
	st.local.v2.u32 	[%rd1], {%r51, %r2};
	st.local.v2.u32 	[%rd1+8], {%r4, %r46};
	mov.b32 	%r88, 4;
	st.local.v2.u32 	[%rd1+16], {%r52, %r88};
	{ // callseq 165, 0
	.param .b64 param0;
	st.param.b64 	[param0], %rd43;
	.param .b64 param1;
	st.param.b64 	[param1], %rd31;
	.param .b32 retval0;
	call.uni (retval0), 
	vprintf, 
	(
	param0, 
	param1
	);
	ld.param.b32 	%r89, [retval0];
	} // callseq 165
	ld.global.f32 	%f13, [%rd44+16];
	st.global.f32 	[%rd45+16], %f13;
	st.local.v2.u32 	[%rd1], {%r51, %r2};
	st.local.v2.u32 	[%rd1+8], {%r4, %r46};
	mov.b32 	%r91, 5;
	st.local.v2.u32 	[%rd1+16], {%r52, %r91};
	{ // callseq 166, 0
	.param .b64 param0;
	st.param.b64 	[param0], %rd43;
	.param .b64 param1;
	st.param.b64 	[param1], %rd31;
	.param .b32 retval0;
	call.uni (retval0), 
	vprintf, 
	(
	param0, 
	param1
	);
	ld.param.b32 	%r92, [retval0];
	} // callseq 166
	ld.global.f32 	%f14, [%rd44+20];
	st.global.f32 	[%rd45+20], %f14;
	st.local.v2.u32 	[%rd1], {%r51, %r2};
	st.local.v2.u32 	[%rd1+8], {%r4, %r46};
	mov.b32 	%r94, 6;
	st.local.v2.u32 	[%rd1+16], {%r52, %r94};
	{ // callseq 167, 0
	.param .b64 param0;
	st.param.b64 	[param0], %rd43;
	.param .b64 param1;
	st.param.b64 	[param1], %rd31;
	.param .b32 retval0;
	call.uni (retval0), 
	vprintf, 
	(
	param0, 
	param1
	);
	ld.param.b32 	%r95, [retval0];
	} // callseq 167
	ld.global.f32 	%f15, [%rd44+24];
	st.global.f32 	[%rd45+24], %f15;
	st.local.v2.u32 	[%rd1], {%r51, %r2};
	st.local.v2.u32 	[%rd1+8], {%r4, %r46};
	mov.b32 	%r97, 7;
	st.local.v2.u32 	[%rd1+16], {%r52, %r97};
	{ // callseq 168, 0
	.param .b64 param0;
	st.param.b64 	[param0], %rd43;
	.param .b64 param1;
	st.param.b64 	[param1], %rd31;
	.param .b32 retval0;
	call.uni (retval0), 
	vprintf, 
	(
	param0, 
	param1
	);
	ld.param.b32 	%r98, [retval0];
	} // callseq 168
	ld.global.f32 	%f16, [%rd44+28];
	st.global.f32 	[%rd45+28], %f16;
	add.s32 	%r101, %r101, %r5;
	setp.lt.s32 	%p2, %r13, %r8;
	mov.u32 	%r100, %r13;
	@%p2 bra 	$L__BB7_2;
$L__BB7_3:
	ret;

}
	// .globl	_Z5evictIfLi1ELi4ELi1EEvPT_S1_PKiS3_S3_S3_iiiiii
.visible .entry _Z5evictIfLi1ELi4ELi1EEvPT_S1_PKiS3_S3_S3_iiiiii(
	.param .u64 .ptr .align 1 _Z5evictIfLi1ELi4ELi1EEvPT_S1_PKiS3_S3_S3_iiiiii_param_0,
	.param .u64 .ptr .align 1 _Z5evictIfLi1ELi4ELi1EEvPT_S1_PKiS3_S3_S3_iiiiii_param_1,
	.param .u64 .ptr .align 1 _Z5evictIfLi1ELi4ELi1EEvPT_S1_PKiS3_S3_S3_iiiiii_param_2,
	.param .u64 .ptr .align 1 _Z5evictIfLi1ELi4ELi1EEvPT_S1_PKiS3_S3_S3_iiiiii_param_3,
	.param .u64 .ptr .align 1 _Z5evictIfLi1ELi4ELi1EEvPT_S1_PKiS3_S3_S3_iiiiii_param_4,
	.param .u64 .ptr .align 1 _Z5evictIfLi1ELi4ELi1EEvPT_S1_PKiS3_S3_S3_iiiiii_param_5,
	.param .u32 _Z5evictIfLi1ELi4ELi1EEvPT_S1_PKiS3_S3_S3_iiiiii_param_6,
	.param .u32 _Z5evictIfLi1ELi4ELi1EEvPT_S1_PKiS3_S3_S3_iiiiii_param_7,
	.param .u32 _Z5evictIfLi1ELi4ELi1EEvPT_S1_PKiS3_S3_S3_iiiiii_param_8,
	.param .u32 _Z5evictIfLi1ELi4ELi1EEvPT_S1_PKiS3_S3_S3_iiiiii_param_9,
	.param .u32 _Z5evictIfLi1ELi4ELi1EEvPT_S1_PKiS3_S3_S3_iiiiii_param_10,
	.param .u32 _Z5evictIfLi1ELi4ELi1EEvPT_S1_PKiS3_S3_S3_iiiiii_param_11
)
{
	.local .align 8 .b8 	__local_depot8[32];
	.reg .b64 	%SP;
	.reg .b64 	%SPL;
	.reg .pred 	%p<6>;
	.reg .b32 	%r<124>;
	.reg .b32 	%f<16>;
	.reg .b64 	%rd<86>;

	mov.u64 	%SPL, __local_depot8;
	cvta.local.u64 	%SP, %SPL;
	ld.param.u64 	%rd6, [_Z5evictIfLi1ELi4ELi1EEvPT_S1_PKiS3_S3_S3_iiiiii_param_3];
	ld.param.u64 	%rd7, [_Z5evictIfLi1ELi4ELi1EEvPT_S1_PKiS3_S3_S3_iiiiii_param_5];
	ld.param.u32 	%r20, [_Z5evictIfLi1ELi4ELi1EEvPT_S1_PKiS3_S3_S3_iiiiii_param_6];
	ld.param.u32 	%r18, [_Z5evictIfLi1ELi4ELi1EEvPT_S1_PKiS3_S3_S3_iiiiii_param_7];
	ld.param.u32 	%r21, [_Z5evictIfLi1ELi4ELi1EEvPT_S1_PKiS3_S3_S3_iiiiii_param_8];
	ld.param.u32 	%r22, [_Z5evictIfLi1ELi4ELi1EEvPT_S1_PKiS3_S3_S3_iiiiii_param_9];
	ld.param.u32 	%r23, [_Z5evictIfLi1ELi4ELi1EEvPT_S1_PKiS3_S3_S3_iiiiii_param_10];
	ld.param.u32 	%r19, [_Z5evictIfLi1ELi4ELi1EEvPT_S1_PKiS3_S3_S3_iiiiii_param_11];
	cvta.to.global.u64 	%rd8, %rd7;
	cvta.to.global.u64 	%rd9, %rd6;
	add.u64 	%rd10, %SP, 0;
	add.u64 	%rd1, %SPL, 0;
	mov.u32 	%r24, %ctaid.y;
	mov.u32 	%r25, %ntid.y;
	mov.u32 	%r26, %tid.y;
	mad.lo.s32 	%r1, %r24, %r25, %r26;
	mul.lo.s32 	%r2, %r19, %r1;
	div.s32 	%r3, %r1, %r22;
	mul.lo.s32 	%r27, %r3, %r22;
	sub.s32 	%r28, %r1, %r27;
	mad.lo.s32 	%r29, %r3, %r21, %r20;
	mad.lo.s32 	%r30, %r29, %r22, %r28;
	st.local.v2.u32 	[%rd1], {%r30, %r1};
	st.local.u32 	[%rd1+8], %r3;
	mov.u64 	%rd11, $str;
	cvta.global.u64 	%rd12, %rd11;
	{ // callseq 169, 0
	.param .b64 param0;
	st.param.b64 	[param0], %rd12;
	.param .b64 param1;
	st.param.b64 	[param1], %rd10;
	.param .b32 retval0;
	call.uni (retval0), 
	vprintf, 
	(
	param0, 
	param1
	);
	ld.param.b32 	%r31, [retval0];
	} // callseq 169
	mul.wide.s32 	%rd13, %r30, 4;
	add.s64 	%rd14, %rd9, %rd13;
	ld.global.nc.u32 	%r33, [%rd14];
	mov.u32 	%r34, %ctaid.x;
	mov.u32 	%r35, %ntid.x;
	mov.u32 	%r36, %tid.x;
	mad.lo.s32 	%r4, %r34, %r35, %r36;
	mov.u32 	%r37, %nctaid.x;
	mul.lo.s32 	%r5, %r37, %r35;
	st.local.u32 	[%rd1], %r5;
	mov.u64 	%rd15, $str$1;
	cvta.global.u64 	%rd16, %rd15;
	{ // callseq 170, 0
	.param .b64 param0;
	st.param.b64 	[param0], %rd16;
	.param .b64 param1;
	st.param.b64 	[param1], %rd10;
	.param .b32 retval0;
	call.uni (retval0), 
	vprintf, 
	(
	param0, 
	param1
	);
	ld.param.b32 	%r38, [retval0];
	} // callseq 170
	mul.wide.u32 	%rd17, %r1, 4;
	add.s64 	%rd18, %rd8, %rd17;
	ld.global.nc.u32 	%r40, [%rd18];
	sub.s32 	%r41, %r4, %r33;
	add.s32 	%r123, %r41, %r40;
	st.local.v2.u32 	[%rd1], {%r33, %r18};
	mov.u64 	%rd19, $str$2;
	cvta.global.u64 	%rd20, %rd19;
	{ // callseq 171, 0
	.param .b64 param0;
	st.param.b64 	[param0], %rd20;
	.param .b64 param1;
	st.param.b64 	[param1], %rd10;
	.param .b32 retval0;
	call.uni (retval0), 
	vprintf, 
	(
	param0, 
	param1
	);
	ld.param.b32 	%r42, [retval0];
	} // callseq 171
	add.s32 	%r44, %r30, %r4;
	add.s32 	%r45, %r33, %r30;
	st.local.v2.u32 	[%rd1], {%r44, %r45};
	mov.u64 	%rd21, $str$3;
	cvta.global.u64 	%rd22, %rd21;
	{ // callseq 172, 0
	.param .b64 param0;
	st.param.b64 	[param0], %rd22;
	.param .b64 param1;
	st.param.b64 	[param1], %rd10;
	.param .b32 retval0;
	call.uni (retval0), 
	vprintf, 
	(
	param0, 
	param1
	);
	ld.param.b32 	%r46, [retval0];
	} // callseq 172
	mul.lo.s32 	%r48, %r30, %r23;
	add.s32 	%r122, %r48, %r4;
	add.s32 	%r8, %r48, %r33;
	setp.ge.s32 	%p1, %r4, %r33;
	@%p1 bra 	$L__BB8_6;
	add.s32 	%r9, %r122, %r5;
	max.s32 	%r49, %r9, %r8;
	setp.lt.s32 	%p2, %r9, %r8;
	selp.u32 	%r50, 1, 0, %p2;
	add.s32 	%r51, %r9, %r50;
	sub.s32 	%r52, %r49, %r51;
	max.u32 	%r53, %r5, 1;
	div.u32 	%r54, %r52, %r53;
	add.s32 	%r10, %r54, %r50;
	and.b32  	%r55, %r10, 1;
	setp.eq.b32 	%p3, %r55, 1;
	@%p3 bra 	$L__BB8_3;
	ld.param.u64 	%rd84, [_Z5evictIfLi1ELi4ELi1EEvPT_S1_PKiS3_S3_S3_iiiiii_param_4];
	ld.param.u64 	%rd82, [_Z5evictIfLi1ELi4ELi1EEvPT_S1_PKiS3_S3_S3_iiiiii_param_2];
	ld.param.u64 	%rd80, [_Z5evictIfLi1ELi4ELi1EEvPT_S1_PKiS3_S3_S3_iiiiii_param_1];
	ld.param.u64 	%rd78, [_Z5evictIfLi1ELi4ELi1EEvPT_S1_PKiS3_S3_S3_iiiiii_param_0];
	cvta.to.global.u64 	%rd23, %rd82;
	mul.wide.s32 	%rd24, %r122, 4;
	add.s64 	%rd25, %rd23, %rd24;
	ld.global.nc.u32 	%r56, [%rd25];
	sub.s32 	%r57, %r56, %r18;
	mov.b32 	%r58, 0;
	st.local.v2.u32 	[%rd1], {%r3, %r58};
	st.local.v2.u32 	[%rd1+8], {%r57, %r122};
	st.local.v2.u32 	[%rd1+16], {%r9, %r8};
	mov.u64 	%rd26, $str$4;
	cvta.global.u64 	%rd27, %rd26;
	{ // callseq 173, 0
	.param .b64 param0;
	st.param.b64 	[param0], %rd27;
	.param .b64 param1;
	st.param.b64 	[param1], %rd10;
	.param .b32 retval0;
	call.uni (retval0), 
	vprintf, 
	(
	param0, 
	param1
	);
	ld.param.b32 	%r59, [retval0];
	} // callseq 173
	add.s32 	%r61, %r123, %r2;
	cvta.to.global.u64 	%rd29, %rd84;
	mul.wide.s32 	%rd30, %r61, 4;
	add.s64 	%rd31, %rd29, %rd30;
	ld.global.nc.u32 	%r62, [%rd31];
	st.local.v2.u32 	[%rd1], {%r1, %r123};
	st.local.v2.u32 	[%rd1+8], {%r123, %r62};
	st.local.v2.u32 	[%rd1+16], {%r62, %r58};
	st.local.u32 	[%rd1+24], %r62;
	mov.u64 	%rd32, $str$5;
	cvta.global.u64 	%rd33, %rd32;
	{ // callseq 174, 0
	.param .b64 param0;
	st.param.b64 	[param0], %rd33;
	.param .b64 param1;
	st.param.b64 	[param1], %rd10;
	.param .b32 retval0;
	call.uni (retval0), 
	vprintf, 
	(
	param0, 
	param1
	);
	ld.param.b32 	%r63, [retval0];
	} // callseq 174
	st.local.v2.u32 	[%rd1], {%r62, %r3};
	st.local.v2.u32 	[%rd1+8], {%r4, %r57};
	st.local.v2.u32 	[%rd1+16], {%r62, %r58};
	mov.u64 	%rd34, $str$6;
	cvta.global.u64 	%rd35, %rd34;
	{ // callseq 175, 0
	.param .b64 param0;
	st.param.b64 	[param0], %rd35;
	.param .b64 param1;
	st.param.b64 	[param1], %rd10;
	.param .b32 retval0;
	call.uni (retval0), 
	vprintf, 
	(
	param0, 
	param1
	);
	ld.param.b32 	%r65, [retval0];
	} // callseq 175
	cvta.to.global.u64 	%rd36, %rd78;
	mul.wide.s32 	%rd37, %r62, 4;
	add.s64 	%rd38, %rd36, %rd37;
	ld.global.f32 	%f1, [%rd38];
	mul.wide.s32 	%rd39, %r57, 4;
	add.s64 	%rd40, %rd36, %rd39;
	st.global.f32 	[%rd40], %f1;
	st.local.v2.u32 	[%rd1], {%r62, %r3};
	st.local.v2.u32 	[%rd1+8], {%r4, %r57};
	mov.b32 	%r67, 1;
	st.local.v2.u32 	[%rd1+16], {%r62, %r67};
	{ // callseq 176, 0
	.param .b64 param0;
	st.param.b64 	[param0], %rd35;
	.param .b64 param1;
	st.param.b64 	[param1], %rd10;
	.param .b32 retval0;
	call.uni (retval0), 
	vprintf, 
	(
	param0, 
	param1
	);
	ld.param.b32 	%r68, [retval0];
	} // callseq 176
	ld.global.f32 	%f2, [%rd38+4];
	st.global.f32 	[%rd40+4], %f2;
	st.local.v2.u32 	[%rd1], {%r62, %r3};
	st.local.v2.u32 	[%rd1+8], {%r4, %r57};
	mov.b32 	%r70, 2;
	st.local.v2.u32 	[%rd1+16], {%r62, %r70};
	{ // callseq 177, 0
	.param .b64 param0;
	st.param.b64 	[param0], %rd35;
	.param .b64 param1;
	st.param.b64 	[param1], %rd10;
	.param .b32 retval0;
	call.uni (retval0), 
	vprintf, 
	(
	param0, 
	param1
	);
	ld.param.b32 	%r71, [retval0];
	} // callseq 177
	ld.global.f32 	%f3, [%rd38+8];
	st.global.f32 	[%rd40+8], %f3;
	st.local.v2.u32 	[%rd1], {%r62, %r3};
	st.local.v2.u32 	[%rd1+8], {%r4, %r57};
	mov.b32 	%r73, 3;
	st.local.v2.u32 	[%rd1+16], {%r62, %r73};
	{ // callseq 178, 0
	.param .b64 param0;
	st.param.b64 	[param0], %rd35;
	.param .b64 param1;
	st.param.b64 	[param1], %rd10;
	.param .b32 retval0;
	call.uni (retval0), 
	vprintf, 
	(
	param0, 
	param1
	);
	ld.param.b32 	%r74, [retval0];
	} // callseq 178
	ld.global.f32 	%f4, [%rd38+12];
	st.global.f32 	[%rd40+12], %f4;
	st.local.v2.u32 	[%rd1], {%r62, %r3};
	st.local.v2.u32 	[%rd1+8], {%r4, %r57};
	st.local.v2.u32 	[%rd1+16], {%r62, %r58};
	mov.u64 	%rd41, $str$7;
	cvta.global.u64 	%rd42, %rd41;
	{ // callseq 179, 0
	.param .b64 param0;
	st.param.b64 	[param0], %rd42;
	.param .b64 param1;
	st.param.b64 	[param1], %rd10;
	.param .b32 retval0;
	call.uni (retval0), 
	vprintf, 
	(
	param0, 
	param1
	);
	ld.param.b32 	%r76, [retval0];
	} // callseq 179
	cvta.to.global.u64 	%rd43, %rd80;
	add.s64 	%rd44, %rd43, %rd37;
	ld.global.f32 	%f5, [%rd44];
	add.s64 	%rd45, %rd43, %rd39;
	st.global.f32 	[%rd45], %f5;
	add.s32 	%r123, %r123, %r5;
	mov.u32 	%r122, %r9;
$L__BB8_3:
	setp.eq.s32 	%p4, %r10, 0;
	@%p4 bra 	$L__BB8_6;
	mov.u64 	%rd49, $str$4;
	mov.u64 	%rd55, $str$5;
	mov.u64 	%rd57, $str$6;
	mov.u64 	%rd64, $str$7;
	mul.wide.s32 	%rd69, %r5, 4;
$L__BB8_5:
	ld.param.u32 	%r119, [_Z5evictIfLi1ELi4ELi1EEvPT_S1_PKiS3_S3_S3_iiiiii_param_11];
	ld.param.u64 	%rd85, [_Z5evictIfLi1ELi4ELi1EEvPT_S1_PKiS3_S3_S3_iiiiii_param_4];
	ld.param.u64 	%rd83, [_Z5evictIfLi1ELi4ELi1EEvPT_S1_PKiS3_S3_S3_iiiiii_param_2];
	ld.param.u64 	%rd81, [_Z5evictIfLi1ELi4ELi1EEvPT_S1_PKiS3_S3_S3_iiiiii_param_1];
	ld.param.u64 	%rd79, [_Z5evictIfLi1ELi4ELi1EEvPT_S1_PKiS3_S3_S3_iiiiii_param_0];
	cvta.to.global.u64 	%rd46, %rd83;
	mul.wide.s32 	%rd47, %r122, 4;
	add.s64 	%rd48, %rd46, %rd47;
	ld.global.nc.u32 	%r78, [%rd48];
	sub.s32 	%r79, %r78, %r18;
	add.s32 	%r80, %r122, %r5;
	mov.b32 	%r81, 0;
	st.local.v2.u32 	[%rd1], {%r3, %r81};
	st.local.v2.u32 	[%rd1+8], {%r79, %r122};
	st.local.v2.u32 	[%rd1+16], {%r80, %r8};
	cvta.global.u64 	%rd50, %rd49;
	{ // callseq 180, 0
	.param .b64 param0;
	st.param.b64 	[param0], %rd50;
	.param .b64 param1;
	st.param.b64 	[param1], %rd10;
	.param .b32 retval0;
	call.uni (retval0), 
	vprintf, 
	(
	param0, 
	param1
	);
	ld.param.b32 	%r82, [retval0];
	} // callseq 180
	mad.lo.s32 	%r84, %r119, %r1, %r123;
	cvta.to.global.u64 	%rd52, %rd85;
	mul.wide.s32 	%rd53, %r84, 4;
	add.s64 	%rd54, %rd52, %rd53;
	ld.global.nc.u32 	%r85, [%rd54];
	st.local.v2.u32 	[%rd1], {%r1, %r123};
	st.local.v2.u32 	[%rd1+8], {%r123, %r85};
	st.local.v2.u32 	[%rd1+16], {%r85, %r81};
	st.local.u32 	[%rd1+24], %r85;
	cvta.global.u64 	%rd56, %rd55;
	{ // callseq 181, 0
	.param .b64 param0;
	st.param.b64 	[param0], %rd56;
	.param .b64 param1;
	st.param.b64 	[param1], %rd10;
	.param .b32 retval0;
	call.uni (retval0), 
	vprintf, 
	(
	param0, 
	param1
	);
	ld.param.b32 	%r86, [retval0];
	} // callseq 181
	st.local.v2.u32 	[%rd1], {%r85, %r3};
	st.local.v2.u32 	[%rd1+8], {%r4, %r79};
	st.local.v2.u32 	[%rd1+16], {%r85, %r81};
	cvta.global.u64 	%rd58, %rd57;
	{ // callseq 182, 0
	.param .b64 param0;
	st.param.b64 	[param0], %rd58;
	.param .b64 param1;
	st.param.b64 	[param1], %rd10;
	.param .b32 retval0;
	call.uni (retval0), 
	vprintf, 
	(
	param0, 
	param1
	);
	ld.param.b32 	%r88, [retval0];
	} // callseq 182
	cvta.to.global.u64 	%rd59, %rd79;
	mul.wide.s32 	%rd60, %r85, 4;
	add.s64 	%rd61, %rd59, %rd60;
	ld.global.f32 	%f6, [%rd61];
	mul.wide.s32 	%rd62, %r79, 4;
	add.s64 	%rd63, %rd59, %rd62;
	st.global.f32 	[%rd63], %f6;
	st.local.v2.u32 	[%rd1], {%r85, %r3};
	st.local.v2.u32 	[%rd1+8], {%r4, %r79};
	mov.b32 	%r90, 1;
	st.local.v2.u32 	[%rd1+16], {%r85, %r90};
	{ // callseq 183, 0
	.param .b64 param0;
	st.param.b64 	[param0], %rd58;
	.param .b64 param1;
	st.param.b64 	[param1], %rd10;
	.param .b32 retval0;
	call.uni (retval0), 
	vprintf, 
	(
	param0, 
	param1
	);
	ld.param.b32 	%r91, [retval0];
	} // callseq 183
	ld.global.f32 	%f7, [%rd61+4];
	st.global.f32 	[%rd63+4], %f7;
	st.local.v2.u32 	[%rd1], {%r85, %r3};
	st.local.v2.u32 	[%rd1+8], {%r4, %r79};
	mov.b32 	%r93, 2;
	st.local.v2.u32 	[%rd1+16], {%r85, %r93};
	{ // callseq 184, 0
	.param .b64 param0;
	st.param.b64 	[param0], %rd58;
	.param .b64 param1;
	st.param.b64 	[param1], %rd10;
	.param .b32 retval0;
	call.uni (retval0), 
	vprintf, 
	(
	param0, 
	param1
	);
	ld.param.b32 	%r94, [retval0];
	} // callseq 184
	ld.global.f32 	%f8, [%rd61+8];
	st.global.f32 	[%rd63+8], %f8;
	st.local.v2.u32 	[%rd1], {%r85, %r3};
	st.local.v2.u32 	[%rd1+8], {%r4, %r79};
	mov.b32 	%r96, 3;
	st.local.v2.u32 	[%rd1+16], {%r85, %r96};
	{ // callseq 185, 0
	.param .b64 param0;
	st.param.b64 	[param0], %rd58;
	.param .b64 param1;
	st.param.b64 	[param1], %rd10;
	.param .b32 retval0;
	call.uni (retval0), 
	vprintf, 
	(
	param0, 
	param1
	);
	ld.param.b32 	%r97, [retval0];
	} // callseq 185
	ld.global.f32 	%f9, [%rd61+12];
	st.global.f32 	[%rd63+12], %f9;
	st.local.v2.u32 	[%rd1], {%r85, %r3};
	st.local.v2.u32 	[%rd1+8], {%r4, %r79};
	st.local.v2.u32 	[%rd1+16], {%r85, %r81};
	cvta.global.u64 	%rd65, %rd64;
	{ // callseq 186, 0
	.param .b64 param0;
	st.param.b64 	[param0], %rd65;
	.param .b64 param1;
	st.param.b64 	[param1], %rd10;
	.param .b32 retval0;
	call.uni (retval0), 
	vprintf, 
	(
	param0, 
	param1
	);
	ld.param.b32 	%r99, [retval0];
	} // callseq 186
	cvta.to.global.u64 	%rd66, %rd81;
	add.s64 	%rd67, %rd66, %rd60;
	ld.global.f32 	%f10, [%rd67];
	add.s64 	%rd68, %rd66, %rd62;
	st.global.f32 	[%rd68], %f10;
	add.s32 	%r101, %r123, %r5;
	add.s64 	%rd70, %rd48, %rd69;
	ld.global.nc.u32 	%r102, [%rd70];
	sub.s32 	%r103, %r102, %r18;
	add.s32 	%r122, %r80, %r5;
	st.local.v2.u32 	[%rd1], {%r3, %r81};
	st.local.v2.u32 	[%rd1+8], {%r103, %r80};
	st.local.v2.u32 	[%rd1+16], {%r122, %r8};
	{ // callseq 187, 0
	.param .b64 param0;
	st.param.b64 	[param0], %rd50;
	.param .b64 param1;
	st.param.b64 	[param1], %rd10;
	.param .b32 retval0;
	call.uni (retval0), 
	vprintf, 
	(
	param0, 
	param1
	);
	ld.param.b32 	%r104, [retval0];
	} // callseq 187
	add.s64 	%rd71, %rd54, %rd69;
	ld.global.nc.u32 	%r106, [%rd71];
	st.local.v2.u32 	[%rd1], {%r1, %r101};
	st.local.v2.u32 	[%rd1+8], {%r101, %r106};
	st.local.v2.u32 	[%rd1+16], {%r106, %r81};
	st.local.u32 	[%rd1+24], %r106;
	{ // callseq 188, 0
	.param .b64 param0;
	st.param.b64 	[param0], %rd56;
	.param .b64 param1;
	st.param.b64 	[param1], %rd10;
	.param .b32 retval0;
	call.uni (retval0), 
	vprintf, 
	(
	param0, 
	param1
	);
	ld.param.b32 	%r107, [retval0];
	} // callseq 188
	st.local.v2.u32 	[%rd1], {%r106, %r3};
	st.local.v2.u32 	[%rd1+8], {%r4, %r103};
	st.local.v2.u32 	[%rd1+16], {%r106, %r81};
	{ // callseq 189, 0
	.param .b64 param0;
	st.param.b64 	[param0], %rd58;
	.param .b64 param1;
	st.param.b64 	[param1], %rd10;
	.param .b32 retval0;
	call.uni (retval0), 
	vprintf, 
	(
	param0, 
	param1
	);
	ld.param.b32 	%r109, [retval0];
	} // callseq 189
	mul.wide.s32 	%rd72, %r106, 4;
	add.s64 	%rd73, %rd59, %rd72;
	ld.global.f32 	%f11, [%rd73];
	mul.wide.s32 	%rd74, %r103, 4;
	add.s64 	%rd75, %rd59, %rd74;
	st.global.f32 	[%rd75], %f11;
	st.local.v2.u32 	[%rd1], {%r106, %r3};
	st.local.v2.u32 	[%rd1+8], {%r4, %r103};
	st.local.v2.u32 	[%rd1+16], {%r106, %r90};
	{ // callseq 190, 0
	.param .b64 param0;
	st.param.b64 	[param0], %rd58;
	.param .b64 param1;
	st.param.b64 	[param1], %rd10;
	.param .b32 retval0;
	call.uni (retval0), 
	vprintf, 
	(
	param0, 
	param1
	);
	ld.param.b32 	%r111, [retval0];
	} // callseq 190
	ld.global.f32 	%f12, [%rd73+4];
	st.global.f32 	[%rd75+4], %f12;
	st.local.v2.u32 	[%rd1], {%r106, %r3};
	st.local.v2.u32 	[%rd1+8], {%r4, %r103};
	st.local.v2.u32 	[%rd1+16], {%r106, %r93};
	{ // callseq 191, 0
	.param .b64 param0;
	st.param.b64 	[param0], %rd58;
	.param .b64 param1;
	st.param.b64 	[param1], %rd10;
	.param .b32 retval0;
	call.uni (retval0), 
	vprintf, 
	(
	param0, 
	param1
	);
	ld.param.b32 	%r113, [retval0];
	} // callseq 191
	ld.global.f32 	%f13, [%rd73+8];
	st.global.f32 	[%rd75+8], %f13;
	st.local.v2.u32 	[%rd1], {%r106, %r3};
	st.local.v2.u32 	[%rd1+8], {%r4, %r103};
	st.local.v2.u32 	[%rd1+16], {%r106, %r96};
	{ // callseq 192, 0
	.param .b64 param0;
	st.param.b64 	[param0], %rd58;
	.param .b64 param1;
	st.param.b64 	[param1], %rd10;
	.param .b32 retval0;
	call.uni (retval0), 
	vprintf, 
	(
	param0, 
	param1
	);
	ld.param.b32 	%r115, [retval0];
	} // callseq 192
	ld.global.f32 	%f14, [%rd73+12];
	st.global.f32 	[%rd75+12], %f14;
	st.local.v2.u32 	[%rd1], {%r106, %r3};
	st.local.v2.u32 	[%rd1+8], {%r4, %r103};
	st.local.v2.u32 	[%rd1+16], {%r106, %r81};
	{ // callseq 193, 0
	.param .b64 param0;
	st.param.b64 	[param0], %rd65;
	.param .b64 param1;
	st.param.b64 	[param1], %rd10;
	.param .b32 retval0;
	call.uni (retval0), 
	vprintf, 
	(
	param0, 
	param1
	);
	ld.param.b32 	%r117, [retval0];
	} // callseq 193
	add.s64 	%rd76, %rd66, %rd72;
	ld.global.f32 	%f15, [%rd76];
	add.s64 	%rd77, %rd66, %rd74;
	st.global.f32 	[%rd77], %f15;
	add.s32 	%r123, %r101, %r5;
	setp.lt.s32 	%p5, %r122, %r8;
	@%p5 bra 	$L__BB8_5;
$L__BB8_6:
	ret;

}
	// .globl	_Z5evictIfLi2ELi4ELi1EEvPT_S1_PKiS3_S3_S3_iiiiii
.visible .entry _Z5evictIfLi2ELi4ELi1EEvPT_S1_PKiS3_S3_S3_iiiiii(
	.param .u64 .ptr .align 1 _Z5evictIfLi2ELi4ELi1EEvPT_S1_PKiS3_S3_S3_iiiiii_param_0,
	.param .u64 .ptr .align 1 _Z5evictIfLi2ELi4ELi1EEvPT_S1_PKiS3_S3_S3_iiiiii_param_1,
	.param .u64 .ptr .align 1 _Z5evictIfLi2ELi4ELi1EEvPT_S1_PKiS3_S3_S3_iiiiii_param_2,
	.param .u64 .ptr .align 1 _Z5evictIfLi2ELi4ELi1EEvPT_S1_PKiS3_S3_S3_iiiiii_param_3,
	.param .u64 .ptr .align 1 _Z5evictIfLi2ELi4ELi1EEvPT_S1_PKiS3_S3_S3_iiiiii_param_4,
	.param .u64 .ptr .align 1 _Z5evictIfLi2ELi4ELi1EEvPT_S1_PKiS3_S3_S3_iiiiii_param_5,
	.param .u32 _Z5evictIfLi2ELi4ELi1EEvPT_S1_PKiS3_S3_S3_iiiiii_param_6,
	.param .u32 _Z5evictIfLi2ELi4ELi1EEvPT_S1_PKiS3_S3_S3_iiiiii_param_7,
	.param .u32 _Z5evictIfLi2ELi4ELi1EEvPT_S1_PKiS3_S3_S3_iiiiii_param_8,
	.param .u32 _Z5evictIfLi2ELi4ELi1EEvPT_S1_PKiS3_S3_S3_iiiiii_param_9,
	.param .u32 _Z5evictIfLi2ELi4ELi1EEvPT_S1_PKiS3_S3_S3_iiiiii_param_10,
	.param .u32 _Z5evictIfLi2ELi4ELi1EEvPT_S1_PKiS3_S3_S3_iiiiii_param_11
)
{
	.local .align 8 .b8 	__local_depot9[32];
	.reg .b64 	%SP;
	.reg .b64 	%SPL;
	.reg .pred 	%p<6>;
	.reg .b32 	%r<135>;
	.reg .b32 	%f<19>;
	.reg .b64 	%rd<76>;

	mov.u64 	%SPL, __local_depot9;
	cvta.local.u64 	%SP, %SPL;
	ld.param.u64 	%rd7, [_Z5evictIfLi2ELi4ELi1EEvPT_S1_PKiS3_S3_S3_iiiiii_param_0];
	ld.param.u64 	%rd8, [_Z5evictIfLi2ELi4ELi1EEvPT_S1_PKiS3_S3_S3_iiiiii_param_1];
	ld.param.u64 	%rd6, [_Z5evictIfLi2ELi4ELi1EEvPT_S1_PKiS3_S3_S3_iiiiii_param_2];
	ld.param.u64 	%rd9, [_Z5evictIfLi2ELi4ELi1EEvPT_S1_PKiS3_S3_S3_iiiiii_param_3];
	ld.param.u64 	%rd10, [_Z5evictIfLi2ELi4ELi1EEvPT_S1_PKiS3_S3_S3_iiiiii_param_4];
	ld.param.u64 	%rd11, [_Z5evictIfLi2ELi4ELi1EEvPT_S1_PKiS3_S3_S3_iiiiii_param_5];
	ld.param.u32 	%r19, [_Z5evictIfLi2ELi4ELi1EEvPT_S1_PKiS3_S3_S3_iiiiii_param_6];
	ld.param.u32 	%r18, [_Z5evictIfLi2ELi4ELi1EEvPT_S1_PKiS3_S3_S3_iiiiii_param_7];
	ld.param.u32 	%r20, [_Z5evictIfLi2ELi4ELi1EEvPT_S1_PKiS3_S3_S3_iiiiii_param_8];
	ld.param.u32 	%r21, [_Z5evictIfLi2ELi4ELi1EEvPT_S1_PKiS3_S3_S3_iiiiii_param_9];
	ld.param.u32 	%r22, [_Z5evictIfLi2ELi4ELi1EEvPT_S1_PKiS3_S3_S3_iiiiii_param_10];
	ld.param.u32 	%r23, [_Z5evictIfLi2ELi4ELi1EEvPT_S1_PKiS3_S3_S3_iiiiii_param_11];
	cvta.to.global.u64 	%rd1, %rd7;
	cvta.to.global.u64 	%rd2, %rd8;
	cvta.to.global.u64 	%rd3, %rd10;
	cvta.to.global.u64 	%rd4, %rd6;
	cvta.to.global.u64 	%rd12, %rd11;
	cvta.to.global.u64 	%rd13, %rd9;
	add.u64 	%rd14, %SP, 0;
	add.u64 	%rd5, %SPL, 0;
	mov.u32 	%r24, %ctaid.y;
	mov.u32 	%r25, %ntid.y;
	mov.u32 	%r26, %tid.y;
	mad.lo.s32 	%r1, %r24, %r25, %r26;
	mul.lo.s32 	%r2, %r23, %r1;
	div.s32 	%r3, %r1, %r21;
	mul.lo.s32 	%r27, %r3, %r21;
	sub.s32 	%r28, %r1, %r27;
	mad.lo.s32 	%r29, %r3, %r20, %r19;
	mad.lo.s32 	%r30, %r29, %r21, %r28;
	st.local.v2.u32 	[%rd5], {%r30, %r1};
	st.local.u32 	[%rd5+8], %r3;
	mov.u64 	%rd15, $str;
	cvta.global.u64 	%rd16, %rd15;
	{ // callseq 194, 0
	.param .b64 param0;
	st.param.b64 	[param0], %rd16;
	.param .b64 param1;
	st.param.b64 	[param1], %rd14;
	.param .b32 retval0;
	call.uni (retval0), 
	vprintf, 
	(
	param0, 
	param1
	);
	ld.param.b32 	%r31, [retval0];
	} // callseq 194
	mul.wide.s32 	%rd17, %r30, 4;
	add.s64 	%rd18, %rd13, %rd17;
	ld.global.nc.u32 	%r33, [%rd18];
	mov.u32 	%r34, %ctaid.x;
	mov.u32 	%r35, %ntid.x;
	mov.u32 	%r36, %tid.x;
	mad.lo.s32 	%r4, %r34, %r35, %r36;
	mov.u32 	%r37, %nctaid.x;
	mul.lo.s32 	%r5, %r37, %r35;
	st.local.u32 	[%rd5], %r5;
	mov.u64 	%rd19, $str$1;
	cvta.global.u64 	%rd20, %rd19;
	{ // callseq 195, 0
	.param .b64 param0;
	st.param.b64 	[param0], %rd20;
	.param .b64 param1;
	st.param.b64 	[param1], %rd14;
	.param .b32 retval0;
	call.uni (retval0), 
	vprintf, 
	(
	param0, 
	param1
	);
	ld.param.b32 	%r38, [retval0];
	} // callseq 195
	mul.wide.u32 	%rd21, %r1, 4;
	add.s64 	%rd22, %rd12, %rd21;
	ld.global.nc.u32 	%r40, [%rd22];
	sub.s32 	%r41, %r4, %r33;
	add.s32 	%r134, %r41, %r40;
	st.local.v2.u32 	[%rd5], {%r33, %r18};
	mov.u64 	%rd23, $str$2;
	cvta.global.u64 	%rd24, %rd23;
	{ // callseq 196, 0
	.param .b64 param0;
	st.param.b64 	[param0], %rd24;
	.param .b64 param1;
	st.param.b64 	[param1], %rd14;
	.param .b32 retval0;
	call.uni (retval0), 
	vprintf, 
	(
	param0, 
	param1
	);
	ld.param.b32 	%r42, [retval0];
	} // callseq 196
	add.s32 	%r44, %r30, %r4;
	add.s32 	%r45, %r33, %r30;
	st.local.v2.u32 	[%rd5], {%r44, %r45};
	mov.u64 	%rd25, $str$3;
	cvta.global.u64 	%rd26, %rd25;
	{ // callseq 197, 0
	.param .b64 param0;
	st.param.b64 	[param0], %rd26;
	.param .b64 param1;
	st.param.b64 	[param1], %rd14;
	.param .b32 retval0;
	call.uni (retval0), 
	vprintf, 
	(
	param0, 
	param1
	);
	ld.param.b32 	%r46, [retval0];
	} // callseq 197
	mul.lo.s32 	%r48, %r30, %r22;
	add.s32 	%r133, %r48, %r4;
	add.s32 	%r8, %r48, %r33;
	setp.ge.s32 	%p1, %r4, %r33;
	@%p1 bra 	$L__BB9_6;
	add.s32 	%r9, %r133, %r5;
	max.s32 	%r49, %r9, %r8;
	setp.lt.s32 	%p2, %r9, %r8;
	selp.u32 	%r50, 1, 0, %p2;
	add.s32 	%r51, %r9, %r50;
	sub.s32 	%r52, %r49, %r51;
	max.u32 	%r53, %r5, 1;
	div.u32 	%r54, %r52, %r53;
	add.s32 	%r10, %r54, %r50;
	and.b32  	%r55, %r10, 1;
	setp.eq.b32 	%p3, %r55, 1;
	@%p3 bra 	$L__BB9_3;
	mul.wide.s32 	%rd27, %r133, 4;
	add.s64 	%rd28, %rd4, %rd27;
	ld.global.nc.u32 	%r56, [%rd28];
	sub.s32 	%r57, %r56, %r18;
	shl.b32 	%r58, %r57, 1;
	mov.b32 	%r59, 0;
	st.local.v2.u32 	[%rd5], {%r3, %r59};
	st.local.v2.u32 	[%rd5+8], {%r57, %r133};
	st.local.v2.u32 	[%rd5+16], {%r9, %r8};
	mov.u64 	%rd29, $str$4;
	cvta.global.u64 	%rd30, %rd29;
	{ // callseq 198, 0
	.param .b64 param0;
	st.param.b64 	[param0], %rd30;
	.param .b64 param1;
	st.param.b64 	[param1], %rd14;
	.param .b32 retval0;
	call.uni (retval0), 
	vprintf, 
	(
	param0, 
	param1
	);
	ld.param.b32 	%r60, [retval0];
	} // callseq 198
	add.s32 	%r62, %r134, %r2;
	mul.wide.s32 	%rd32, %r62, 4;
	add.s64 	%rd33, %rd3, %rd32;
	ld.global.nc.u32 	%r63, [%rd33];
	shl.b32 	%r64, %r63, 1;
	st.local.v2.u32 	[%rd5], {%r1, %r134};
	st.local.v2.u32 	[%rd5+8], {%r134, %r63};
	st.local.v2.u32 	[%rd5+16], {%r64, %r59};
	st.local.u32 	[%rd5+24], %r64;
	mov.u64 	%rd34, $str$5;
	cvta.global.u64 	%rd35, %rd34;
	{ // callseq 199, 0
	.param .b64 param0;
	st.param.b64 	[param0], %rd35;
	.param .b64 param1;
	st.param.b64 	[param1], %rd14;
	.param .b32 retval0;
	call.uni (retval0), 
	vprintf, 
	(
	param0, 
	param1
	);
	ld.param.b32 	%r65, [retval0];
	} // callseq 199
	st.local.v2.u32 	[%rd5], {%r63, %r3};
	st.local.v2.u32 	[%rd5+8], {%r4, %r58};
	st.local.v2.u32 	[%rd5+16], {%r64, %r59};
	mov.u64 	%rd36, $str$6;
	cvta.global.u64 	%rd37, %rd36;
	{ // callseq 200, 0
	.param .b64 param0;
	st.param.b64 	[param0], %rd37;
	.param .b64 param1;
	st.param.b64 	[param1], %rd14;
	.param .b32 retval0;
	call.uni (retval0), 
	vprintf, 
	(
	param0, 
	param1
	);
	ld.param.b32 	%r67, [retval0];
	} // callseq 200
	mul.wide.s32 	%rd38, %r64, 4;
	add.s64 	%rd39, %rd1, %rd38;
	ld.global.f32 	%f1, [%rd39];
	mul.wide.s32 	%rd40, %r58, 4;
	add.s64 	%rd41, %rd1, %rd40;
	st.global.f32 	[%rd41], %f1;
	st.local.v2.u32 	[%rd5], {%r63, %r3};
	st.local.v2.u32 	[%rd5+8], {%r4, %r58};
	mov.b32 	%r69, 1;
	st.local.v2.u32 	[%rd5+16], {%r64, %r69};
	{ // callseq 201, 0
	.param .b64 param0;
	st.param.b64 	[param0], %rd37;
	.param .b64 param1;
	st.param.b64 	[param1], %rd14;
	.param .b32 retval0;
	call.uni (retval0), 
	vprintf, 
	(
	param0, 
	param1
	);
	ld.param.b32 	%r70, [retval0];
	} // callseq 201
	ld.global.f32 	%f2, [%rd39+4];
	st.global.f32 	[%rd41+4], %f2;
	st.local.v2.u32 	[%rd5], {%r63, %r3};
	st.local.v2.u32 	[%rd5+8], {%r4, %r58};
	mov.b32 	%r72, 2;
	st.local.v2.u32 	[%rd5+16], {%r64, %r72};
	{ // callseq 202, 0
	.param .b64 param0;
	st.param.b64 	[param0], %rd37;
	.param .b64 param1;
	st.param.b64 	[param1], %rd14;
	.param .b32 retval0;
	call.uni (retval0), 
	vprintf, 
	(
	param0, 
	param1
	);
	ld.param.b32 	%r73, [retval0];
	} // callseq 202
	ld.global.f32 	%f3, [%rd39+8];
	st.global.f32 	[%rd41+8], %f3;
	st.local.v2.u32 	[%rd5], {%r63, %r3};
	st.local.v2.u32 	[%rd5+8], {%r4, %r58};
	mov.b32 	%r75, 3;
	st.local.v2.u32 	[%rd5+16], {%r64, %r75};
	{ // callseq 203, 0
	.param .b64 param0;
	st.param.b64 	[param0], %rd37;
	.param .b64 param1;
	st.param.b64 	[param1], %rd14;
	.param .b32 retval0;
	call.uni (retval0), 
	vprintf, 
	(
	param0, 
	param1
	);
	ld.param.b32 	%r76, [retval0];
	} // callseq 203
	ld.global.f32 	%f4, [%rd39+12];
	st.global.f32 	[%rd41+12], %f4;
	st.local.v2.u32 	[%rd5], {%r63, %r3};
	st.local.v2.u32 	[%rd5+8], {%r4, %r58};
	st.local.v2.u32 	[%rd5+16], {%r64, %r59};
	mov.u64 	%rd42, $str$7;
	cvta.global.u64 	%rd43, %rd42;
	{ // callseq 204, 0
	.param .b64 param0;
	st.param.b64 	[param0], %rd43;
	.param .b64 param1;
	st.param.b64 	[param1], %rd14;
	.param .b32 retval0;
	call.uni (retval0), 
	vprintf, 
	(
	param0, 
	param1
	);
	ld.param.b32 	%r78, [retval0];
	} // callseq 204
	add.s64 	%rd44, %rd2, %rd38;
	ld.global.f32 	%f5, [%rd44];
	add.s64 	%rd45, %rd2, %rd40;
	st.global.f32 	[%rd45], %f5;
	st.local.v2.u32 	[%rd5], {%r63, %r3};
	st.local.v2.u32 	[%rd5+8], {%r4, %r58};
	st.local.v2.u32 	[%rd5+16], {%r64, %r69};
	{ // callseq 205, 0
	.param .b64 param0;
	st.param.b64 	[param0], %rd43;
	.param .b64 param1;
	st.param.b64 	[param1], %rd14;
	.param .b32 retval0;
	call.uni (retval0), 
	vprintf, 
	(
	param0, 
	param1
	);
	ld.param.b32 	%r80, [retval0];
	} // callseq 205
	ld.global.f32 	%f6, [%rd44+4];
	st.global.f32 	[%rd45+4], %f6;
	add.s32 	%r134, %r134, %r5;
	mov.u32 	%r133, %r9;
$L__BB9_3:
	setp.eq.s32 	%p4, %r10, 0;
	@%p4 bra 	$L__BB9_6;
	mov.u64 	%rd49, $str$4;
	mov.u64 	%rd54, $str$5;
	mov.u64 	%rd56, $str$6;
	mov.u64 	%rd62, $str$7;
	mul.wide.s32 	%rd66, %r5, 4;
$L__BB9_5:
	ld.param.u64 	%rd75, [_Z5evictIfLi2ELi4ELi1EEvPT_S1_PKiS3_S3_S3_iiiiii_param_2];
	cvta.to.global.u64 	%rd46, %rd75;
	mul.wide.s32 	%rd47, %r133, 4;
	add.s64 	%rd48, %rd46, %rd47;
	ld.global.nc.u32 	%r82, [%rd48];
	sub.s32 	%r83, %r82, %r18;
	shl.b32 	%r84, %r83, 1;
	add.s32 	%r85, %r133, %r5;
	mov.b32 	%r86, 0;
	st.local.v2.u32 	[%rd5], {%r3, %r86};
	st.local.v2.u32 	[%rd5+8], {%r83, %r133};
	st.local.v2.u32 	[%rd5+16], {%r85, %r8};
	cvta.global.u64 	%rd50, %rd49;
	{ // callseq 206, 0
	.param .b64 param0;
	st.param.b64 	[param0], %rd50;
	.param .b64 param1;
	st.param.b64 	[param1], %rd14;
	.param .b32 retval0;
	call.uni (retval0), 
	vprintf, 
	(
	param0, 
	param1
	);
	ld.param.b32 	%r87, [retval0];
	} // callseq 206
	add.s32 	%r89, %r134, %r2;
	mul.wide.s32 	%rd52, %r89, 4;
	add.s64 	%rd53, %rd3, %rd52;
	ld.global.nc.u32 	%r90, [%rd53];
	shl.b32 	%r91, %r90, 1;
	st.local.v2.u32 	[%rd5], {%r1, %r134};
	st.local.v2.u32 	[%rd5+8], {%r134, %r90};
	st.local.v2.u32 	[%rd5+16], {%r91, %r86};
	st.local.u32 	[%rd5+24], %r91;
	cvta.global.u64 	%rd55, %rd54;
	{ // callseq 207, 0
	.param .b64 param0;
	st.param.b64 	[param0], %rd55;
	.param .b64 param1;
	st.param.b64 	[param1], %rd14;
	.param .b32 retval0;
	call.uni (retval0), 
	vprintf, 
	(
	param0, 
	param1
	);
	ld.param.b32 	%r92, [retval0];
	} // callseq 207
	st.local.v2.u32 	[%rd5], {%r90, %r3};
	st.local.v2.u32 	[%rd5+8], {%r4, %r84};
	st.local.v2.u32 	[%rd5+16], {%r91, %r86};
	cvta.global.u64 	%rd57, %rd56;
	{ // callseq 208, 0
	.param .b64 param0;
	st.param.b64 	[param0], %rd57;
	.param .b64 param1;
	st.param.b64 	[param1], %rd14;
	.param .b32 retval0;
	call.uni (retval0), 
	vprintf, 
	(
	param0, 
	param1
	);
	ld.param.b32 	%r94, [retval0];
	} // callseq 208
	mul.wide.s32 	%rd58, %r91, 4;
	add.s64 	%rd59, %rd1, %rd58;
	ld.global.f32 	%f7, [%rd59];
	mul.wide.s32 	%rd60, %r84, 4;
	add.s64 	%rd61, %rd1, %rd60;
	st.global.f32 	[%rd61], %f7;
	st.local.v2.u32 	[%rd5], {%r90, %r3};
	st.local.v2.u32 	[%rd5+8], {%r4, %r84};
	mov.b32 	%r96, 1;
	st.local.v2.u32 	[%rd5+16], {%r91, %r96};
	{ // callseq 209, 0
	.param .b64 param0;
	st.param.b64 	[param0], %rd57;
	.param .b64 param1;
	st.param.b64 	[param1], %rd14;
	.param .b32 retval0;
	call.uni (retval0), 
	vprintf, 
	(
	param0, 
	param1
	);
	ld.param.b32 	%r97, [retval0];
	} // callseq 209
	ld.global.f32 	%f8, [%rd59+4];
	st.global.f32 	[%rd61+4], %f8;
	st.local.v2.u32 	[%rd5], {%r90, %r3};
	st.local.v2.u32 	[%rd5+8], {%r4, %r84};
	mov.b32 	%r99, 2;
	st.local.v2.u32 	[%rd5+16], {%r91, %r99};
	{ // callseq 210, 0
	.param .b64 param0;
	st.param.b64 	[param0], %rd57;
	.param .b64 param1;
	st.param.b64 	[param1], %rd14;
	.param .b32 retval0;
	call.uni (retval0), 
	vprintf, 
	(
	param0, 
	param1
	);
	ld.param.b32 	%r100, [retval0];
	} // callseq 210
	ld.global.f32 	%f9, [%rd59+8];
	st.global.f32 	[%rd61+8], %f9;
	st.local.v2.u32 	[%rd5], {%r90, %r3};
	st.local.v2.u32 	[%rd5+8], {%r4, %r84};
	mov.b32 	%r102, 3;
	st.local.v2.u32 	[%rd5+16], {%r91, %r102};
	{ // callseq 211, 0
	.param .b64 param0;
	st.param.b64 	[param0], %rd57;
	.param .b64 param1;
	st.param.b64 	[param1], %rd14;
	.param .b32 retval0;
	call.uni (retval0), 
	vprintf, 
	(
	param0, 
	param1
	);
	ld.param.b32 	%r103, [retval0];
	} // callseq 211
	ld.global.f32 	%f10, [%rd59+12];
	st.global.f32 	[%rd61+12], %f10;
	st.local.v2.u32 	[%rd5], {%r90, %r3};
	st.local.v2.u32 	[%rd5+8], {%r4, %r84};
	st.local.v2.u32 	[%rd5+16], {%r91, %r86};
	cvta.global.u64 	%rd63, %rd62;
	{ // callseq 212, 0
	.param .b64 param0;
	st.param.b64 	[param0], %rd63;
	.param .b64 param1;
	st.param.b64 	[param1], %rd14;
	.param .b32 retval0;
	call.uni (retval0), 
	vprintf, 
	(
	param0, 
	param1
	);
	ld.param.b32 	%r105, [retval0];
	} // callseq 212
	add.s64 	%rd64, %rd2, %rd58;
	ld.global.f32 	%f11, [%rd64];
	add.s64 	%rd65, %rd2, %rd60;
	st.global.f32 	[%rd65], %f11;
	st.local.v2.u32 	[%rd5], {%r90, %r3};
	st.local.v2.u32 	[%rd5+8], {%r4, %r84};
	st.local.v2.u32 	[%rd5+16], {%r91, %r96};
	{ // callseq 213, 0
	.param .b64 param0;
	st.param.b64 	[param0], %rd63;
	.param .b64 param1;
	st.param.b64 	[param1], %rd14;
	.param .b32 retval0;
	call.uni (retval0), 
	vprintf, 
	(
	param0, 
	param1
	);
	ld.param.b32 	%r107, [retval0];
	} // callseq 213
	ld.global.f32 	%f12, [%rd64+4];
	st.global.f32 	[%rd65+4], %f12;
	add.s32 	%r109, %r134, %r5;
	add.s64 	%rd67, %rd48, %rd66;
	ld.global.nc.u32 	%r110, [%rd67];
	sub.s32 	%r111, %r110, %r18;
	shl.b32 	%r112, %r111, 1;
	add.s32 	%r133, %r85, %r5;
	st.local.v2.u32 	[%rd5], {%r3, %r86};
	st.local.v2.u32 	[%rd5+8], {%r111, %r85};
	st.local.v2.u32 	[%rd5+16], {%r133, %r8};
	{ // callseq 214, 0
	.param .b64 param0;
	st.param.b64 	[param0], %rd50;
	.param .b64 param1;
	st.param.b64 	[param1], %rd14;
	.param .b32 retval0;
	call.uni (retval0), 
	vprintf, 
	(
	param0, 
	param1
	);
	ld.param.b32 	%r113, [retval0];
	} // callseq 214
	add.s64 	%rd68, %rd53, %rd66;
	ld.global.nc.u32 	%r115, [%rd68];
	shl.b32 	%r116, %r115, 1;
	st.local.v2.u32 	[%rd5], {%r1, %r109};
	st.local.v2.u32 	[%rd5+8], {%r109, %r115};
	st.local.v2.u32 	[%rd5+16], {%r116, %r86};
	st.local.u32 	[%rd5+24], %r116;
	{ // callseq 215, 0
	.param .b64 param0;
	st.param.b64 	[param0], %rd55;
	.param .b64 param1;
	st.param.b64 	[param1], %rd14;
	.param .b32 retval0;
	call.uni (retval0), 
	vprintf, 
	(
	param0, 
	param1
	);
	ld.param.b32 	%r117, [retval0];
	} // callseq 215
	st.local.v2.u32 	[%rd5], {%r115, %r3};
	st.local.v2.u32 	[%rd5+8], {%r4, %r112};
	st.local.v2.u32 	[%rd5+16], {%r116, %r86};
	{ // callseq 216, 0
	.param .b64 param0;
	st.param.b64 	[param0], %rd57;
	.param .b64 param1;
	st.param.b64 	[param1], %rd14;
	.param .b32 retval0;
	call.uni (retval0), 
	vprintf, 
	(
	param0, 
	param1
	);
	ld.param.b32 	%r119, [retval0];
	} // callseq 216
	mul.wide.s32 	%rd69, %r116, 4;
	add.s64 	%rd70, %rd1, %rd69;
	ld.global.f32 	%f13, [%rd70];
	mul.wide.s32 	%rd71, %r112, 4;
	add.s64 	%rd72, %rd1, %rd71;
	st.global.f32 	[%rd72], %f13;
	st.local.v2.u32 	[%rd5], {%r115, %r3};
	st.local.v2.u32 	[%rd5+8], {%r4, %r112};
	st.local.v2.u32 	[%rd5+16], {%r116, %r96};
	{ // callseq 217, 0
	.param .b64 param0;
	st.param.b64 	[param0], %rd57;
	.param .b64 param1;
	st.param.b64 	[param1], %rd14;
	.param .b32 retval0;
	call.uni (retval0), 
	vprintf, 
	(
	param0, 
	param1
	);
	ld.param.b32 	%r121, [retval0];
	} // callseq 217
	ld.global.f32 	%f14, [%rd70+4];
	st.global.f32 	[%rd72+4], %f14;
	st.local.v2.u32 	[%rd5], {%r115, %r3};
	st.local.v2.u32 	[%rd5+8], {%r4, %r112};
	st.local.v2.u32 	[%rd5+16], {%r116, %r99};
	{ // callseq 218, 0
	.param .b64 param0;
	st.param.b64 	[param0], %rd57;
	.param .b64 param1;
	st.param.b64 	[param1], %rd14;
	.param .b32 retval0;
	call.uni (retval0), 
	vprintf, 
	(
	param0, 
	param1
	);
	ld.param.b32 	%r123, [retval0];
	} // callseq 218
	ld.global.f32 	%f15, [%rd70+8];
	st.global.f32 	[%rd72+8], %f15;
	st.local.v2.u32 	[%rd5], {%r115, %r3};
	st.local.v2.u32 	[%rd5+8], {%r4, %r112};
	st.local.v2.u32 	[%rd5+16], {%r116, %r102};
	{ // callseq 219, 0
	.param .b64 param0;
	st.param.b64 	[param0], %rd57;
	.param .b64 param1;
	st.param.b64 	[param1], %rd14;
	.param .b32 retval0;
	call.uni (retval0), 
	vprintf, 
	(
	param0, 
	param1
	);
	ld.param.b32 	%r125, [retval0];
	} // callseq 219
	ld.global.f32 	%f16, [%rd70+12];
	st.global.f32 	[%rd72+12], %f16;
	st.local.v2.u32 	[%rd5], {%r115, %r3};
	st.local.v2.u32 	[%rd5+8], {%r4, %r112};
	st.local.v2.u32 	[%rd5+16], {%r116, %r86};
	{ // callseq 220, 0
	.param .b64 param0;
	st.param.b64 	[param0], %rd63;
	.param .b64 param1;
	st.param.b64 	[param1], %rd14;
	.param .b32 retval0;
	call.uni (retval0), 
	vprintf, 
	(
	param0, 
	param1
	);
	ld.param.b32 	%r127, [retval0];
	} // callseq 220
	add.s64 	%rd73, %rd2, %rd69;
	ld.global.f32 	%f17, [%rd73];
	add.s64 	%rd74, %rd2, %rd71;
	st.global.f32 	[%rd74], %f17;
	st.local.v2.u32 	[%rd5], {%r115, %r3};
	st.local.v2.u32 	[%rd5+8], {%r4, %r112};
	st.local.v2.u32 	[%rd5+16], {%r116, %r96};
	{ // callseq 221, 0
	.param .b64 param0;
	st.param.b64 	[param0], %rd63;
	.param .b64 param1;
	st.param.b64 	[param1], %rd14;
	.param .b32 retval0;
	call.uni (retval0), 
	vprintf, 
	(
	param0, 
	param1
	);
	ld.param.b32 	%r129, [retval0];
	} // callseq 221
	ld.global.f32 	%f18, [%rd73+4];
	st.global.f32 	[%rd74+4], %f18;
	add.s32 	%r134, %r109, %r5;
	setp.lt.s32 	%p5, %r133, %r8;
	@%p5 bra 	$L__BB9_5;
$L__BB9_6:
	ret;

}
	// .globl	_Z5evictIfLi4ELi4ELi1EEvPT_S1_PKiS3_S3_S3_iiiiii
.visible .entry _Z5evictIfLi4ELi4ELi1EEvPT_S1_PKiS3_S3_S3_iiiiii(
	.param .u64 .ptr .align 1 _Z5evictIfLi4ELi4ELi1EEvPT_S1_PKiS3_S3_S3_iiiiii_param_0,
	.param .u64 .ptr .align 1 _Z5evictIfLi4ELi4ELi1EEvPT_S1_PKiS3_S3_S3_iiiiii_param_1,
	.param .u64 .ptr .align 1 _Z5evictIfLi4ELi4ELi1EEvPT_S1_PKiS3_S3_S3_iiiiii_param_2,
	.param .u64 .ptr .align 1 _Z5evictIfLi4ELi4ELi1EEvPT_S1_PKiS3_S3_S3_iiiiii_param_3,
	.param .u64 .ptr .align 1 _Z5evictIfLi4ELi4ELi1EEvPT_S1_PKiS3_S3_S3_iiiiii_param_4,
	.param .u64 .ptr .align 1 _Z5evictIfLi4ELi4ELi1EEvPT_S1_PKiS3_S3_S3_iiiiii_param_5,
	.param .u32 _Z5evictIfLi4ELi4ELi1EEvPT_S1_PKiS3_S3_S3_iiiiii_param_6,
	.param .u32 _Z5evictIfLi4ELi4ELi1EEvPT_S1_PKiS3_S3_S3_iiiiii_param_7,
	.param .u32 _Z5evictIfLi4ELi4ELi1EEvPT_S1_PKiS3_S3_S3_iiiiii_param_8,
	.param .u32 _Z5evictIfLi4ELi4ELi1EEvPT_S1_PKiS3_S3_S3_iiiiii_param_9,
	.param .u32 _Z5evictIfLi4ELi4ELi1EEvPT_S1_PKiS3_S3_S3_iiiiii_param_10,
	.param .u32 _Z5evictIfLi4ELi4ELi1EEvPT_S1_PKiS3_S3_S3_iiiiii_param_11
)
{
	.local .align 8 .b8 	__local_depot10[32];
	.reg .b64 	%SP;
	.reg .b64 	%SPL;
	.reg .pred 	%p<3>;
	.reg .b32 	%r<76>;
	.reg .b32 	%f<9>;
	.reg .b64 	%rd<47>;

	mov.u64 	%SPL, __local_depot10;
	cvta.local.u64 	%SP, %SPL;
	ld.param.u64 	%rd5, [_Z5evictIfLi4ELi4ELi1EEvPT_S1_PKiS3_S3_S3_iiiiii_param_0];
	ld.param.u64 	%rd6, [_Z5evictIfLi4ELi4ELi1EEvPT_S1_PKiS3_S3_S3_iiiiii_param_1];
	ld.param.u64 	%rd9, [_Z5evictIfLi4ELi4ELi1EEvPT_S1_PKiS3_S3_S3_iiiiii_param_3];
	ld.param.u64 	%rd8, [_Z5evictIfLi4ELi4ELi1EEvPT_S1_PKiS3_S3_S3_iiiiii_param_4];
	ld.param.u64 	%rd10, [_Z5evictIfLi4ELi4ELi1EEvPT_S1_PKiS3_S3_S3_iiiiii_param_5];
	ld.param.u32 	%r17, [_Z5evictIfLi4ELi4ELi1EEvPT_S1_PKiS3_S3_S3_iiiiii_param_6];
	ld.param.u32 	%r15, [_Z5evictIfLi4ELi4ELi1EEvPT_S1_PKiS3_S3_S3_iiiiii_param_7];
	ld.param.u32 	%r18, [_Z5evictIfLi4ELi4ELi1EEvPT_S1_PKiS3_S3_S3_iiiiii_param_8];
	ld.param.u32 	%r19, [_Z5evictIfLi4ELi4ELi1EEvPT_S1_PKiS3_S3_S3_iiiiii_param_9];
	ld.param.u32 	%r20, [_Z5evictIfLi4ELi4ELi1EEvPT_S1_PKiS3_S3_S3_iiiiii_param_10];
	ld.param.u32 	%r16, [_Z5evictIfLi4ELi4ELi1EEvPT_S1_PKiS3_S3_S3_iiiiii_param_11];
	cvta.to.global.u64 	%rd11, %rd10;
	cvta.to.global.u64 	%rd12, %rd9;
	add.u64 	%rd13, %SP, 0;
	add.u64 	%rd1, %SPL, 0;
	mov.u32 	%r21, %ctaid.y;
	mov.u32 	%r22, %ntid.y;
	mov.u32 	%r23, %tid.y;
	mad.lo.s32 	%r1, %r21, %r22, %r23;
	div.s32 	%r2, %r1, %r19;
	mul.lo.s32 	%r24, %r2, %r19;
	sub.s32 	%r25, %r1, %r24;
	mad.lo.s32 	%r26, %r2, %r18, %r17;
	mad.lo.s32 	%r27, %r26, %r19, %r25;
	st.local.v2.u32 	[%rd1], {%r27, %r1};
	st.local.u32 	[%rd1+8], %r2;
	mov.u64 	%rd14, $str;
	cvta.global.u64 	%rd15, %rd14;
	{ // callseq 222, 0
	.param .b64 param0;
	st.param.b64 	[param0], %rd15;
	.param .b64 param1;
	st.param.b64 	[param1], %rd13;
	.param .b32 retval0;
	call.uni (retval0), 
	vprintf, 
	(
	param0, 
	param1
	);
	ld.param.b32 	%r28, [retval0];
	} // callseq 222
	mul.wide.s32 	%rd16, %r27, 4;
	add.s64 	%rd17, %rd12, %rd16;
	ld.global.nc.u32 	%r3, [%rd17];
	mov.u32 	%r30, %ctaid.x;
	mov.u32 	%r31, %ntid.x;
	mov.u32 	%r32, %tid.x;
	mad.lo.s32 	%r4, %r30, %r31, %r32;
	mov.u32 	%r33, %nctaid.x;
	mul.lo.s32 	%r5, %r33, %r31;
	st.local.u32 	[%rd1], %r5;
	mov.u64 	%rd18, $str$1;
	cvta.global.u64 	%rd19, %rd18;
	{ // callseq 223, 0
	.param .b64 param0;
	st.param.b64 	[param0], %rd19;
	.param .b64 param1;
	st.param.b64 	[param1], %rd13;
	.param .b32 retval0;
	call.uni (retval0), 
	vprintf, 
	(
	param0, 
	param1
	);
	ld.param.b32 	%r34, [retval0];
	} // callseq 223
	mul.wide.u32 	%rd20, %r1, 4;
	add.s64 	%rd21, %rd11, %rd20;
	ld.global.nc.u32 	%r36, [%rd21];
	sub.s32 	%r37, %r4, %r3;
	add.s32 	%r75, %r37, %r36;
	st.local.v2.u32 	[%rd1], {%r3, %r15};
	mov.u64 	%rd22, $str$2;
	cvta.global.u64 	%rd23, %rd22;
	{ // callseq 224, 0
	.param .b64 param0;
	st.param.b64 	[param0], %rd23;
	.param .b64 param1;
	st.param.b64 	[param1], %rd13;
	.param .b32 retval0;
	call.uni (retval0), 
	vprintf, 
	(
	param0, 
	param1
	);
	ld.param.b32 	%r38, [retval0];
	} // callseq 224
	add.s32 	%r40, %r27, %r4;
	add.s32 	%r41, %r3, %r27;
	st.local.v2.u32 	[%rd1], {%r40, %r41};
	mov.u64 	%rd24, $str$3;
	cvta.global.u64 	%rd25, %rd24;
	{ // callseq 225, 0
	.param .b64 param0;
	st.param.b64 	[param0], %rd25;
	.param .b64 param1;
	st.param.b64 	[param1], %rd13;
	.param .b32 retval0;
	call.uni (retval0), 
	vprintf, 
	(
	param0, 
	param1
	);
	ld.param.b32 	%r42, [retval0];
	} // callseq 225
	mul.lo.s32 	%r7, %r27, %r20;
	setp.ge.s32 	%p1, %r4, %r3;
	@%p1 bra 	$L__BB10_3;
	cvta.to.global.u64 	%rd2, %rd5;
	cvta.to.global.u64 	%rd3, %rd6;
	add.s32 	%r8, %r7, %r3;
	add.s32 	%r74, %r7, %r4;
	mul.lo.s32 	%r10, %r16, %r1;
	cvta.to.global.u64 	%rd4, %rd8;
	mov.u64 	%rd29, $str$4;
$L__BB10_2:
	ld.param.u64 	%rd46, [_Z5evictIfLi4ELi4ELi1EEvPT_S1_PKiS3_S3_S3_iiiiii_param_2];
	cvta.to.global.u64 	%rd26, %rd46;
	mul.wide.s32 	%rd27, %r74, 4;
	add.s64 	%rd28, %rd26, %rd27;
	ld.global.nc.u32 	%r44, [%rd28];
	sub.s32 	%r45, %r44, %r15;
	shl.b32 	%r46, %r45, 2;
	add.s32 	%r13, %r74, %r5;
	mov.b32 	%r47, 0;
	st.local.v2.u32 	[%rd1], {%r2, %r47};
	st.local.v2.u32 	[%rd1+8], {%r45, %r74};
	st.local.v2.u32 	[%rd1+16], {%r13, %r8};
	cvta.global.u64 	%rd30, %rd29;
	add.u64 	%rd31, %SP, 0;
	{ // callseq 226, 0
	.param .b64 param0;
	st.param.b64 	[param0], %rd30;
	.param .b64 param1;
	st.param.b64 	[param1], %rd31;
	.param .b32 retval0;
	call.uni (retval0), 
	vprintf, 
	(
	param0, 
	param1
	);
	ld.param.b32 	%r48, [retval0];
	} // callseq 226
	add.s32 	%r50, %r75, %r10;
	mul.wide.s32 	%rd32, %r50, 4;
	add.s64 	%rd33, %rd4, %rd32;
	ld.global.nc.u32 	%r51, [%rd33];
	shl.b32 	%r52, %r51, 2;
	st.local.v2.u32 	[%rd1], {%r1, %r75};
	st.local.v2.u32 	[%rd1+8], {%r75, %r51};
	st.local.v2.u32 	[%rd1+16], {%r52, %r47};
	st.local.u32 	[%rd1+24], %r52;
	mov.u64 	%rd34, $str$5;
	cvta.global.u64 	%rd35, %rd34;
	{ // callseq 227, 0
	.param .b64 param0;
	st.param.b64 	[param0], %rd35;
	.param .b64 param1;
	st.param.b64 	[param1], %rd31;
	.param .b32 retval0;
	call.uni (retval0), 
	vprintf, 
	(
	param0, 
	param1
	);
	ld.param.b32 	%r53, [retval0];
	} // callseq 227
	st.local.v2.u32 	[%rd1], {%r51, %r2};
	st.local.v2.u32 	[%rd1+8], {%r4, %r46};
	st.local.v2.u32 	[%rd1+16], {%r52, %r47};
	mov.u64 	%rd36, $str$6;
	cvta.global.u64 	%rd37, %rd36;
	{ // callseq 228, 0
	.param .b64 param0;
	st.param.b64 	[param0], %rd37;
	.param .b64 param1;
	st.param.b64 	[param1], %rd31;
	.param .b32 retval0;
	call.uni (retval0), 
	vprintf, 
	(
	param0, 
	param1
	);
	ld.param.b32 	%r55, [retval0];
	} // callseq 228
	mul.wide.s32 	%rd38, %r52, 4;
	add.s64 	%rd39, %rd2, %rd38;
	ld.global.f32 	%f1, [%rd39];
	mul.wide.s32 	%rd40, %r46, 4;
	add.s64 	%rd41, %rd2, %rd40;
	st.global.f32 	[%rd41], %f1;
	st.local.v2.u32 	[%rd1], {%r51, %r2};
	st.local.v2.u32 	[%rd1+8], {%r4, %r46};
	mov.b32 	%r57, 1;
	st.local.v2.u32 	[%rd1+16], {%r52, %r57};
	{ // callseq 229, 0
	.param .b64 param0;
	st.param.b64 	[param0], %rd37;
	.param .b64 param1;
	st.param.b64 	[param1], %rd31;
	.param .b32 retval0;
	call.uni (retval0), 
	vprintf, 
	(
	param0, 
	param1
	);
	ld.param.b32 	%r58, [retval0];
	} // callseq 229
	ld.global.f32 	%f2, [%rd39+4];
	st.global.f32 	[%rd41+4], %f2;
	st.local.v2.u32 	[%rd1], {%r51, %r2};
	st.local.v2.u32 	[%rd1+8], {%r4, %r46};
	mov.b32 	%r60, 2;
	st.local.v2.u32 	[%rd1+16], {%r52, %r60};
	{ // callseq 230, 0
	.param .b64 param0;
	st.param.b64 	[param0], %rd37;
	.param .b64 param1;
	st.param.b64 	[param1], %rd31;
	.param .b32 retval0;
	call.uni (retval0), 
	vprintf, 
	(
	param0, 
	param1
	);
	ld.param.b32 	%r61, [retval0];
	} // callseq 230
	ld.global.f32 	%f3, [%rd39+8];
	st.global.f32 	[%rd41+8], %f3;
	st.local.v2.u32 	[%rd1], {%r51, %r2};
	st.local.v2.u32 	[%rd1+8], {%r4, %r46};
	mov.b32 	%r63, 3;
	st.local.v2.u32 	[%rd1+16], {%r52, %r63};
	{ // callseq 231, 0
	.param .b64 param0;
	st.param.b64 	[param0], %rd37;
	.param .b64 param1;
	st.param.b64 	[param1], %rd31;
	.param .b32 retval0;
	call.uni (retval0), 
	vprintf, 
	(
	param0, 
	param1
	);
	ld.param.b32 	%r64, [retval0];
	} // callseq 231
	ld.global.f32 	%f4, [%rd39+12];
	st.global.f32 	[%rd41+12], %f4;
	st.local.v2.u32 	[%rd1], {%r51, %r2};
	st.local.v2.u32 	[%rd1+8], {%r4, %r46};
	st.local.v2.u32 	[%rd1+16], {%r52, %r47};
	mov.u64 	%rd42, $str$7;
	cvta.global.u64 	%rd43, %rd42;
	{ // callseq 232, 0
	.param .b64 param0;
	st.param.b64 	[param0], %rd43;
	.param .b64 param1;
	st.param.b64 	[param1], %rd31;
	.param .b32 retval0;
	call.uni (retval0), 
	vprintf, 
	(
	param0, 
	param1
	);
	ld.param.b32 	%r66, [retval0];
	} // callseq 232
	add.s64 	%rd44, %rd3, %rd38;
	ld.global.f32 	%f5, [%rd44];
	add.s64 	%rd45, %rd3, %rd40;
	st.global.f32 	[%rd45], %f5;
	st.local.v2.u32 	[%rd1], {%r51, %r2};
	st.local.v2.u32 	[%rd1+8], {%r4, %r46};
	st.local.v2.u32 	[%rd1+16], {%r52, %r57};
	{ // callseq 233, 0
	.param .b64 param0;
	st.param.b64 	[param0], %rd43;
	.param .b64 param1;
	st.param.b64 	[param1], %rd31;
	.param .b32 retval0;
	call.uni (retval0), 
	vprintf, 
	(
	param0, 
	param1
	);
	ld.param.b32 	%r68, [retval0];
	} // callseq 233
	ld.global.f32 	%f6, [%rd44+4];
	st.global.f32 	[%rd45+4], %f6;
	st.local.v2.u32 	[%rd1], {%r51, %r2};
	st.local.v2.u32 	[%rd1+8], {%r4, %r46};
	st.local.v2.u32 	[%rd1+16], {%r52, %r60};
	{ // callseq 234, 0
	.param .b64 param0;
	st.param.b64 	[param0], %rd43;
	.param .b64 param1;
	st.param.b64 	[param1], %rd31;
	.param .b32 retval0;
	call.uni (retval0), 
	vprintf, 
	(
	param0, 
	param1
	);
	ld.param.b32 	%r70, [retval0];
	} // callseq 234
	ld.global.f32 	%f7, [%rd44+8];
	st.global.f32 	[%rd45+8], %f7;
	st.local.v2.u32 	[%rd1], {%r51, %r2};
	st.local.v2.u32 	[%rd1+8], {%r4, %r46};
	st.local.v2.u32 	[%rd1+16], {%r52, %r63};
	{ // callseq 235, 0
	.param .b64 param0;
	st.param.b64 	[param0], %rd43;
	.param .b64 param1;
	st.param.b64 	[param1], %rd31;
	.param .b32 retval0;
	call.uni (retval0), 
	vprintf, 
	(
	param0, 
	param1
	);
	ld.param.b32 	%r72, [retval0];
	} // callseq 235
	ld.global.f32 	%f8, [%rd44+12];
	st.global.f32 	[%rd45+12], %f8;
	add.s32 	%r75, %r75, %r5;
	setp.lt.s32 	%p2, %r13, %r8;
	mov.u32 	%r74, %r13;
	@%p2 bra 	$L__BB10_2;
$L__BB10_3:
	ret;

}
	// .globl	_Z5evictIfLi8ELi4ELi1EEvPT_S1_PKiS3_S3_S3_iiiiii
.visible .entry _Z5evictIfLi8ELi4ELi1EEvPT_S1_PKiS3_S3_S3_iiiiii(
	.param .u64 .ptr .align 1 _Z5evictIfLi8ELi4ELi1EEvPT_S1_PKiS3_S3_S3_iiiiii_param_0,
	.param .u64 .ptr .align 1 _Z5evictIfLi8ELi4ELi1EEvPT_S1_PKiS3_S3_S3_iiiiii_param_1,
	.param .u64 .ptr .align 1 _Z5evictIfLi8ELi4ELi1EEvPT_S1_PKiS3_S3_S3_iiiiii_param_2,
	.param .u64 .ptr .align 1 _Z5evictIfLi8ELi4ELi1EEvPT_S1_PKiS3_S3_S3_iiiiii_param_3,
	.param .u64 .ptr .align 1 _Z5evictIfLi8ELi4ELi1EEvPT_S1_PKiS3_S3_S3_iiiiii_param_4,
	.param .u64 .ptr .align 1 _Z5evictIfLi8ELi4ELi1EEvPT_S1_PKiS3_S3_S3_iiiiii_param_5,
	.param .u32 _Z5evictIfLi8ELi4ELi1EEvPT_S1_PKiS3_S3_S3_iiiiii_param_6,
	.param .u32 _Z5evictIfLi8ELi4ELi1EEvPT_S1_PKiS3_S3_S3_iiiiii_param_7,
	.param .u32 _Z5evictIfLi8ELi4ELi1EEvPT_S1_PKiS3_S3_S3_iiiiii_param_8,
	.param .u32 _Z5evictIfLi8ELi4ELi1EEvPT_S1_PKiS3_S3_S3_iiiiii_param_9,
	.param .u32 _Z5evictIfLi8ELi4ELi1EEvPT_S1_PKiS3_S3_S3_iiiiii_param_10,
	.param .u32 _Z5evictIfLi8ELi4ELi1EEvPT_S1_PKiS3_S3_S3_iiiiii_param_11
)
{
	.local .align 8 .b8 	__local_depot11[32];
	.reg .b64 	%SP;
	.reg .b64 	%SPL;
	.reg .pred 	%p<3>;
	.reg .b32 	%r<98>;
	.reg .b32 	%f<17>;
	.reg .b64 	%rd<47>;

	mov.u64 	%SPL, __local_depot11;
	cvta.local.u64 	%SP, %SPL;
	ld.param.u64 	%rd5, [_Z5evictIfLi8ELi4ELi1EEvPT_S1_PKiS3_S3_S3_iiiiii_param_0];
	ld.param.u64 	%rd6, [_Z5evictIfLi8ELi4ELi1EEvPT_S1_PKiS3_S3_S3_iiiiii_param_1];
	ld.param.u64 	%rd9, [_Z5evictIfLi8ELi4ELi1EEvPT_S1_PKiS3_S3_S3_iiiiii_param_3];
	ld.param.u64 	%rd8, [_Z5evictIfLi8ELi4ELi1EEvPT_S1_PKiS3_S3_S3_iiiiii_param_4];
	ld.param.u64 	%rd10, [_Z5evictIfLi8ELi4ELi1EEvPT_S1_PKiS3_S3_S3_iiiiii_param_5];
	ld.param.u32 	%r17, [_Z5evictIfLi8ELi4ELi1EEvPT_S1_PKiS3_S3_S3_iiiiii_param_6];
	ld.param.u32 	%r15, [_Z5evictIfLi8ELi4ELi1EEvPT_S1_PKiS3_S3_S3_iiiiii_param_7];
	ld.param.u32 	%r18, [_Z5evictIfLi8ELi4ELi1EEvPT_S1_PKiS3_S3_S3_iiiiii_param_8];
	ld.param.u32 	%r19, [_Z5evictIfLi8ELi4ELi1EEvPT_S1_PKiS3_S3_S3_iiiiii_param_9];
	ld.param.u32 	%r20, [_Z5evictIfLi8ELi4ELi1EEvPT_S1_PKiS3_S3_S3_iiiiii_param_10];
	ld.param.u32 	%r16, [_Z5evictIfLi8ELi4ELi1EEvPT_S1_PKiS3_S3_S3_iiiiii_param_11];
	cvta.to.global.u64 	%rd11, %rd10;
	cvta.to.global.u64 	%rd12, %rd9;
	add.u64 	%rd13, %SP, 0;
	add.u64 	%rd1, %SPL, 0;
	mov.u32 	%r21, %ctaid.y;
	mov.u32 	%r22, %ntid.y;
	mov.u32 	%r23, %tid.y;
	mad.lo.s32 	%r1, %r21, %r22, %r23;
	div.s32 	%r2, %r1, %r19;
	mul.lo.s32 	%r24, %r2, %r19;
	sub.s32 	%r25, %r1, %r24;
	mad.lo.s32 	%r26, %r2, %r18, %r17;
	mad.lo.s32 	%r27, %r26, %r19, %r25;
	st.local.v2.u32 	[%rd1], {%r27, %r1};
	st.local.u32 	[%rd1+8], %r2;
	mov.u64 	%rd14, $str;
	cvta.global.u64 	%rd15, %rd14;
	{ // callseq 236, 0
	.param .b64 param0;
	st.param.b64 	[param0], %rd15;
	.param .b64 param1;
	st.param.b64 	[param1], %rd13;
	.param .b32 retval0;
	call.uni (retval0), 
	vprintf, 
	(
	param0, 
	param1
	);
	ld.param.b32 	%r28, [retval0];
	} // callseq 236
	mul.wide.s32 	%rd16, %r27, 4;
	add.s64 	%rd17, %rd12, %rd16;
	ld.global.nc.u32 	%r3, [%rd17];
	mov.u32 	%r30, %ctaid.x;
	mov.u32 	%r31, %ntid.x;
	mov.u32 	%r32, %tid.x;
	mad.lo.s32 	%r4, %r30, %r31, %r32;
	mov.u32 	%r33, %nctaid.x;
	mul.lo.s32 	%r5, %r33, %r31;
	st.local.u32 	[%rd1], %r5;
	mov.u64 	%rd18, $str$1;
	cvta.global.u64 	%rd19, %rd18;
	{ // callseq 237, 0
	.param .b64 param0;
	st.param.b64 	[param0], %rd19;
	.param .b64 param1;
	st.param.b64 	[param1], %rd13;
	.param .b32 retval0;
	call.uni (retval0), 
	vprintf, 
	(
	param0, 
	param1
	);
	ld.param.b32 	%r34, [retval0];
	} // callseq 237
	mul.wide.u32 	%rd20, %r1, 4;
	add.s64 	%rd21, %rd11, %rd20;
	ld.global.nc.u32 	%r36, [%rd21];
	sub.s32 	%r37, %r4, %r3;
	add.s32 	%r97, %r37, %r36;
	st.local.v2.u32 	[%rd1], {%r3, %r15};
	mov.u64 	%rd22, $str$2;
	cvta.global.u64 	%rd23, %rd22;
	{ // callseq 238, 0
	.param .b64 param0;
	st.param.b64 	[param0], %rd23;
	.param .b64 param1;
	st.param.b64 	[param1], %rd13;
	.param .b32 retval0;
	call.uni (retval0), 
	vprintf, 
	(
	param0, 
	param1
	);
	ld.param.b32 	%r38, [retval0];
	} // callseq 238
	add.s32 	%r40, %r27, %r4;
	add.s32 	%r41, %r3, %r27;
	st.local.v2.u32 	[%rd1], {%r40, %r41};
	mov.u64 	%rd24, $str$3;
	cvta.global.u64 	%rd25, %rd24;
	{ // callseq 239, 0
	.param .b64 param0;
	st.param.b64 	[param0], %rd25;
	.param .b64 param1;
	st.param.b64 	[param1], %rd13;
	.param .b32 retval0;
	call.uni (retval0), 
	vprintf, 
	(
	param0, 
	param1
	);
	ld.param.b32 	%r42, [retval0];
	} // callseq 239
	mul.lo.s32 	%r7, %r27, %r20;
	setp.ge.s32 	%p1, %r4, %r3;
	@%p1 bra 	$L__BB11_3;
	cvta.to.global.u64 	%rd2, %rd5;
	cvta.to.global.u64 	%rd3, %rd6;
	add.s32 	%r8, %r7, %r3;
	add.s32 	%r96, %r7, %r4;
	mul.lo.s32 	%r10, %r16, %r1;
	cvta.to.global.u64 	%rd4, %rd8;
	mov.u64 	%rd29, $str$4;
$L__BB11_2:
	ld.param.u64 	%rd46, [_Z5evictIfLi8ELi4ELi1EEvPT_S1_PKiS3_S3_S3_iiiiii_param_2];
	cvta.to.global.u64 	%rd26, %rd46;
	mul.wide.s32 	%rd27, %r96, 4;
	add.s64 	%rd28, %rd26, %rd27;
	ld.global.nc.u32 	%r44, [%rd28];
	sub.s32 	%r45, %r44, %r15;
	shl.b32 	%r46, %r45, 3;
	add.s32 	%r13, %r96, %r5;
	mov.b32 	%r47, 0;
	st.local.v2.u32 	[%rd1], {%r2, %r47};
	st.local.v2.u32 	[%rd1+8], {%r45, %r96};
	st.local.v2.u32 	[%rd1+16], {%r13, %r8};
	cvta.global.u64 	%rd30, %rd29;
	add.u64 	%rd31, %SP, 0;
	{ // callseq 240, 0
	.param .b64 param0;
	st.param.b64 	[param0], %rd30;
	.param .b64 param1;
	st.param.b64 	[param1], %rd31;
	.param .b32 retval0;
	call.uni (retval0), 
	vprintf, 
	(
	param0, 
	param1
	);
	ld.param.b32 	%r48, [retval0];
	} // callseq 240
	add.s32 	%r50, %r97, %r10;
	mul.wide.s32 	%rd32, %r50, 4;
	add.s64 	%rd33, %rd4, %rd32;
	ld.global.nc.u32 	%r51, [%rd33];
	shl.b32 	%r52, %r51, 3;
	st.local.v2.u32 	[%rd1], {%r1, %r97};
	st.local.v2.u32 	[%rd1+8], {%r97, %r51};
	st.local.v2.u32 	[%rd1+16], {%r52, %r47};
	st.local.u32 	[%rd1+24], %r52;
	mov.u64 	%rd34, $str$5;
	cvta.global.u64 	%rd35, %rd34;
	{ // callseq 241, 0
	.param .b64 param0;
	st.param.b64 	[param0], %rd35;
	.param .b64 param1;
	st.param.b64 	[param1], %rd31;
	.param .b32 retval0;
	call.uni (retval0), 
	vprintf, 
	(
	param0, 
	param1
	);
	ld.param.b32 	%r53, [retval0];
	} // callseq 241
	st.local.v2.u32 	[%rd1], {%r51, %r2};
	st.local.v2.u32 	[%rd1+8], {%r4, %r46};
	st.local.v2.u32 	[%rd1+16], {%r52, %r47};
	mov.u64 	%rd36, $str$6;
	cvta.global.u64 	%rd37, %rd36;
	{ // callseq 242, 0
	.param .b64 param0;
	st.param.b64 	[param0], %rd37;
	.param .b64 param1;
	st.param.b64 	[param1], %rd31;
	.param .b32 retval0;
	call.uni (retval0), 
	vprintf, 
	(
	param0, 
	param1
	);
	ld.param.b32 	%r55, [retval0];
	} // callseq 242
	mul.wide.s32 	%rd38, %r52, 4;
	add.s64 	%rd39, %rd2, %rd38;
	ld.global.f32 	%f1, [%rd39];
	mul.wide.s32 	%rd40, %r46, 4;
	add.s64 	%rd41, %rd2, %rd40;
	st.global.f32 	[%rd41], %f1;
	st.local.v2.u32 	[%rd1], {%r51, %r2};
	st.local.v2.u32 	[%rd1+8], {%r4, %r46};
	mov.b32 	%r57, 1;
	st.local.v2.u32 	[%rd1+16], {%r52, %r57};
	{ // callseq 243, 0
	.param .b64 param0;
	st.param.b64 	[param0], %rd37;
	.param .b64 param1;
	st.param.b64 	[param1], %rd31;
	.param .b32 retval0;
	call.uni (retval0), 
	vprintf, 
	(
	param0, 
	param1
	);
	ld.param.b32 	%r58, [retval0];
	} // callseq 243
	ld.global.f32 	%f2, [%rd39+4];
	st.global.f32 	[%rd41+4], %f2;
	st.local.v2.u32 	[%rd1], {%r51, %r2};
	st.local.v2.u32 	[%rd1+8], {%r4, %r46};
	mov.b32 	%r60, 2;
	st.local.v2.u32 	[%rd1+16], {%r52, %r60};
	{ // callseq 244, 0
	.param .b64 param0;
	st.param.b64 	[param0], %rd37;
	.param .b64 param1;
	st.param.b64 	[param1], %rd31;
	.param .b32 retval0;
	call.uni (retval0), 
	vprintf, 
	(
	param0, 
	param1
	);
	ld.param.b32 	%r61, [retval0];
	} // callseq 244
	ld.global.f32 	%f3, [%rd39+8];
	st.global.f32 	[%rd41+8], %f3;
	st.local.v2.u32 	[%rd1], {%r51, %r2};
	st.local.v2.u32 	[%rd1+8], {%r4, %r46};
	mov.b32 	%r63, 3;
	st.local.v2.u32 	[%rd1+16], {%r52, %r63};
	{ // callseq 245, 0
	.param .b64 param0;
	st.param.b64 	[param0], %rd37;
	.param .b64 param1;
	st.param.b64 	[param1], %rd31;
	.param .b32 retval0;
	call.uni (retval0), 
	vprintf, 
	(
	param0, 
	param1
	);
	ld.param.b32 	%r64, [retval0];
	} // callseq 245
	ld.global.f32 	%f4, [%rd39+12];
	st.global.f32 	[%rd41+12], %f4;
	or.b32  	%r66, %r52, 4;
	or.b32  	%r67, %r46, 4;
	st.local.v2.u32 	[%rd1], {%r51, %r2};
	st.local.v2.u32 	[%rd1+8], {%r4, %r67};
	st.local.v2.u32 	[%rd1+16], {%r66, %r47};
	{ // callseq 246, 0
	.param .b64 param0;
	st.param.b64 	[param0], %rd37;
	.param .b64 param1;
	st.param.b64 	[param1], %rd31;
	.param .b32 retval0;
	call.uni (retval0), 
	vprintf, 
	(
	param0, 
	param1
	);
	ld.param.b32 	%r68, [retval0];
	} // callseq 246
	ld.global.f32 	%f5, [%rd39+16];
	st.global.f32 	[%rd41+16], %f5;
	st.local.v2.u32 	[%rd1], {%r51, %r2};
	st.local.v2.u32 	[%rd1+8], {%r4, %r67};
	st.local.v2.u32 	[%rd1+16], {%r66, %r57};
	{ // callseq 247, 0
	.param .b64 param0;
	st.param.b64 	[param0], %rd37;
	.param .b64 param1;
	st.param.b64 	[param1], %rd31;
	.param .b32 retval0;
	call.uni (retval0), 
	vprintf, 
	(
	param0, 
	param1
	);
	ld.param.b32 	%r70, [retval0];
	} // callseq 247
	ld.global.f32 	%f6, [%rd39+20];
	st.global.f32 	[%rd41+20], %f6;
	st.local.v2.u32 	[%rd1], {%r51, %r2};
	st.local.v2.u32 	[%rd1+8], {%r4, %r67};
	st.local.v2.u32 	[%rd1+16], {%r66, %r60};
	{ // callseq 248, 0
	.param .b64 param0;
	st.param.b64 	[param0], %rd37;
	.param .b64 param1;
	st.param.b64 	[param1], %rd31;
	.param .b32 retval0;
	call.uni (retval0), 
	vprintf, 
	(
	param0, 
	param1
	);
	ld.param.b32 	%r72, [retval0];
	} // callseq 248
	ld.global.f32 	%f7, [%rd39+24];
	st.global.f32 	[%rd41+24], %f7;
	st.local.v2.u32 	[%rd1], {%r51, %r2};
	st.local.v2.u32 	[%rd1+8], {%r4, %r67};
	st.local.v2.u32 	[%rd1+16], {%r66, %r63};
	{ // callseq 249, 0
	.param .b64 param0;
	st.param.b64 	[param0], %rd37;
	.param .b64 param1;
	st.param.b64 	[param1], %rd31;
	.param .b32 retval0;
	call.uni (retval0), 
	vprintf, 
	(
	param0, 
	param1
	);
	ld.param.b32 	%r74, [retval0];
	} // callseq 249
	ld.global.f32 	%f8, [%rd39+28];
	st.global.f32 	[%rd41+28], %f8;
	st.local.v2.u32 	[%rd1], {%r51, %r2};
	st.local.v2.u32 	[%rd1+8], {%r4, %r46};
	st.local.v2.u32 	[%rd1+16], {%r52, %r47};
	mov.u64 	%rd42, $str$7;
	cvta.global.u64 	%rd43, %rd42;
	{ // callseq 250, 0
	.param .b64 param0;
	st.param.b64 	[param0], %rd43;
	.param .b64 param1;
	st.param.b64 	[param1], %rd31;
	.param .b32 retval0;
	call.uni (retval0), 
	vprintf, 
	(
	param0, 
	param1
	);
	ld.param.b32 	%r76, [retval0];
	} // callseq 250
	add.s64 	%rd44, %rd3, %rd38;
	ld.global.f32 	%f9, [%rd44];
	add.s64 	%rd45, %rd3, %rd40;
	st.global.f32 	[%rd45], %f9;
	st.local.v2.u32 	[%rd1], {%r51, %r2};
	st.local.v2.u32 	[%rd1+8], {%r4, %r46};
	st.local.v2.u32 	[%rd1+16], {%r52, %r57};
	{ // callseq 251, 0
	.param .b64 param0;
	st.param.b64 	[param0], %rd43;
	.param .b64 param1;
	st.param.b64 	[param1], %rd31;
	.param .b32 retval0;
	call.uni (retval0), 
	vprintf, 
	(
	param0, 
	param1
	);
	ld.param.b32 	%r78, [retval0];
	} // callseq 251
	ld.global.f32 	%f10, [%rd44+4];
	st.global.f32 	[%rd45+4], %f10;
	st.local.v2.u32 	[%rd1], {%r51, %r2};
	st.local.v2.u32 	[%rd1+8], {%r4, %r46};
	st.local.v2.u32 	[%rd1+16], {%r52, %r60};
	{ // callseq 252, 0
	.param .b64 param0;
	st.param.b64 	[param0], %rd43;
	.param .b64 param1;
	st.param.b64 	[param1], %rd31;
	.param .b32 retval0;
	call.uni (retval0), 
	vprintf, 
	(
	param0, 
	param1
	);
	ld.param.b32 	%r80, [retval0];
	} // callseq 252
	ld.global.f32 	%f11, [%rd44+8];
	st.global.f32 	[%rd45+8], %f11;
	st.local.v2.u32 	[%rd1], {%r51, %r2};
	st.local.v2.u32 	[%rd1+8], {%r4, %r46};
	st.local.v2.u32 	[%rd1+16], {%r52, %r63};
	{ // callseq 253, 0
	.param .b64 param0;
	st.param.b64 	[param0], %rd43;
	.param .b64 param1;
	st.param.b64 	[param1], %rd31;
	.param .b32 retval0;
	call.uni (retval0), 
	vprintf, 
	(
	param0, 
	param1
	);
	ld.param.b32 	%r82, [retval0];
	} // callseq 253
	ld.global.f32 	%f12, [%rd44+12];
	st.global.f32 	[%rd45+12], %f12;
	st.local.v2.u32 	[%rd1], {%r51, %r2};
	st.local.v2.u32 	[%rd1+8], {%r4, %r46};
	mov.b32 	%r84, 4;
	st.local.v2.u32 	[%rd1+16], {%r52, %r84};
	{ // callseq 254, 0
	.param .b64 param0;
	st.param.b64 	[param0], %rd43;
	.param .b64 param1;
	st.param.b64 	[param1], %rd31;
	.param .b32 retval0;
	call.uni (retval0), 
	vprintf, 
	(
	param0, 
	param1
	);
	ld.param.b32 	%r85, [retval0];
	} // callseq 254
	ld.global.f32 	%f13, [%rd44+16];
	st.global.f32 	[%rd45+16], %f13;
	st.local.v2.u32 	[%rd1], {%r51, %r2};
	st.local.v2.u32 	[%rd1+8], {%r4, %r46};
	mov.b32 	%r87, 5;
	st.local.v2.u32 	[%rd1+16], {%r52, %r87};
	{ // callseq 255, 0
	.param .b64 param0;
	st.param.b64 	[param0], %rd43;
	.param .b64 param1;
	st.param.b64 	[param1], %rd31;
	.param .b32 retval0;
	call.uni (retval0), 
	vprintf, 
	(
	param0, 
	param1
	);
	ld.param.b32 	%r88, [retval0];
	} // callseq 255
	ld.global.f32 	%f14, [%rd44+20];
	st.global.f32 	[%rd45+20], %f14;
	st.local.v2.u32 	[%rd1], {%r51, %r2};
	st.local.v2.u32 	[%rd1+8], {%r4, %r46};
	mov.b32 	%r90, 6;
	st.local.v2.u32 	[%rd1+16], {%r52, %r90};
	{ // callseq 256, 0
	.param .b64 param0;
	st.param.b64 	[param0], %rd43;
	.param .b64 param1;
	st.param.b64 	[param1], %rd31;
	.param .b32 retval0;
	call.uni (retval0), 
	vprintf, 
	(
	param0, 
	param1
	);
	ld.param.b32 	%r91, [retval0];
	} // callseq 256
	ld.global.f32 	%f15, [%rd44+24];
	st.global.f32 	[%rd45+24], %f15;
	st.local.v2.u32 	[%rd1], {%r51, %r2};
	st.local.v2.u32 	[%rd1+8], {%r4, %r46};
	mov.b32 	%r93, 7;
	st.local.v2.u32 	[%rd1+16], {%r52, %r93};
	{ // callseq 257, 0
	.param .b64 param0;
	st.param.b64 	[param0], %rd43;
	.param .b64 param1;
	st.param.b64 	[param1], %rd31;
	.param .b32 retval0;
	call.uni (retval0), 
	vprintf, 
	(
	param0, 
	param1
	);
	ld.param.b32 	%r94, [retval0];
	} // callseq 257
	ld.global.f32 	%f16, [%rd44+28];
	st.global.f32 	[%rd45+28], %f16;
	add.s32 	%r97, %r97, %r5;
	setp.lt.s32 	%p2, %r13, %r8;
	mov.u32 	%r96, %r13;
	@%p2 bra 	$L__BB11_2;
$L__BB11_3:
	ret;

}
	// .globl	_Z5evictIfLi1ELi8ELi1EEvPT_S1_PKiS3_S3_S3_iiiiii
.visible .entry _Z5evictIfLi1ELi8ELi1EEvPT_S1_PKiS3_S3_S3_iiiiii(
	.param .u64 .ptr .align 1 _Z5evictIfLi1ELi8ELi1EEvPT_S1_PKiS3_S3_S3_iiiiii_param_0,
	.param .u64 .ptr .align 1 _Z5evictIfLi1ELi8ELi1EEvPT_S1_PKiS3_S3_S3_iiiiii_param_1,
	.param .u64 .ptr .align 1 _Z5evictIfLi1ELi8ELi1EEvPT_S1_PKiS3_S3_S3_iiiiii_param_2,
	.param .u64 .ptr .align 1 _Z5evictIfLi1ELi8ELi1EEvPT_S1_PKiS3_S3_S3_iiiiii_param_3,
	.param .u64 .ptr .align 1 _Z5evictIfLi1ELi8ELi1EEvPT_S1_PKiS3_S3_S3_iiiiii_param_4,
	.param .u64 .ptr .align 1 _Z5evictIfLi1ELi8ELi1EEvPT_S1_PKiS3_S3_S3_iiiiii_param_5,
	.param .u32 _Z5evictIfLi1ELi8ELi1EEvPT_S1_PKiS3_S3_S3_iiiiii_param_6,
	.param .u32 _Z5evictIfLi1ELi8ELi1EEvPT_S1_PKiS3_S3_S3_iiiiii_param_7,
	.param .u32 _Z5evictIfLi1ELi8ELi1EEvPT_S1_PKiS3_S3_S3_iiiiii_param_8,
	.param .u32 _Z5evictIfLi1ELi8ELi1EEvPT_S1_PKiS3_S3_S3_iiiiii_param_9,
	.param .u32 _Z5evictIfLi1ELi8ELi1EEvPT_S1_PKiS3_S3_S3_iiiiii_param_10,
	.param .u32 _Z5evictIfLi1ELi8ELi1EEvPT_S1_PKiS3_S3_S3_iiiiii_param_11
)
{
	.local .align 8 .b8 	__local_depot12[32];
	.reg .b64 	%SP;
	.reg .b64 	%SPL;
	.reg .pred 	%p<3>;
	.reg .b32 	%r<80>;
	.reg .b32 	%f<10>;
	.reg .b64 	%rd<49>;

	mov.u64 	%SPL, __local_depot12;
	cvta.local.u64 	%SP, %SPL;
	ld.param.u64 	%rd4, [_Z5evictIfLi1ELi8ELi1EEvPT_S1_PKiS3_S3_S3_iiiiii_param_1];
	ld.param.u64 	%rd7, [_Z5evictIfLi1ELi8ELi1EEvPT_S1_PKiS3_S3_S3_iiiiii_param_3];
	ld.param.u64 	%rd8, [_Z5evictIfLi1ELi8ELi1EEvPT_S1_PKiS3_S3_S3_iiiiii_param_5];
	ld.param.u32 	%r17, [_Z5evictIfLi1ELi8ELi1EEvPT_S1_PKiS3_S3_S3_iiiiii_param_6];
	ld.param.u32 	%r15, [_Z5evictIfLi1ELi8ELi1EEvPT_S1_PKiS3_S3_S3_iiiiii_param_7];
	ld.param.u32 	%r18, [_Z5evictIfLi1ELi8ELi1EEvPT_S1_PKiS3_S3_S3_iiiiii_param_8];
	ld.param.u32 	%r19, [_Z5evictIfLi1ELi8ELi1EEvPT_S1_PKiS3_S3_S3_iiiiii_param_9];
	ld.param.u32 	%r20, [_Z5evictIfLi1ELi8ELi1EEvPT_S1_PKiS3_S3_S3_iiiiii_param_10];
	ld.param.u32 	%r16, [_Z5evictIfLi1ELi8ELi1EEvPT_S1_PKiS3_S3_S3_iiiiii_param_11];
	cvta.to.global.u64 	%rd9, %rd8;
	cvta.to.global.u64 	%rd10, %rd7;
	add.u64 	%rd11, %SP, 0;
	add.u64 	%rd1, %SPL, 0;
	mov.u32 	%r21, %ctaid.y;
	mov.u32 	%r22, %ntid.y;
	mov.u32 	%r23, %tid.y;
	mad.lo.s32 	%r1, %r21, %r22, %r23;
	div.s32 	%r2, %r1, %r19;
	mul.lo.s32 	%r24, %r2, %r19;
	sub.s32 	%r25, %r1, %r24;
	mad.lo.s32 	%r26, %r2, %r18, %r17;
	mad.lo.s32 	%r27, %r26, %r19, %r25;
	st.local.v2.u32 	[%rd1], {%r27, %r1};
	st.local.u32 	[%rd1+8], %r2;
	mov.u64 	%rd12, $str;
	cvta.global.u64 	%rd13, %rd12;
	{ // callseq 258, 0
	.param .b64 param0;
	st.param.b64 	[param0], %rd13;
	.param .b64 param1;
	st.param.b64 	[param1], %rd11;
	.param .b32 retval0;
	call.uni (retval0), 
	vprintf, 
	(
	param0, 
	param1
	);
	ld.param.b32 	%r28, [retval0];
	} // callseq 258
	mul.wide.s32 	%rd14, %r27, 4;
	add.s64 	%rd15, %rd10, %rd14;
	ld.global.nc.u32 	%r3, [%rd15];
	mov.u32 	%r30, %ctaid.x;
	mov.u32 	%r31, %ntid.x;
	mov.u32 	%r32, %tid.x;
	mad.lo.s32 	%r4, %r30, %r31, %r32;
	mov.u32 	%r33, %nctaid.x;
	mul.lo.s32 	%r5, %r33, %r31;
	st.local.u32 	[%rd1], %r5;
	mov.u64 	%rd16, $str$1;
	cvta.global.u64 	%rd17, %rd16;
	{ // callseq 259, 0
	.param .b64 param0;
	st.param.b64 	[param0], %rd17;
	.param .b64 param1;
	st.param.b64 	[param1], %rd11;
	.param .b32 retval0;
	call.uni (retval0), 
	vprintf, 
	(
	param0, 
	param1
	);
	ld.param.b32 	%r34, [retval0];
	} // callseq 259
	mul.wide.u32 	%rd18, %r1, 4;
	add.s64 	%rd19, %rd9, %rd18;
	ld.global.nc.u32 	%r36, [%rd19];
	sub.s32 	%r37, %r4, %r3;
	add.s32 	%r79, %r37, %r36;
	st.local.v2.u32 	[%rd1], {%r3, %r15};
	mov.u64 	%rd20, $str$2;
	cvta.global.u64 	%rd21, %rd20;
	{ // callseq 260, 0
	.param .b64 param0;
	st.param.b64 	[param0], %rd21;
	.param .b64 param1;
	st.param.b64 	[param1], %rd11;
	.param .b32 retval0;
	call.uni (retval0), 
	vprintf, 
	(
	param0, 
	param1
	);
	ld.param.b32 	%r38, [retval0];
	} // callseq 260
	add.s32 	%r40, %r27, %r4;
	add.s32 	%r41, %r3, %r27;
	st.local.v2.u32 	[%rd1], {%r40, %r41};
	mov.u64 	%rd22, $str$3;
	cvta.global.u64 	%rd23, %rd22;
	{ // callseq 261, 0
	.param .b64 param0;
	st.param.b64 	[param0], %rd23;
	.param .b64 param1;
	st.param.b64 	[param1], %rd11;
	.param .b32 retval0;
	call.uni (retval0), 
	vprintf, 
	(
	param0, 
	param1
	);
	ld.param.b32 	%r42, [retval0];
	} // callseq 261
	mul.lo.s32 	%r7, %r27, %r20;
	setp.ge.s32 	%p1, %r4, %r3;
	@%p1 bra 	$L__BB12_3;
	cvta.to.global.u64 	%rd2, %rd4;
	add.s32 	%r8, %r7, %r3;
	add.s32 	%r78, %r7, %r4;
	mul.lo.s32 	%r10, %r16, %r1;
	mov.u64 	%rd27, $str$4;
	mov.u64 	%rd33, $str$5;
$L__BB12_2:
	ld.param.u64 	%rd48, [_Z5evictIfLi1ELi8ELi1EEvPT_S1_PKiS3_S3_S3_iiiiii_param_4];
	ld.param.u64 	%rd47, [_Z5evictIfLi1ELi8ELi1EEvPT_S1_PKiS3_S3_S3_iiiiii_param_2];
	ld.param.u64 	%rd46, [_Z5evictIfLi1ELi8ELi1EEvPT_S1_PKiS3_S3_S3_iiiiii_param_0];
	cvta.to.global.u64 	%rd24, %rd47;
	mul.wide.s32 	%rd25, %r78, 4;
	add.s64 	%rd26, %rd24, %rd25;
	ld.global.nc.u32 	%r44, [%rd26];
	sub.s32 	%r45, %r44, %r15;
	add.s32 	%r13, %r78, %r5;
	mov.b32 	%r46, 0;
	st.local.v2.u32 	[%rd1], {%r2, %r46};
	st.local.v2.u32 	[%rd1+8], {%r45, %r78};
	st.local.v2.u32 	[%rd1+16], {%r13, %r8};
	cvta.global.u64 	%rd28, %rd27;
	{ // callseq 262, 0
	.param .b64 param0;
	st.param.b64 	[param0], %rd28;
	.param .b64 param1;
	st.param.b64 	[param1], %rd11;
	.param .b32 retval0;
	call.uni (retval0), 
	vprintf, 
	(
	param0, 
	param1
	);
	ld.param.b32 	%r47, [retval0];
	} // callseq 262
	add.s32 	%r49, %r79, %r10;
	cvta.to.global.u64 	%rd30, %rd48;
	mul.wide.s32 	%rd31, %r49, 4;
	add.s64 	%rd32, %rd30, %rd31;
	ld.global.nc.u32 	%r50, [%rd32];
	st.local.v2.u32 	[%rd1], {%r1, %r79};
	st.local.v2.u32 	[%rd1+8], {%r79, %r50};
	st.local.v2.u32 	[%rd1+16], {%r50, %r46};
	st.local.u32 	[%rd1+24], %r50;
	cvta.global.u64 	%rd34, %rd33;
	{ // callseq 263, 0
	.param .b64 param0;
	st.param.b64 	[param0], %rd34;
	.param .b64 param1;
	st.param.b64 	[param1], %rd11;
	.param .b32 retval0;
	call.uni (retval0), 
	vprintf, 
	(
	param0, 
	param1
	);
	ld.param.b32 	%r51, [retval0];
	} // callseq 263
	st.local.v2.u32 	[%rd1], {%r50, %r2};
	st.local.v2.u32 	[%rd1+8], {%r4, %r45};
	st.local.v2.u32 	[%rd1+16], {%r50, %r46};
	mov.u64 	%rd35, $str$6;
	cvta.global.u64 	%rd36, %rd35;
	{ // callseq 264, 0
	.param .b64 param0;
	st.param.b64 	[param0], %rd36;
	.param .b64 param1;
	st.param.b64 	[param1], %rd11;
	.param .b32 retval0;
	call.uni (retval0), 
	vprintf, 
	(
	param0, 
	param1
	);
	ld.param.b32 	%r53, [retval0];
	} // callseq 264
	cvta.to.global.u64 	%rd37, %rd46;
	mul.wide.s32 	%rd38, %r50, 4;
	add.s64 	%rd39, %rd37, %rd38;
	ld.global.f32 	%f1, [%rd39];
	mul.wide.s32 	%rd40, %r45, 4;
	add.s64 	%rd41, %rd37, %rd40;
	st.global.f32 	[%rd41], %f1;
	st.local.v2.u32 	[%rd1], {%r50, %r2};
	st.local.v2.u32 	[%rd1+8], {%r4, %r45};
	mov.b32 	%r55, 1;
	st.local.v2.u32 	[%rd1+16], {%r50, %r55};
	{ // callseq 265, 0
	.param .b64 param0;
	st.param.b64 	[param0], %rd36;
	.param .b64 param1;
	st.param.b64 	[param1], %rd11;
	.param .b32 retval0;
	call.uni (retval0), 
	vprintf, 
	(
	param0, 
	param1
	);
	ld.param.b32 	%r56, [retval0];
	} // callseq 265
	ld.global.f32 	%f2, [%rd39+4];
	st.global.f32 	[%rd41+4], %f2;
	st.local.v2.u32 	[%rd1], {%r50, %r2};
	st.local.v2.u32 	[%rd1+8], {%r4, %r45};
	mov.b32 	%r58, 2;
	st.local.v2.u32 	[%rd1+16], {%r50, %r58};
	{ // callseq 266, 0
	.param .b64 param0;
	st.param.b64 	[param0], %rd36;
	.param .b64 param1;
	st.param.b64 	[param1], %rd11;
	.param .b32 retval0;
	call.uni (retval0), 
	vprintf, 
	(
	param0, 
	param1
	);
	ld.param.b32 	%r59, [retval0];
	} // callseq 266
	ld.global.f32 	%f3, [%rd39+8];
	st.global.f32 	[%rd41+8], %f3;
	st.local.v2.u32 	[%rd1], {%r50, %r2};
	st.local.v2.u32 	[%rd1+8], {%r4, %r45};
	mov.b32 	%r61, 3;
	st.local.v2.u32 	[%rd1+16], {%r50, %r61};
	{ // callseq 267, 0
	.param .b64 param0;
	st.param.b64 	[param0], %rd36;
	.param .b64 param1;
	st.param.b64 	[param1], %rd11;
	.param .b32 retval0;
	call.uni (retval0), 
	vprintf, 
	(
	param0, 
	param1
	);
	ld.param.b32 	%r62, [retval0];
	} // callseq 267
	ld.global.f32 	%f4, [%rd39+12];
	st.global.f32 	[%rd41+12], %f4;
	st.local.v2.u32 	[%rd1], {%r50, %r2};
	st.local.v2.u32 	[%rd1+8], {%r4, %r45};
	mov.b32 	%r64, 4;
	st.local.v2.u32 	[%rd1+16], {%r50, %r64};
	{ // callseq 268, 0
	.param .b64 param0;
	st.param.b64 	[param0], %rd36;
	.param .b64 param1;
	st.param.b64 	[param1], %rd11;
	.param .b32 retval0;
	call.uni (retval0), 
	vprintf, 
	(
	param0, 
	param1
	);
	ld.param.b32 	%r65, [retval0];
	} // callseq 268
	ld.global.f32 	%f5, [%rd39+16];
	st.global.f32 	[%rd41+16], %f5;
	st.local.v2.u32 	[%rd1], {%r50, %r2};
	st.local.v2.u32 	[%rd1+8], {%r4, %r45};
	mov.b32 	%r67, 5;
	st.local.v2.u32 	[%rd1+16], {%r50, %r67};
	{ // callseq 269, 0
	.param .b64 param0;
	st.param.b64 	[param0], %rd36;
	.param .b64 param1;
	st.param.b64 	[param1], %rd11;
	.param .b32 retval0;
	call.uni (retval0), 
	vprintf, 
	(
	param0, 
	param1
	);
	ld.param.b32 	%r68, [retval0];
	} // callseq 269
	ld.global.f32 	%f6, [%rd39+20];
	st.global.f32 	[%rd41+20], %f6;
	st.local.v2.u32 	[%rd1], {%r50, %r2};
	st.local.v2.u32 	[%rd1+8], {%r4, %r45};
	mov.b32 	%r70, 6;
	st.local.v2.u32 	[%rd1+16], {%r50, %r70};
	{ // callseq 270, 0
	.param .b64 param0;
	st.param.b64 	[param0], %rd36;
	.param .b64 param1;
	st.param.b64 	[param1], %rd11;
	.param .b32 retval0;
	call.uni (retval0), 
	vprintf, 
	(
	param0, 
	param1
	);
	ld.param.b32 	%r71, [retval0];
	} // callseq 270
	ld.global.f32 	%f7, [%rd39+24];
	st.global.f32 	[%rd41+24], %f7;
	st.local.v2.u32 	[%rd1], {%r50, %r2};
	st.local.v2.u32 	[%rd1+8], {%r4, %r45};
	mov.b32 	%r73, 7;
	st.local.v2.u32 	[%rd1+16], {%r50, %r73};
	{ // callseq 271, 0
	.param .b64 param0;
	st.param.b64 	[param0], %rd36;
	.param .b64 param1;
	st.param.b64 	[param1], %rd11;
	.param .b32 retval0;
	call.uni (retval0), 
	vprintf, 
	(
	param0, 
	param1
	);
	ld.param.b32 	%r74, [retval0];
	} // callseq 271
	ld.global.f32 	%f8, [%rd39+28];
	st.global.f32 	[%rd41+28], %f8;
	st.local.v2.u32 	[%rd1], {%r50, %r2};
	st.local.v2.u32 	[%rd1+8], {%r4, %r45};
	st.local.v2.u32 	[%rd1+16], {%r50, %r46};
	mov.u64 	%rd42, $str$7;
	cvta.global.u64 	%rd43, %rd42;
	{ // callseq 272, 0
	.param .b64 param0;
	st.param.b64 	[param0], %rd43;
	.param .b64 param1;
	st.param.b64 	[param1], %rd11;
	.param .b32 retval0;
	call.uni (retval0), 
	vprintf, 
	(
	param0, 
	param1
	);
	ld.param.b32 	%r76, [retval0];
	} // callseq 272
	add.s64 	%rd44, %rd2, %rd38;
	ld.global.f32 	%f9, [%rd44];
	add.s64 	%rd45, %rd2, %rd40;
	st.global.f32 	[%rd45], %f9;
	add.s32 	%r79, %r79, %r5;
	setp.lt.s32 	%p2, %r13, %r8;
	mov.u32 	%r78, %r13;
	@%p2 bra 	$L__BB12_2;
$L__BB12_3:
	ret;

}
	// .globl	_Z5evictIfLi2ELi8ELi1EEvPT_S1_PKiS3_S3_S3_iiiiii
.visible .entry _Z5evictIfLi2ELi8ELi1EEvPT_S1_PKiS3_S3_S3_iiiiii(
	.param .u64 .ptr .align 1 _Z5evictIfLi2ELi8ELi1EEvPT_S1_PKiS3_S3_S3_iiiiii_param_0,
	.param .u64 .ptr .align 1 _Z5evictIfLi2ELi8ELi1EEvPT_S1_PKiS3_S3_S3_iiiiii_param_1,
	.param .u64 .ptr .align 1 _Z5evictIfLi2ELi8ELi1EEvPT_S1_PKiS3_S3_S3_iiiiii_param_2,
	.param .u64 .ptr .align 1 _Z5evictIfLi2ELi8ELi1EEvPT_S1_PKiS3_S3_S3_iiiiii_param_3,
	.param .u64 .ptr .align 1 _Z5evictIfLi2ELi8ELi1EEvPT_S1_PKiS3_S3_S3_iiiiii_param_4,
	.param .u64 .ptr .align 1 _Z5evictIfLi2ELi8ELi1EEvPT_S1_PKiS3_S3_S3_iiiiii_param_5,
	.param .u32 _Z5evictIfLi2ELi8ELi1EEvPT_S1_PKiS3_S3_S3_iiiiii_param_6,
	.param .u32 _Z5evictIfLi2ELi8ELi1EEvPT_S1_PKiS3_S3_S3_iiiiii_param_7,
	.param .u32 _Z5evictIfLi2ELi8ELi1EEvPT_S1_PKiS3_S3_S3_iiiiii_param_8,
	.param .u32 _Z5evictIfLi2ELi8ELi1EEvPT_S1_PKiS3_S3_S3_iiiiii_param_9,
	.param .u32 _Z5evictIfLi2ELi8ELi1EEvPT_S1_PKiS3_S3_S3_iiiiii_param_10,
	.param .u32 _Z5evictIfLi2ELi8ELi1EEvPT_S1_PKiS3_S3_S3_iiiiii_param_11
)
{
	.local .align 8 .b8 	__local_depot13[32];
	.reg .b64 	%SP;
	.reg .b64 	%SPL;
	.reg .pred 	%p<3>;
	.reg .b32 	%r<84>;
	.reg .b32 	%f<11>;
	.reg .b64 	%rd<49>;

	mov.u64 	%SPL, __local_depot13;
	cvta.local.u64 	%SP, %SPL;
	ld.param.u64 	%rd4, [_Z5evictIfLi2ELi8ELi1EEvPT_S1_PKiS3_S3_S3_iiiiii_param_1];
	ld.param.u64 	%rd7, [_Z5evictIfLi2ELi8ELi1EEvPT_S1_PKiS3_S3_S3_iiiiii_param_3];
	ld.param.u64 	%rd8, [_Z5evictIfLi2ELi8ELi1EEvPT_S1_PKiS3_S3_S3_iiiiii_param_5];
	ld.param.u32 	%r17, [_Z5evictIfLi2ELi8ELi1EEvPT_S1_PKiS3_S3_S3_iiiiii_param_6];
	ld.param.u32 	%r15, [_Z5evictIfLi2ELi8ELi1EEvPT_S1_PKiS3_S3_S3_iiiiii_param_7];
	ld.param.u32 	%r18, [_Z5evictIfLi2ELi8ELi1EEvPT_S1_PKiS3_S3_S3_iiiiii_param_8];
	ld.param.u32 	%r19, [_Z5evictIfLi2ELi8ELi1EEvPT_S1_PKiS3_S3_S3_iiiiii_param_9];
	ld.param.u32 	%r20, [_Z5evictIfLi2ELi8ELi1EEvPT_S1_PKiS3_S3_S3_iiiiii_param_10];
	ld.param.u32 	%r16, [_Z5evictIfLi2ELi8ELi1EEvPT_S1_PKiS3_S3_S3_iiiiii_param_11];
	cvta.to.global.u64 	%rd9, %rd8;
	cvta.to.global.u64 	%rd10, %rd7;
	add.u64 	%rd11, %SP, 0;
	add.u64 	%rd1, %SPL, 0;
	mov.u32 	%r21, %ctaid.y;
	mov.u32 	%r22, %ntid.y;
	mov.u32 	%r23, %tid.y;
	mad.lo.s32 	%r1, %r21, %r22, %r23;
	div.s32 	%r2, %r1, %r19;
	mul.lo.s32 	%r24, %r2, %r19;
	sub.s32 	%r25, %r1, %r24;
	mad.lo.s32 	%r26, %r2, %r18, %r17;
	mad.lo.s32 	%r27, %r26, %r19, %r25;
	st.local.v2.u32 	[%rd1], {%r27, %r1};
	st.local.u32 	[%rd1+8], %r2;
	mov.u64 	%rd12, $str;
	cvta.global.u64 	%rd13, %rd12;
	{ // callseq 273, 0
	.param .b64 param0;
	st.param.b64 	[param0], %rd13;
	.param .b64 param1;
	st.param.b64 	[param1], %rd11;
	.param .b32 retval0;
	call.uni (retval0), 
	vprintf, 
	(
	param0, 
	param1
	);
	ld.param.b32 	%r28, [retval0];
	} // callseq 273
	mul.wide.s32 	%rd14, %r27, 4;
	add.s64 	%rd15, %rd10, %rd14;
	ld.global.nc.u32 	%r3, [%rd15];
	mov.u32 	%r30, %ctaid.x;
	mov.u32 	%r31, %ntid.x;
	mov.u32 	%r32, %tid.x;
	mad.lo.s32 	%r4, %r30, %r31, %r32;
	mov.u32 	%r33, %nctaid.x;
	mul.lo.s32 	%r5, %r33, %r31;
	st.local.u32 	[%rd1], %r5;
	mov.u64 	%rd16, $str$1;
	cvta.global.u64 	%rd17, %rd16;
	{ // callseq 274, 0
	.param .b64 param0;
	st.param.b64 	[param0], %rd17;
	.param .b64 param1;
	st.param.b64 	[param1], %rd11;
	.param .b32 retval0;
	call.uni (retval0), 
	vprintf, 
	(
	param0, 
	param1
	);
	ld.param.b32 	%r34, [retval0];
	} // callseq 274
	mul.wide.u32 	%rd18, %r1, 4;
	add.s64 	%rd19, %rd9, %rd18;
	ld.global.nc.u32 	%r36, [%rd19];
	sub.s32 	%r37, %r4, %r3;
	add.s32 	%r83, %r37, %r36;
	st.local.v2.u32 	[%rd1], {%r3, %r15};
	mov.u64 	%rd20, $str$2;
	cvta.global.u64 	%rd21, %rd20;
	{ // callseq 275, 0
	.param .b64 param0;
	st.param.b64 	[param0], %rd21;
	.param .b64 param1;
	st.param.b64 	[param1], %rd11;
	.param .b32 retval0;
	call.uni (retval0), 
	vprintf, 
	(
	param0, 
	param1
	);
	ld.param.b32 	%r38, [retval0];
	} // callseq 275
	add.s32 	%r40, %r27, %r4;
	add.s32 	%r41, %r3, %r27;
	st.local.v2.u32 	[%rd1], {%r40, %r41};
	mov.u64 	%rd22, $str$3;
	cvta.global.u64 	%rd23, %rd22;
	{ // callseq 276, 0
	.param .b64 param0;
	st.param.b64 	[param0], %rd23;
	.param .b64 param1;
	st.param.b64 	[param1], %rd11;
	.param .b32 retval0;
	call.uni (retval0), 
	vprintf, 
	(
	param0, 
	param1
	);
	ld.param.b32 	%r42, [retval0];
	} // callseq 276
	mul.lo.s32 	%r7, %r27, %r20;
	setp.ge.s32 	%p1, %r4, %r3;
	@%p1 bra 	$L__BB13_3;
	cvta.to.global.u64 	%rd2, %rd4;
	add.s32 	%r8, %r7, %r3;
	add.s32 	%r82, %r7, %r4;
	mul.lo.s32 	%r10, %r16, %r1;
	mov.u64 	%rd27, $str$4;
	mov.u64 	%rd33, $str$5;
$L__BB13_2:
	ld.param.u64 	%rd48, [_Z5evictIfLi2ELi8ELi1EEvPT_S1_PKiS3_S3_S3_iiiiii_param_4];
	ld.param.u64 	%rd47, [_Z5evictIfLi2ELi8ELi1EEvPT_S1_PKiS3_S3_S3_iiiiii_param_2];
	ld.param.u64 	%rd46, [_Z5evictIfLi2ELi8ELi1EEvPT_S1_PKiS3_S3_S3_iiiiii_param_0];
	cvta.to.global.u64 	%rd24, %rd47;
	mul.wide.s32 	%rd25, %r82, 4;
	add.s64 	%rd26, %rd24, %rd25;
	ld.global.nc.u32 	%r44, [%rd26];
	sub.s32 	%r45, %r44, %r15;
	shl.b32 	%r46, %r45, 1;
	add.s32 	%r13, %r82, %r5;
	mov.b32 	%r47, 0;
	st.local.v2.u32 	[%rd1], {%r2, %r47};
	st.local.v2.u32 	[%rd1+8], {%r45, %r82};
	st.local.v2.u32 	[%rd1+16], {%r13, %r8};
	cvta.global.u64 	%rd28, %rd27;
	{ // callseq 277, 0
	.param .b64 param0;
	st.param.b64 	[param0], %rd28;
	.param .b64 param1;
	st.param.b64 	[param1], %rd11;
	.param .b32 retval0;
	call.uni (retval0), 
	vprintf, 
	(
	param0, 
	param1
	);
	ld.param.b32 	%r48, [retval0];
	} // callseq 277
	add.s32 	%r50, %r83, %r10;
	cvta.to.global.u64 	%rd30, %rd48;
	mul.wide.s32 	%rd31, %r50, 4;
	add.s64 	%rd32, %rd30, %rd31;
	ld.global.nc.u32 	%r51, [%rd32];
	shl.b32 	%r52, %r51, 1;
	st.local.v2.u32 	[%rd1], {%r1, %r83};
	st.local.v2.u32 	[%rd1+8], {%r83, %r51};
	st.local.v2.u32 	[%rd1+16], {%r52, %r47};
	st.local.u32 	[%rd1+24], %r52;
	cvta.global.u64 	%rd34, %rd33;
	{ // callseq 278, 0
	.param .b64 param0;
	st.param.b64 	[param0], %rd34;
	.param .b64 param1;
	st.param.b64 	[param1], %rd11;
	.param .b32 retval0;
	call.uni (retval0), 
	vprintf, 
	(
	param0, 
	param1
	);
	ld.param.b32 	%r53, [retval0];
	} // callseq 278
	st.local.v2.u32 	[%rd1], {%r51, %r2};
	st.local.v2.u32 	[%rd1+8], {%r4, %r46};
	st.local.v2.u32 	[%rd1+16], {%r52, %r47};
	mov.u64 	%rd35, $str$6;
	cvta.global.u64 	%rd36, %rd35;
	{ // callseq 279, 0
	.param .b64 param0;
	st.param.b64 	[param0], %rd36;
	.param .b64 param1;
	st.param.b64 	[param1], %rd11;
	.param .b32 retval0;
	call.uni (retval0), 
	vprintf, 
	(
	param0, 
	param1
	);
	ld.param.b32 	%r55, [retval0];
	} // callseq 279
	cvta.to.global.u64 	%rd37, %rd46;
	mul.wide.s32 	%rd38, %r52, 4;
	add.s64 	%rd39, %rd37, %rd38;
	ld.global.f32 	%f1, [%rd39];
	mul.wide.s32 	%rd40, %r46, 4;
	add.s64 	%rd41, %rd37, %rd40;
	st.global.f32 	[%rd41], %f1;
	st.local.v2.u32 	[%rd1], {%r51, %r2};
	st.local.v2.u32 	[%rd1+8], {%r4, %r46};
	mov.b32 	%r57, 1;
	st.local.v2.u32 	[%rd1+16], {%r52, %r57};
	{ // callseq 280, 0
	.param .b64 param0;
	st.param.b64 	[param0], %rd36;
	.param .b64 param1;
	st.param.b64 	[param1], %rd11;
	.param .b32 retval0;
	call.uni (retval0), 
	vprintf, 
	(
	param0, 
	param1
	);
	ld.param.b32 	%r58, [retval0];
	} // callseq 280
	ld.global.f32 	%f2, [%rd39+4];
	st.global.f32 	[%rd41+4], %f2;
	st.local.v2.u32 	[%rd1], {%r51, %r2};
	st.local.v2.u32 	[%rd1+8], {%r4, %r46};
	mov.b32 	%r60, 2;
	st.local.v2.u32 	[%rd1+16], {%r52, %r60};
	{ // callseq 281, 0
	.param .b64 param0;
	st.param.b64 	[param0], %rd36;
	.param .b64 param1;
	st.param.b64 	[param1], %rd11;
	.param .b32 retval0;
	call.uni (retval0), 
	vprintf, 
	(
	param0, 
	param1
	);
	ld.param.b32 	%r61, [retval0];
	} // callseq 281
	ld.global.f32 	%f3, [%rd39+8];
	st.global.f32 	[%rd41+8], %f3;
	st.local.v2.u32 	[%rd1], {%r51, %r2};
	st.local.v2.u32 	[%rd1+8], {%r4, %r46};
	mov.b32 	%r63, 3;
	st.local.v2.u32 	[%rd1+16], {%r52, %r63};
	{ // callseq 282, 0
	.param .b64 param0;
	st.param.b64 	[param0], %rd36;
	.param .b64 param1;
	st.param.b64 	[param1], %rd11;
	.param .b32 retval0;
	call.uni (retval0), 
	vprintf, 
	(
	param0, 
	param1
	);
	ld.param.b32 	%r64, [retval0];
	} // callseq 282
	ld.global.f32 	%f4, [%rd39+12];
	st.global.f32 	[%rd41+12], %f4;
	st.local.v2.u32 	[%rd1], {%r51, %r2};
	st.local.v2.u32 	[%rd1+8], {%r4, %r46};
	mov.b32 	%r66, 4;
	st.local.v2.u32 	[%rd1+16], {%r52, %r66};
	{ // callseq 283, 0
	.param .b64 param0;
	st.param.b64 	[param0], %rd36;
	.param .b64 param1;
	st.param.b64 	[param1], %rd11;
	.param .b32 retval0;
	call.uni (retval0), 
	vprintf, 
	(
	param0, 
	param1
	);
	ld.param.b32 	%r67, [retval0];
	} // callseq 283
	ld.global.f32 	%f5, [%rd39+16];
	st.global.f32 	[%rd41+16], %f5;
	st.local.v2.u32 	[%rd1], {%r51, %r2};
	st.local.v2.u32 	[%rd1+8], {%r4, %r46};
	mov.b32 	%r69, 5;
	st.local.v2.u32 	[%rd1+16], {%r52, %r69};
	{ // callseq 284, 0
	.param .b64 param0;
	st.param.b64 	[param0], %rd36;
	.param .b64 param1;
	st.param.b64 	[param1], %rd11;
	.param .b32 retval0;
	call.uni (retval0), 
	vprintf, 
	(
	param0, 
	param1
	);
	ld.param.b32 	%r70, [retval0];
	} // callseq 284
	ld.global.f32 	%f6, [%rd39+20];
	st.global.f32 	[%rd41+20], %f6;
	st.local.v2.u32 	[%rd1], {%r51, %r2};
	st.local.v2.u32 	[%rd1+8], {%r4, %r46};
	mov.b32 	%r72, 6;
	st.local.v2.u32 	[%rd1+16], {%r52, %r72};
	{ // callseq 285, 0
	.param .b64 param0;
	st.param.b64 	[param0], %rd36;
	.param .b64 param1;
	st.param.b64 	[param1], %rd11;
	.param .b32 retval0;
	call.uni (retval0), 
	vprintf, 
	(
	param0, 
	param1
	);
	ld.param.b32 	%r73, [retval0];
	} // callseq 285
	ld.global.f32 	%f7, [%rd39+24];
	st.global.f32 	[%rd41+24], %f7;
	st.local.v2.u32 	[%rd1], {%r51, %r2};
	st.local.v2.u32 	[%rd1+8], {%r4, %r46};
	mov.b32 	%r75, 7;
	st.local.v2.u32 	[%rd1+16], {%r52, %r75};
	{ // callseq 286, 0
	.param .b64 param0;
	st.param.b64 	[param0], %rd36;
	.param .b64 param1;
	st.param.b64 	[param1], %rd11;
	.param .b32 retval0;
	call.uni (retval0), 
	vprintf, 
	(
	param0, 
	param1
	);
	ld.param.b32 	%r76, [retval0];
	} // callseq 286
	ld.global.f32 	%f8, [%rd39+28];
	st.global.f32 	[%rd41+28], %f8;
	st.local.v2.u32 	[%rd1], {%r51, %r2};
	st.local.v2.u32 	[%rd1+8], {%r4, %r46};
	st.local.v2.u32 	[%rd1+16], {%r52, %r47};
	mov.u64 	%rd42, $str$7;
	cvta.global.u64 	%rd43, %rd42;
	{ // callseq 287, 0
	.param .b64 param0;
	st.param.b64 	[param0], %rd43;
	.param .b64 param1;
	st.param.b64 	[param1], %rd11;
	.param .b32 retval0;
	call.uni (retval0), 
	vprintf, 
	(
	param0, 
	param1
	);
	ld.param.b32 	%r78, [retval0];
	} // callseq 287
	add.s64 	%rd44, %rd2, %rd38;
	ld.global.f32 	%f9, [%rd44];
	add.s64 	%rd45, %rd2, %rd40;
	st.global.f32 	[%rd45], %f9;
	st.local.v2.u32 	[%rd1], {%r51, %r2};
	st.local.v2.u32 	[%rd1+8], {%r4, %r46};
	st.local.v2.u32 	[%rd1+16], {%r52, %r57};
	{ // callseq 288, 0
	.param .b64 param0;
	st.param.b64 	[param0], %rd43;
	.param .b64 param1;
	st.param.b64 	[param1], %rd11;
	.param .b32 retval0;
	call.uni (retval0), 
	vprintf, 
	(
	param0, 
	param1
	);
	ld.param.b32 	%r80, [retval0];
	} // callseq 288
	ld.global.f32 	%f10, [%rd44+4];
	st.global.f32 	[%rd45+4], %f10;
	add.s32 	%r83, %r83, %r5;
	setp.lt.s32 	%p2, %r13, %r8;
	mov.u32 	%r82, %r13;
	@%p2 bra 	$L__BB13_2;
$L__BB13_3:
	ret;

}
	// .globl	_Z5evictIfLi4ELi8ELi1EEvPT_S1_PKiS3_S3_S3_iiiiii
.visible .entry _Z5evictIfLi4ELi8ELi1EEvPT_S1_PKiS3_S3_S3_iiiiii(
	.param .u64 .ptr .align 1 _Z5evictIfLi4ELi8ELi1EEvPT_S1_PKiS3_S3_S3_iiiiii_param_0,
	.param .u64 .ptr .align 1 _Z5evictIfLi4ELi8ELi1EEvPT_S1_PKiS3_S3_S3_iiiiii_param_1,
	.param .u64 .ptr .align 1 _Z5evictIfLi4ELi8ELi1EEvPT_S1_PKiS3_S3_S3_iiiiii_param_2,
	.param .u64 .ptr .align 1 _Z5evictIfLi4ELi8ELi1EEvPT_S1_PKiS3_S3_S3_iiiiii_param_3,
	.param .u64 .ptr .align 1 _Z5evictIfLi4ELi8ELi1EEvPT_S1_PKiS3_S3_S3_iiiiii_param_4,
	.param .u64 .ptr .align 1 _Z5evictIfLi4ELi8ELi1EEvPT_S1_PKiS3_S3_S3_iiiiii_param_5,
	.param .u32 _Z5evictIfLi4ELi8ELi1EEvPT_S1_PKiS3_S3_S3_iiiiii_param_6,
	.param .u32 _Z5evictIfLi4ELi8ELi1EEvPT_S1_PKiS3_S3_S3_iiiiii_param_7,
	.param .u32 _Z5evictIfLi4ELi8ELi1EEvPT_S1_PKiS3_S3_S3_iiiiii_param_8,
	.param .u32 _Z5evictIfLi4ELi8ELi1EEvPT_S1_PKiS3_S3_S3_iiiiii_param_9,
	.param .u32 _Z5evictIfLi4ELi8ELi1EEvPT_S1_PKiS3_S3_S3_iiiiii_param_10,
	.param .u32 _Z5evictIfLi4ELi8ELi1EEvPT_S1_PKiS3_S3_S3_iiiiii_param_11
)
{
	.local .align 8 .b8 	__local_depot14[32];
	.reg .b64 	%SP;
	.reg .b64 	%SPL;
	.reg .pred 	%p<3>;
	.reg .b32 	%r<88>;
	.reg .b32 	%f<13>;
	.reg .b64 	%rd<49>;

	mov.u64 	%SPL, __local_depot14;
	cvta.local.u64 	%SP, %SPL;
	ld.param.u64 	%rd4, [_Z5evictIfLi4ELi8ELi1EEvPT_S1_PKiS3_S3_S3_iiiiii_param_1];
	ld.param.u64 	%rd7, [_Z5evictIfLi4ELi8ELi1EEvPT_S1_PKiS3_S3_S3_iiiiii_param_3];
	ld.param.u64 	%rd8, [_Z5evictIfLi4ELi8ELi1EEvPT_S1_PKiS3_S3_S3_iiiiii_param_5];
	ld.param.u32 	%r17, [_Z5evictIfLi4ELi8ELi1EEvPT_S1_PKiS3_S3_S3_iiiiii_param_6];
	ld.param.u32 	%r15, [_Z5evictIfLi4ELi8ELi1EEvPT_S1_PKiS3_S3_S3_iiiiii_param_7];
	ld.param.u32 	%r18, [_Z5evictIfLi4ELi8ELi1EEvPT_S1_PKiS3_S3_S3_iiiiii_param_8];
	ld.param.u32 	%r19, [_Z5evictIfLi4ELi8ELi1EEvPT_S1_PKiS3_S3_S3_iiiiii_param_9];
	ld.param.u32 	%r20, [_Z5evictIfLi4ELi8ELi1EEvPT_S1_PKiS3_S3_S3_iiiiii_param_10];
	ld.param.u32 	%r16, [_Z5evictIfLi4ELi8ELi1EEvPT_S1_PKiS3_S3_S3_iiiiii_param_11];
	cvta.to.global.u64 	%rd9, %rd8;
	cvta.to.global.u64 	%rd10, %rd7;
	add.u64 	%rd11, %SP, 0;
	add.u64 	%rd1, %SPL, 0;
	mov.u32 	%r21, %ctaid.y;
	mov.u32 	%r22, %ntid.y;
	mov.u32 	%r23, %tid.y;
	mad.lo.s32 	%r1, %r21, %r22, %r23;
	div.s32 	%r2, %r1, %r19;
	mul.lo.s32 	%r24, %r2, %r19;
	sub.s32 	%r25, %r1, %r24;
	mad.lo.s32 	%r26, %r2, %r18, %r17;
	mad.lo.s32 	%r27, %r26, %r19, %r25;
	st.local.v2.u32 	[%rd1], {%r27, %r1};
	st.local.u32 	[%rd1+8], %r2;
	mov.u64 	%rd12, $str;
	cvta.global.u64 	%rd13, %rd12;
	{ // callseq 289, 0
	.param .b64 param0;
	st.param.b64 	[param0], %rd13;
	.param .b64 param1;
	st.param.b64 	[param1], %rd11;
	.param .b32 retval0;
	call.uni (retval0), 
	vprintf, 
	(
	param0, 
	param1
	);
	ld.param.b32 	%r28, [retval0];
	} // callseq 289
	mul.wide.s32 	%rd14, %r27, 4;
	add.s64 	%rd15, %rd10, %rd14;
	ld.global.nc.u32 	%r3, [%rd15];
	mov.u32 	%r30, %ctaid.x;
	mov.u32 	%r31, %ntid.x;
	mov.u32 	%r32, %tid.x;
	mad.lo.s32 	%r4, %r30, %r31, %r32;
	mov.u32 	%r33, %nctaid.x;
	mul.lo.s32 	%r5, %r33, %r31;
	st.local.u32 	[%rd1], %r5;
	mov.u64 	%rd16, $str$1;
	cvta.global.u64 	%rd17, %rd16;
	{ // callseq 290, 0
	.param .b64 param0;
	st.param.b64 	[param0], %rd17;
	.param .b64 param1;
	st.param.b64 	[param1], %rd11;
	.param .b32 retval0;
	call.uni (retval0), 
	vprintf, 
	(
	param0, 
	param1
	);
	ld.param.b32 	%r34, [retval0];
	} // callseq 290
	mul.wide.u32 	%rd18, %r1, 4;
	add.s64 	%rd19, %rd9, %rd18;
	ld.global.nc.u32 	%r36, [%rd19];
	sub.s32 	%r37, %r4, %r3;
	add.s32 	%r87, %r37, %r36;
	st.local.v2.u32 	[%rd1], {%r3, %r15};
	mov.u64 	%rd20, $str$2;
	cvta.global.u64 	%rd21, %rd20;
	{ // callseq 291, 0
	.param .b64 param0;
	st.param.b64 	[param0], %rd21;
	.param .b64 param1;
	st.param.b64 	[param1], %rd11;
	.param .b32 retval0;
	call.uni (retval0), 
	vprintf, 
	(
	param0, 
	param1
	);
	ld.param.b32 	%r38, [retval0];
	} // callseq 291
	add.s32 	%r40, %r27, %r4;
	add.s32 	%r41, %r3, %r27;
	st.local.v2.u32 	[%rd1], {%r40, %r41};
	mov.u64 	%rd22, $str$3;
	cvta.global.u64 	%rd23, %rd22;
	{ // callseq 292, 0
	.param .b64 param0;
	st.param.b64 	[param0], %rd23;
	.param .b64 param1;
	st.param.b64 	[param1], %rd11;
	.param .b32 retval0;
	call.uni (retval0), 
	vprintf, 
	(
	param0, 
	param1
	);
	ld.param.b32 	%r42, [retval0];
	} // callseq 292
	mul.lo.s32 	%r7, %r27, %r20;
	setp.ge.s32 	%p1, %r4, %r3;
	@%p1 bra 	$L__BB14_3;
	cvta.to.global.u64 	%rd2, %rd4;
	add.s32 	%r8, %r7, %r3;
	add.s32 	%r86, %r7, %r4;
	mul.lo.s32 	%r10, %r16, %r1;
	mov.u64 	%rd27, $str$4;
	mov.u64 	%rd33, $str$5;
$L__BB14_2:
	ld.param.u64 	%rd48, [_Z5evictIfLi4ELi8ELi1EEvPT_S1_PKiS3_S3_S3_iiiiii_param_4];
	ld.param.u64 	%rd47, [_Z5evictIfLi4ELi8ELi1EEvPT_S1_PKiS3_S3_S3_iiiiii_param_2];
	ld.param.u64 	%rd46, [_Z5evictIfLi4ELi8ELi1EEvPT_S1_PKiS3_S3_S3_iiiiii_param_0];
	cvta.to.global.u64 	%rd24, %rd47;
	mul.wide.s32 	%rd25, %r86, 4;
	add.s64 	%rd26, %rd24, %rd25;
	ld.global.nc.u32 	%r44, [%rd26];
	sub.s32 	%r45, %r44, %r15;
	shl.b32 	%r46, %r45, 2;
	add.s32 	%r13, %r86, %r5;
	mov.b32 	%r47, 0;
	st.local.v2.u32 	[%rd1], {%r2, %r47};
	st.local.v2.u32 	[%rd1+8], {%r45, %r86};
	st.local.v2.u32 	[%rd1+16], {%r13, %r8};
	cvta.global.u64 	%rd28, %rd27;
	{ // callseq 293, 0
	.param .b64 param0;
	st.param.b64 	[param0], %rd28;
	.param .b64 param1;
	st.param.b64 	[param1], %rd11;
	.param .b32 retval0;
	call.uni (retval0), 
	vprintf, 
	(
	param0, 
	param1
	);
	ld.param.b32 	%r48, [retval0];
	} // callseq 293
	add.s32 	%r50, %r87, %r10;
	cvta.to.global.u64 	%rd30, %rd48;
	mul.wide.s32 	%rd31, %r50, 4;
	add.s64 	%rd32, %rd30, %rd31;
	ld.global.nc.u32 	%r51, [%rd32];
	shl.b32 	%r52, %r51, 2;
	st.local.v2.u32 	[%rd1], {%r1, %r87};
	st.local.v2.u32 	[%rd1+8], {%r87, %r51};
	st.local.v2.u32 	[%rd1+16], {%r52, %r47};
	st.local.u32 	[%rd1+24], %r52;
	cvta.global.u64 	%rd34, %rd33;
	{ // callseq 294, 0
	.param .b64 param0;
	st.param.b64 	[param0], %rd34;
	.param .b64 param1;
	st.param.b64 	[param1], %rd11;
	.param .b32 retval0;
	call.uni (retval0), 
	vprintf, 
	(
	param0, 
	param1
	);
	ld.param.b32 	%r53, [retval0];
	} // callseq 294
	st.local.v2.u32 	[%rd1], {%r51, %r2};
	st.local.v2.u32 	[%rd1+8], {%r4, %r46};
	st.local.v2.u32 	[%rd1+16], {%r52, %r47};
	mov.u64 	%rd35, $str$6;
	cvta.global.u64 	%rd36, %rd35;
	{ // callseq 295, 0
	.param .b64 param0;
	st.param.b64 	[param0], %rd36;
	.param .b64 param1;
	st.param.b64 	[param1], %rd11;
	.param .b32 retval0;
	call.uni (retval0), 
	vprintf, 
	(
	param0, 
	param1
	);
	ld.param.b32 	%r55, [retval0];
	} // callseq 295
	cvta.to.global.u64 	%rd37, %rd46;
	mul.wide.s32 	%rd38, %r52, 4;
	add.s64 	%rd39, %rd37, %rd38;
	ld.global.f32 	%f1, [%rd39];
	mul.wide.s32 	%rd40, %r46, 4;
	add.s64 	%rd41, %rd37, %rd40;
	st.global.f32 	[%rd41], %f1;
	st.local.v2.u32 	[%rd1], {%r51, %r2};
	st.local.v2.u32 	[%rd1+8], {%r4, %r46};
	mov.b32 	%r57, 1;
	st.local.v2.u32 	[%rd1+16], {%r52, %r57};
	{ // callseq 296, 0
	.param .b64 param0;
	st.param.b64 	[param0], %rd36;
	.param .b64 param1;
	st.param.b64 	[param1], %rd11;
	.param .b32 retval0;
	call.uni (retval0), 
	vprintf, 
	(
	param0, 
	param1
	);
	ld.param.b32 	%r58, [retval0];
	} // callseq 296
	ld.global.f32 	%f2, [%rd39+4];
	st.global.f32 	[%rd41+4], %f2;
	st.local.v2.u32 	[%rd1], {%r51, %r2};
	st.local.v2.u32 	[%rd1+8], {%r4, %r46};
	mov.b32 	%r60, 2;
	st.local.v2.u32 	[%rd1+16], {%r52, %r60};
	{ // callseq 297, 0
	.param .b64 param0;
	st.param.b64 	[param0], %rd36;
	.param .b64 param1;
	st.param.b64 	[param1], %rd11;
	.param .b32 retval0;
	call.uni (retval0), 
	vprintf, 
	(
	param0, 
	param1
	);
	ld.param.b32 	%r61, [retval0];
	} // callseq 297
	ld.global.f32 	%f3, [%rd39+8];
	st.global.f32 	[%rd41+8], %f3;
	st.local.v2.u32 	[%rd1], {%r51, %r2};
	st.local.v2.u32 	[%rd1+8], {%r4, %r46};
	mov.b32 	%r63, 3;
	st.local.v2.u32 	[%rd1+16], {%r52, %r63};
	{ // callseq 298, 0
	.param .b64 param0;
	st.param.b64 	[param0], %rd36;
	.param .b64 param1;
	st.param.b64 	[param1], %rd11;
	.param .b32 retval0;
	call.uni (retval0), 
	vprintf, 
	(
	param0, 
	param1
	);
	ld.param.b32 	%r64, [retval0];
	} // callseq 298
	ld.global.f32 	%f4, [%rd39+12];
	st.global.f32 	[%rd41+12], %f4;
	st.local.v2.u32 	[%rd1], {%r51, %r2};
	st.local.v2.u32 	[%rd1+8], {%r4, %r46};
	mov.b32 	%r66, 4;
	st.local.v2.u32 	[%rd1+16], {%r52, %r66};
	{ // callseq 299, 0
	.param .b64 param0;
	st.param.b64 	[param0], %rd36;
	.param .b64 param1;
	st.param.b64 	[param1], %rd11;
	.param .b32 retval0;
	call.uni (retval0), 
	vprintf, 
	(
	param0, 
	param1
	);
	ld.param.b32 	%r67, [retval0];
	} // callseq 299
	ld.global.f32 	%f5, [%rd39+16];
	st.global.f32 	[%rd41+16], %f5;
	st.local.v2.u32 	[%rd1], {%r51, %r2};
	st.local.v2.u32 	[%rd1+8], {%r4, %r46};
	mov.b32 	%r69, 5;
	st.local.v2.u32 	[%rd1+16], {%r52, %r69};
	{ // callseq 300, 0
	.param .b64 param0;
	st.param.b64 	[param0], %rd36;
	.param .b64 param1;
	st.param.b64 	[param1], %rd11;
	.param .b32 retval0;
	call.uni (retval0), 
	vprintf, 
	(
	param0, 
	param1
	);
	ld.param.b32 	%r70, [retval0];
	} // callseq 300
	ld.global.f32 	%f6, [%rd39+20];
	st.global.f32 	[%rd41+20], %f6;
	st.local.v2.u32 	[%rd1], {%r51, %r2};
	st.local.v2.u32 	[%rd1+8], {%r4, %r46};
	mov.b32 	%r72, 6;
	st.local.v2.u32 	[%rd1+16], {%r52, %r72};
	{ // callseq 301, 0
	.param .b64 param0;
	st.param.b64 	[param0], %rd36;
	.param .b64 param1;
	st.param.b64 	[param1], %rd11;
	.param .b32 retval0;
	call.uni (retval0), 
	vprintf, 
	(
	param0, 
	param1
	);
	ld.param.b32 	%r73, [retval0];
	} // callseq 301
	ld.global.f32 	%f7, [%rd39+24];
	st.global.f32 	[%rd41+24], %f7;
	st.local.v2.u32 	[%rd1], {%r51, %r2};
	st.local.v2.u32 	[%rd1+8], {%r4, %r46};
	mov.b32 	%r75, 7;
	st.local.v2.u32 	[%rd1+16], {%r52, %r75};
	{ // callseq 302, 0
	.param .b64 param0;
	st.param.b64 	[param0], %rd36;
	.param .b64 param1;
	st.param.b64 	[param1], %rd11;
	.param .b32 retval0;
	call.uni (retval0), 
	vprintf, 
	(
	param0, 
	param1
	);
	ld.param.b32 	%r76, [retval0];
	} // callseq 302
	ld.global.f32 	%f8, [%rd39+28];
	st.global.f32 	[%rd41+28], %f8;
	st.local.v2.u32 	[%rd1], {%r51, %r2};
	st.local.v2.u32 	[%rd1+8], {%r4, %r46};
	st.local.v2.u32 	[%rd1+16], {%r52, %r47};
	mov.u64 	%rd42, $str$7;
	cvta.global.u64 	%rd43, %rd42;
	{ // callseq 303, 0
	.param .b64 param0;
	st.param.b64 	[param0], %rd43;
	.param .b64 param1;
	st.param.b64 	[param1], %rd11;
	.param .b32 retval0;
	call.uni (retval0), 
	vprintf, 
	(
	param0, 
	param1
	);
	ld.param.b32 	%r78, [retval0];
	} // callseq 303
	add.s64 	%rd44, %rd2, %rd38;
	ld.global.f32 	%f9, [%rd44];
	add.s64 	%rd45, %rd2, %rd40;
	st.global.f32 	[%rd45], %f9;
	st.local.v2.u32 	[%rd1], {%r51, %r2};
	st.local.v2.u32 	[%rd1+8], {%r4, %r46};
	st.local.v2.u32 	[%rd1+16], {%r52, %r57};
	{ // callseq 304, 0
	.param .b64 param0;
	st.param.b64 	[param0], %rd43;
	.param .b64 param1;
	st.param.b64 	[param1], %rd11;
	.param .b32 retval0;
	call.uni (retval0), 
	vprintf, 
	(
	param0, 
	param1
	);
	ld.param.b32 	%r80, [retval0];
	} // callseq 304
	ld.global.f32 	%f10, [%rd44+4];
	st.global.f32 	[%rd45+4], %f10;
	st.local.v2.u32 	[%rd1], {%r51, %r2};
	st.local.v2.u32 	[%rd1+8], {%r4, %r46};
	st.local.v2.u32 	[%rd1+16], {%r52, %r60};
	{ // callseq 305, 0
	.param .b64 param0;
	st.param.b64 	[param0], %rd43;
	.param .b64 param1;
	st.param.b64 	[param1], %rd11;
	.param .b32 retval0;
	call.uni (retval0), 
	vprintf, 
	(
	param0, 
	param1
	);
	ld.param.b32 	%r82, [retval0];
	} // callseq 305
	ld.global.f32 	%f11, [%rd44+8];
	st.global.f32 	[%rd45+8], %f11;
	st.local.v2.u32 	[%rd1], {%r51, %r2};
	st.local.v2.u32 	[%rd1+8], {%r4, %r46};
	st.local.v2.u32 	[%rd1+16], {%r52, %r63};
	{ // callseq 306, 0
	.param .b64 param0;
	st.param.b64 	[param0], %rd43;
	.param .b64 param1;
	st.param.b64 	[param1], %rd11;
	.param .b32 retval0;
	call.uni (retval0), 
	vprintf, 
	(
	param0, 
	param1
	);
	ld.param.b32 	%r84, [retval0];
	} // callseq 306
	ld.global.f32 	%f12, [%rd44+12];
	st.global.f32 	[%rd45+12], %f12;
	add.s32 	%r87, %r87, %r5;
	setp.lt.s32 	%p2, %r13, %r8;
	mov.u32 	%r86, %r13;
	@%p2 bra 	$L__BB14_2;
$L__BB14_3:
	ret;

}
	// .globl	_Z5evictIfLi8ELi8ELi1EEvPT_S1_PKiS3_S3_S3_iiiiii
.visible .entry _Z5evictIfLi8ELi8ELi1EEvPT_S1_PKiS3_S3_S3_iiiiii(
	.param .u64 .ptr .align 1 _Z5evictIfLi8ELi8ELi1EEvPT_S1_PKiS3_S3_S3_iiiiii_param_0,
	.param .u64 .ptr .align 1 _Z5evictIfLi8ELi8ELi1EEvPT_S1_PKiS3_S3_S3_iiiiii_param_1,
	.param .u64 .ptr .align 1 _Z5evictIfLi8ELi8ELi1EEvPT_S1_PKiS3_S3_S3_iiiiii_param_2,
	.param .u64 .ptr .align 1 _Z5evictIfLi8ELi8ELi1EEvPT_S1_PKiS3_S3_S3_iiiiii_param_3,
	.param .u64 .ptr .align 1 _Z5evictIfLi8ELi8ELi1EEvPT_S1_PKiS3_S3_S3_iiiiii_param_4,
	.param .u64 .ptr .align 1 _Z5evictIfLi8ELi8ELi1EEvPT_S1_PKiS3_S3_S3_iiiiii_param_5,
	.param .u32 _Z5evictIfLi8ELi8ELi1EEvPT_S1_PKiS3_S3_S3_iiiiii_param_6,
	.param .u32 _Z5evictIfLi8ELi8ELi1EEvPT_S1_PKiS3_S3_S3_iiiiii_param_7,
	.param .u32 _Z5evictIfLi8ELi8ELi1EEvPT_S1_PKiS3_S3_S3_iiiiii_param_8,
	.param .u32 _Z5evictIfLi8ELi8ELi1EEvPT_S1_PKiS3_S3_S3_iiiiii_param_9,
	.param .u32 _Z5evictIfLi8ELi8ELi1EEvPT_S1_PKiS3_S3_S3_iiiiii_param_10,
	.param .u32 _Z5evictIfLi8ELi8ELi1EEvPT_S1_PKiS3_S3_S3_iiiiii_param_11
)
{
	.local .align 8 .b8 	__local_depot15[32];
	.reg .b64 	%SP;
	.reg .b64 	%SPL;
	.reg .pred 	%p<3>;
	.reg .b32 	%r<96>;
	.reg .b32 	%f<17>;
	.reg .b64 	%rd<50>;

	mov.u64 	%SPL, __local_depot15;
	cvta.local.u64 	%SP, %SPL;
	ld.param.u64 	%rd6, [_Z5evictIfLi8ELi8ELi1EEvPT_S1_PKiS3_S3_S3_iiiiii_param_3];
	ld.param.u64 	%rd7, [_Z5evictIfLi8ELi8ELi1EEvPT_S1_PKiS3_S3_S3_iiiiii_param_5];
	ld.param.u32 	%r16, [_Z5evictIfLi8ELi8ELi1EEvPT_S1_PKiS3_S3_S3_iiiiii_param_6];
	ld.param.u32 	%r14, [_Z5evictIfLi8ELi8ELi1EEvPT_S1_PKiS3_S3_S3_iiiiii_param_7];
	ld.param.u32 	%r17, [_Z5evictIfLi8ELi8ELi1EEvPT_S1_PKiS3_S3_S3_iiiiii_param_8];
	ld.param.u32 	%r18, [_Z5evictIfLi8ELi8ELi1EEvPT_S1_PKiS3_S3_S3_iiiiii_param_9];
	ld.param.u32 	%r19, [_Z5evictIfLi8ELi8ELi1EEvPT_S1_PKiS3_S3_S3_iiiiii_param_10];
	cvta.to.global.u64 	%rd8, %rd7;
	cvta.to.global.u64 	%rd9, %rd6;
	add.u64 	%rd10, %SP, 0;
	add.u64 	%rd1, %SPL, 0;
	mov.u32 	%r20, %ctaid.y;
	mov.u32 	%r21, %ntid.y;
	mov.u32 	%r22, %tid.y;
	mad.lo.s32 	%r1, %r20, %r21, %r22;
	div.s32 	%r2, %r1, %r18;
	mul.lo.s32 	%r23, %r2, %r18;
	sub.s32 	%r24, %r1, %r23;
	mad.lo.s32 	%r25, %r2, %r17, %r16;
	mad.lo.s32 	%r26, %r25, %r18, %r24;
	st.local.v2.u32 	[%rd1], {%r26, %r1};
	st.local.u32 	[%rd1+8], %r2;
	mov.u64 	%rd11, $str;
	cvta.global.u64 	%rd12, %rd11;
	{ // callseq 307, 0
	.param .b64 param0;
	st.param.b64 	[param0], %rd12;
	.param .b64 param1;
	st.param.b64 	[param1], %rd10;
	.param .b32 retval0;
	call.uni (retval0), 
	vprintf, 
	(
	param0, 
	param1
	);
	ld.param.b32 	%r27, [retval0];
	} // callseq 307
	mul.wide.s32 	%rd13, %r26, 4;
	add.s64 	%rd14, %rd9, %rd13;
	ld.global.nc.u32 	%r3, [%rd14];
	mov.u32 	%r29, %ctaid.x;
	mov.u32 	%r30, %ntid.x;
	mov.u32 	%r31, %tid.x;
	mad.lo.s32 	%r4, %r29, %r30, %r31;
	mov.u32 	%r32, %nctaid.x;
	mul.lo.s32 	%r5, %r32, %r30;
	st.local.u32 	[%rd1], %r5;
	mov.u64 	%rd15, $str$1;
	cvta.global.u64 	%rd16, %rd15;
	{ // callseq 308, 0
	.param .b64 param0;
	st.param.b64 	[param0], %rd16;
	.param .b64 param1;
	st.param.b64 	[param1], %rd10;
	.param .b32 retval0;
	call.uni (retval0), 
	vprintf, 
	(
	param0, 
	param1
	);
	ld.param.b32 	%r33, [retval0];
	} // callseq 308
	mul.wide.u32 	%rd17, %r1, 4;
	add.s64 	%rd18, %rd8, %rd17;
	ld.global.nc.u32 	%r35, [%rd18];
	sub.s32 	%r36, %r4, %r3;
	add.s32 	%r95, %r36, %r35;
	st.local.v2.u32 	[%rd1], {%r3, %r14};
	mov.u64 	%rd19, $str$2;
	cvta.global.u64 	%rd20, %rd19;
	{ // callseq 309, 0
	.param .b64 param0;
	st.param.b64 	[param0], %rd20;
	.param .b64 param1;
	st.param.b64 	[param1], %rd10;
	.param .b32 retval0;
	call.uni (retval0), 
	vprintf, 
	(
	param0, 
	param1
	);
	ld.param.b32 	%r37, [retval0];
	} // callseq 309
	add.s32 	%r39, %r26, %r4;
	add.s32 	%r40, %r3, %r26;
	st.local.v2.u32 	[%rd1], {%r39, %r40};
	mov.u64 	%rd21, $str$3;
	cvta.global.u64 	%rd22, %rd21;
	{ // callseq 310, 0
	.param .b64 param0;
	st.param.b64 	[param0], %rd22;
	.param .b64 param1;
	st.param.b64 	[param1], %rd10;
	.param .b32 retval0;
	call.uni (retval0), 
	vprintf, 
	(
	param0, 
	param1
	);
	ld.param.b32 	%r41, [retval0];
	} // callseq 310
	mul.lo.s32 	%r7, %r26, %r19;
	setp.ge.s32 	%p1, %r4, %r3;
	@%p1 bra 	$L__BB15_3;
	add.s32 	%r8, %r7, %r3;
	add.s32 	%r94, %r7, %r4;
	mov.u64 	%rd26, $str$4;
	mov.u64 	%rd32, $str$5;
	mov.u64 	%rd34, $str$6;
$L__BB15_2:
	ld.param.u32 	%r93, [_Z5evictIfLi8ELi8ELi1EEvPT_S1_PKiS3_S3_S3_iiiiii_param_11];
	ld.param.u64 	%rd49, [_Z5evictIfLi8ELi8ELi1EEvPT_S1_PKiS3_S3_S3_iiiiii_param_4];
	ld.param.u64 	%rd48, [_Z5evictIfLi8ELi8ELi1EEvPT_S1_PKiS3_S3_S3_iiiiii_param_2];
	ld.param.u64 	%rd47, [_Z5evictIfLi8ELi8ELi1EEvPT_S1_PKiS3_S3_S3_iiiiii_param_1];
	ld.param.u64 	%rd46, [_Z5evictIfLi8ELi8ELi1EEvPT_S1_PKiS3_S3_S3_iiiiii_param_0];
	cvta.to.global.u64 	%rd23, %rd48;
	mul.wide.s32 	%rd24, %r94, 4;
	add.s64 	%rd25, %rd23, %rd24;
	ld.global.nc.u32 	%r43, [%rd25];
	sub.s32 	%r44, %r43, %r14;
	shl.b32 	%r45, %r44, 3;
	add.s32 	%r12, %r94, %r5;
	mov.b32 	%r46, 0;
	st.local.v2.u32 	[%rd1], {%r2, %r46};
	st.local.v2.u32 	[%rd1+8], {%r44, %r94};
	st.local.v2.u32 	[%rd1+16], {%r12, %r8};
	cvta.global.u64 	%rd27, %rd26;
	{ // callseq 311, 0
	.param .b64 param0;
	st.param.b64 	[param0], %rd27;
	.param .b64 param1;
	st.param.b64 	[param1], %rd10;
	.param .b32 retval0;
	call.uni (retval0), 
	vprintf, 
	(
	param0, 
	param1
	);
	ld.param.b32 	%r47, [retval0];
	} // callseq 311
	mad.lo.s32 	%r49, %r93, %r1, %r95;
	cvta.to.global.u64 	%rd29, %rd49;
	mul.wide.s32 	%rd30, %r49, 4;
	add.s64 	%rd31, %rd29, %rd30;
	ld.global.nc.u32 	%r50, [%rd31];
	shl.b32 	%r51, %r50, 3;
	st.local.v2.u32 	[%rd1], {%r1, %r95};
	st.local.v2.u32 	[%rd1+8], {%r95, %r50};
	st.local.v2.u32 	[%rd1+16], {%r51, %r46};
	st.local.u32 	[%rd1+24], %r51;
	cvta.global.u64 	%rd33, %rd32;
	{ // callseq 312, 0
	.param .b64 param0;
	st.param.b64 	[param0], %rd33;
	.param .b64 param1;
	st.param.b64 	[param1], %rd10;
	.param .b32 retval0;
	call.uni (retval0), 
	vprintf, 
	(
	param0, 
	param1
	);
	ld.param.b32 	%r52, [retval0];
	} // callseq 312
	st.local.v2.u32 	[%rd1], {%r50, %r2};
	st.local.v2.u32 	[%rd1+8], {%r4, %r45};
	st.local.v2.u32 	[%rd1+16], {%r51, %r46};
	cvta.global.u64 	%rd35, %rd34;
	{ // callseq 313, 0
	.param .b64 param0;
	st.param.b64 	[param0], %rd35;
	.param .b64 param1;
	st.param.b64 	[param1], %rd10;
	.param .b32 retval0;
	call.uni (retval0), 
	vprintf, 
	(
	param0, 
	param1
	);
	ld.param.b32 	%r54, [retval0];
	} // callseq 313
	cvta.to.global.u64 	%rd36, %rd46;
	mul.wide.s32 	%rd37, %r51, 4;
	add.s64 	%rd38, %rd36, %rd37;
	ld.global.f32 	%f1, [%rd38];
	mul.wide.s32 	%rd39, %r45, 4;
	add.s64 	%rd40, %rd36, %rd39;
	st.global.f32 	[%rd40], %f1;
	st.local.v2.u32 	[%rd1], {%r50, %r2};
	st.local.v2.u32 	[%rd1+8], {%r4, %r45};
	mov.b32 	%r56, 1;
	st.local.v2.u32 	[%rd1+16], {%r51, %r56};
	{ // callseq 314, 0
	.param .b64 param0;
	st.param.b64 	[param0], %rd35;
	.param .b64 param1;
	st.param.b64 	[param1], %rd10;
	.param .b32 retval0;
	call.uni (retval0), 
	vprintf, 
	(
	param0, 
	param1
	);
	ld.param.b32 	%r57, [retval0];
	} // callseq 314
	ld.global.f32 	%f2, [%rd38+4];
	st.global.f32 	[%rd40+4], %f2;
	st.local.v2.u32 	[%rd1], {%r50, %r2};
	st.local.v2.u32 	[%rd1+8], {%r4, %r45};
	mov.b32 	%r59, 2;
	st.local.v2.u32 	[%rd1+16], {%r51, %r59};
	{ // callseq 315, 0
	.param .b64 param0;
	st.param.b64 	[param0], %rd35;
	.param .b64 param1;
	st.param.b64 	[param1], %rd10;
	.param .b32 retval0;
	call.uni (retval0), 
	vprintf, 
	(
	param0, 
	param1
	);
	ld.param.b32 	%r60, [retval0];
	} // callseq 315
	ld.global.f32 	%f3, [%rd38+8];
	st.global.f32 	[%rd40+8], %f3;
	st.local.v2.u32 	[%rd1], {%r50, %r2};
	st.local.v2.u32 	[%rd1+8], {%r4, %r45};
	mov.b32 	%r62, 3;
	st.local.v2.u32 	[%rd1+16], {%r51, %r62};
	{ // callseq 316, 0
	.param .b64 param0;
	st.param.b64 	[param0], %rd35;
	.param .b64 param1;
	st.param.b64 	[param1], %rd10;
	.param .b32 retval0;
	call.uni (retval0), 
	vprintf, 
	(
	param0, 
	param1
	);
	ld.param.b32 	%r63, [retval0];
	} // callseq 316
	ld.global.f32 	%f4, [%rd38+12];
	st.global.f32 	[%rd40+12], %f4;
	st.local.v2.u32 	[%rd1], {%r50, %r2};
	st.local.v2.u32 	[%rd1+8], {%r4, %r45};
	mov.b32 	%r65, 4;
	st.local.v2.u32 	[%rd1+16], {%r51, %r65};
	{ // callseq 317, 0
	.param .b64 param0;
	st.param.b64 	[param0], %rd35;
	.param .b64 param1;
	st.param.b64 	[param1], %rd10;
	.param .b32 retval0;
	call.uni (retval0), 
	vprintf, 
	(
	param0, 
	param1
	);
	ld.param.b32 	%r66, [retval0];
	} // callseq 317
	ld.global.f32 	%f5, [%rd38+16];
	st.global.f32 	[%rd40+16], %f5;
	st.local.v2.u32 	[%rd1], {%r50, %r2};
	st.local.v2.u32 	[%rd1+8], {%r4, %r45};
	mov.b32 	%r68, 5;
	st.local.v2.u32 	[%rd1+16], {%r51, %r68};
	{ // callseq 318, 0
	.param .b64 param0;
	st.param.b64 	[param0], %rd35;
	.param .b64 param1;
	st.param.b64 	[param1], %rd10;
	.param .b32 retval0;
	call.uni (retval0), 
	vprintf, 
	(
	param0, 
	param1
	);
	ld.param.b32 	%r69, [retval0];
	} // callseq 318
	ld.global.f32 	%f6, [%rd38+20];
	st.global.f32 	[%rd40+20], %f6;
	st.local.v2.u32 	[%rd1], {%r50, %r2};
	st.local.v2.u32 	[%rd1+8], {%r4, %r45};
	mov.b32 	%r71, 6;
	st.local.v2.u32 	[%rd1+16], {%r51, %r71};
	{ // callseq 319, 0
	.param .b64 param0;
	st.param.b64 	[param0], %rd35;
	.param .b64 param1;
	st.param.b64 	[param1], %rd10;
	.param .b32 retval0;
	call.uni (retval0), 
	vprintf, 
	(
	param0, 
	param1
	);
	ld.param.b32 	%r72, [retval0];
	} // callseq 319
	ld.global.f32 	%f7, [%rd38+24];
	st.global.f32 	[%rd40+24], %f7;
	st.local.v2.u32 	[%rd1], {%r50, %r2};
	st.local.v2.u32 	[%rd1+8], {%r4, %r45};
	mov.b32 	%r74, 7;
	st.local.v2.u32 	[%rd1+16], {%r51, %r74};
	{ // callseq 320, 0
	.param .b64 param0;
	st.param.b64 	[param0], %rd35;
	.param .b64 param1;
	st.param.b64 	[param1], %rd10;
	.param .b32 retval0;
	call.uni (retval0), 
	vprintf, 
	(
	param0, 
	param1
	);
	ld.param.b32 	%r75, [retval0];
	} // callseq 320
	ld.global.f32 	%f8, [%rd38+28];
	st.global.f32 	[%rd40+28], %f8;
	st.local.v2.u32 	[%rd1], {%r50, %r2};
	st.local.v2.u32 	[%rd1+8], {%r4, %r45};
	st.local.v2.u32 	[%rd1+16], {%r51, %r46};
	mov.u64 	%rd41, $str$7;
	cvta.global.u64 	%rd42, %rd41;
	{ // callseq 321, 0
	.param .b64 param0;
	st.param.b64 	[param0], %rd42;
	.param .b64 param1;
	st.param.b64 	[param1], %rd10;
	.param .b32 retval0;
	call.uni (retval0), 
	vprintf, 
	(
	param0, 
	param1
	);
	ld.param.b32 	%r77, [retval0];
	} // callseq 321
	cvta.to.global.u64 	%rd43, %rd47;
	add.s64 	%rd44, %rd43, %rd37;
	ld.global.f32 	%f9, [%rd44];
	add.s64 	%rd45, %rd43, %rd39;
	st.global.f32 	[%rd45], %f9;
	st.local.v2.u32 	[%rd1], {%r50, %r2};
	st.local.v2.u32 	[%rd1+8], {%r4, %r45};
	st.local.v2.u32 	[%rd1+16], {%r51, %r56};
	{ // callseq 322, 0
	.param .b64 param0;
	st.param.b64 	[param0], %rd42;
	.param .b64 param1;
	st.param.b64 	[param1], %rd10;
	.param .b32 retval0;
	call.uni (retval0), 
	vprintf, 
	(
	param0, 
	param1
	);
	ld.param.b32 	%r79, [retval0];
	} // callseq 322
	ld.global.f32 	%f10, [%rd44+4];
	st.global.f32 	[%rd45+4], %f10;
	st.local.v2.u32 	[%rd1], {%r50, %r2};
	st.local.v2.u32 	[%rd1+8], {%r4, %r45};
	st.local.v2.u32 	[%rd1+16], {%r51, %r59};
	{ // callseq 323, 0
	.param .b64 param0;
	st.param.b64 	[param0], %rd42;
	.param .b64 param1;
	st.param.b64 	[param1], %rd10;
	.param .b32 retval0;
	call.uni (retval0), 
	vprintf, 
	(
	param0, 
	param1
	);
	ld.param.b32 	%r81, [retval0];
	} // callseq 323
	ld.global.f32 	%f11, [%rd44+8];
	st.global.f32 	[%rd45+8], %f11;
	st.local.v2.u32 	[%rd1], {%r50, %r2};
	st.local.v2.u32 	[%rd1+8], {%r4, %r45};
	st.local.v2.u32 	[%rd1+16], {%r51, %r62};
	{ // callseq 324, 0
	.param .b64 param0;
	st.param.b64 	[param0], %rd42;
	.param .b64 param1;
	st.param.b64 	[param1], %rd10;
	.param .b32 retval0;
	call.uni (retval0), 
	vprintf, 
	(
	param0, 
	param1
	);
	ld.param.b32 	%r83, [retval0];
	} // callseq 324
	ld.global.f32 	%f12, [%rd44+12];
	st.global.f32 	[%rd45+12], %f12;
	st.local.v2.u32 	[%rd1], {%r50, %r2};
	st.local.v2.u32 	[%rd1+8], {%r4, %r45};
	st.local.v2.u32 	[%rd1+16], {%r51, %r65};
	{ // callseq 325, 0
	.param .b64 param0;
	st.param.b64 	[param0], %rd42;
	.param .b64 param1;
	st.param.b64 	[param1], %rd10;
	.param .b32 retval0;
	call.uni (retval0), 
	vprintf, 
	(
	param0, 
	param1
	);
	ld.param.b32 	%r85, [retval0];
	} // callseq 325
	ld.global.f32 	%f13, [%rd44+16];
	st.global.f32 	[%rd45+16], %f13;
	st.local.v2.u32 	[%rd1], {%r50, %r2};
	st.local.v2.u32 	[%rd1+8], {%r4, %r45};
	st.local.v2.u32 	[%rd1+16], {%r51, %r68};
	{ // callseq 326, 0
	.param .b64 param0;
	st.param.b64 	[param0], %rd42;
	.param .b64 param1;
	st.param.b64 	[param1], %rd10;
	.param .b32 retval0;
	call.uni (retval0), 
	vprintf, 
	(
	param0, 
	param1
	);
	ld.param.b32 	%r87, [retval0];
	} // callseq 326
	ld.global.f32 	%f14, [%rd44+20];
	st.global.f32 	[%rd45+20], %f14;
	st.local.v2.u32 	[%rd1], {%r50, %r2};
	st.local.v2.u32 	[%rd1+8], {%r4, %r45};
	st.local.v2.u32 	[%rd1+16], {%r51, %r71};
	{ // callseq 327, 0
	.param .b64 param0;
	st.param.b64 	[param0], %rd42;
	.param .b64 param1;
	st.param.b64 	[param1], %rd10;
	.param .b32 retval0;
	call.uni (retval0), 
	vprintf, 
	(
	param0, 
	param1
	);
	ld.param.b32 	%r89, [retval0];
	} // callseq 327
	ld.global.f32 	%f15, [%rd44+24];
	st.global.f32 	[%rd45+24], %f15;
	st.local.v2.u32 	[%rd1], {%r50, %r2};
	st.local.v2.u32 	[%rd1+8], {%r4, %r45};
	st.local.v2.u32 	[%rd1+16], {%r51, %r74};
	{ // callseq 328, 0
	.param .b64 param0;
	st.param.b64 	[param0], %rd42;
	.param .b64 param1;
	st.param.b64 	[param1], %rd10;
	.param .b32 retval0;
	call.uni (retval0), 
	vprintf, 
	(
	param0, 
	param1
	);
	ld.param.b32 	%r91, [retval0];
	} // callseq 328
	ld.global.f32 	%f16, [%rd44+28];
	st.global.f32 	[%rd45+28], %f16;
	add.s32 	%r95, %r95, %r5;
	setp.lt.s32 	%p2, %r12, %r8;
	mov.u32 	%r94, %r12;
	@%p2 bra 	$L__BB15_2;
$L__BB15_3:
	ret;

}
	// .globl	_Z5evictIfLi1ELi1ELi2EEvPT_S1_PKiS3_S3_S3_iiiiii
.visible .entry _Z5evictIfLi1ELi1ELi2EEvPT_S1_PKiS3_S3_S3_iiiiii(
	.param .u64 .ptr .align 1 _Z5evictIfLi1ELi1ELi2EEvPT_S1_PKiS3_S3_S3_iiiiii_param_0,
	.param .u64 .ptr .align 1 _Z5evictIfLi1ELi1ELi2EEvPT_S1_PKiS3_S3_S3_iiiiii_param_1,
	.param .u64 .ptr .align 1 _Z5evictIfLi1ELi1ELi2EEvPT_S1_PKiS3_S3_S3_iiiiii_param_2,
	.param .u64 .ptr .align 1 _Z5evictIfLi1ELi1ELi2EEvPT_S1_PKiS3_S3_S3_iiiiii_param_3,
	.param .u64 .ptr .align 1 _Z5evictIfLi1ELi1ELi2EEvPT_S1_PKiS3_S3_S3_iiiiii_param_4,
	.param .u64 .ptr .align 1 _Z5evictIfLi1ELi1ELi2EEvPT_S1_PKiS3_S3_S3_iiiiii_param_5,
	.param .u32 _Z5evictIfLi1ELi1ELi2EEvPT_S1_PKiS3_S3_S3_iiiiii_param_6,
	.param .u32 _Z5evictIfLi1ELi1ELi2EEvPT_S1_PKiS3_S3_S3_iiiiii_param_7,
	.param .u32 _Z5evictIfLi1ELi1ELi2EEvPT_S1_PKiS3_S3_S3_iiiiii_param_8,
	.param .u32 _Z5evictIfLi1ELi1ELi2EEvPT_S1_PKiS3_S3_S3_iiiiii_param_9,
	.param .u32 _Z5evictIfLi1ELi1ELi2EEvPT_S1_PKiS3_S3_S3_iiiiii_param_10,
	.param .u32 _Z5evictIfLi1ELi1ELi2EEvPT_S1_PKiS3_S3_S3_iiiiii_param_11
)
{
	.local .align 8 .b8 	__local_depot16[32];
	.reg .b64 	%SP;
	.reg .b64 	%SPL;
	.reg .pred 	%p<6>;
	.reg .b32 	%r<136>;
	.reg .b32 	%f<7>;
	.reg .b64 	%rd<75>;

	mov.u64 	%SPL, __local_depot16;
	cvta.local.u64 	%SP, %SPL;
	ld.param.u64 	%rd6, [_Z5evictIfLi1ELi1ELi2EEvPT_S1_PKiS3_S3_S3_iiiiii_param_0];
	ld.param.u64 	%rd7, [_Z5evictIfLi1ELi1ELi2EEvPT_S1_PKiS3_S3_S3_iiiiii_param_1];
	ld.param.u64 	%rd8, [_Z5evictIfLi1ELi1ELi2EEvPT_S1_PKiS3_S3_S3_iiiiii_param_2];
	ld.param.u64 	%rd9, [_Z5evictIfLi1ELi1ELi2EEvPT_S1_PKiS3_S3_S3_iiiiii_param_3];
	ld.param.u64 	%rd10, [_Z5evictIfLi1ELi1ELi2EEvPT_S1_PKiS3_S3_S3_iiiiii_param_4];
	ld.param.u64 	%rd11, [_Z5evictIfLi1ELi1ELi2EEvPT_S1_PKiS3_S3_S3_iiiiii_param_5];
	ld.param.u32 	%r19, [_Z5evictIfLi1ELi1ELi2EEvPT_S1_PKiS3_S3_S3_iiiiii_param_6];
	ld.param.u32 	%r18, [_Z5evictIfLi1ELi1ELi2EEvPT_S1_PKiS3_S3_S3_iiiiii_param_7];
	ld.param.u32 	%r20, [_Z5evictIfLi1ELi1ELi2EEvPT_S1_PKiS3_S3_S3_iiiiii_param_8];
	ld.param.u32 	%r21, [_Z5evictIfLi1ELi1ELi2EEvPT_S1_PKiS3_S3_S3_iiiiii_param_9];
	ld.param.u32 	%r22, [_Z5evictIfLi1ELi1ELi2EEvPT_S1_PKiS3_S3_S3_iiiiii_param_10];
	ld.param.u32 	%r23, [_Z5evictIfLi1ELi1ELi2EEvPT_S1_PKiS3_S3_S3_iiiiii_param_11];
	cvta.to.global.u64 	%rd1, %rd6;
	cvta.to.global.u64 	%rd2, %rd7;
	cvta.to.global.u64 	%rd3, %rd10;
	cvta.to.global.u64 	%rd4, %rd8;
	cvta.to.global.u64 	%rd12, %rd11;
	cvta.to.global.u64 	%rd13, %rd9;
	add.u64 	%rd14, %SP, 0;
	add.u64 	%rd5, %SPL, 0;
	mov.u32 	%r24, %ctaid.y;
	mov.u32 	%r25, %ntid.y;
	mov.u32 	%r26, %tid.y;
	mad.lo.s32 	%r1, %r24, %r25, %r26;
	mul.lo.s32 	%r2, %r23, %r1;
	div.s32 	%r3, %r1, %r21;
	mul.lo.s32 	%r27, %r3, %r21;
	sub.s32 	%r28, %r1, %r27;
	mad.lo.s32 	%r29, %r3, %r20, %r19;
	mad.lo.s32 	%r30, %r29, %r21, %r28;
	st.local.v2.u32 	[%rd5], {%r30, %r1};
	st.local.u32 	[%rd5+8], %r3;
	mov.u64 	%rd15, $str;
	cvta.global.u64 	%rd16, %rd15;
	{ // callseq 329, 0
	.param .b64 param0;
	st.param.b64 	[param0], %rd16;
	.param .b64 param1;
	st.param.b64 	[param1], %rd14;
	.param .b32 retval0;
	call.uni (retval0), 
	vprintf, 
	(
	param0, 
	param1
	);
	ld.param.b32 	%r31, [retval0];
	} // callseq 329
	mul.wide.s32 	%rd17, %r30, 4;
	add.s64 	%rd18, %rd13, %rd17;
	ld.global.nc.u32 	%r33, [%rd18];
	mov.u32 	%r34, %ctaid.x;
	mov.u32 	%r35, %ntid.x;
	mov.u32 	%r36, %tid.x;
	mad.lo.s32 	%r4, %r34, %r35, %r36;
	mov.u32 	%r37, %nctaid.x;
	mul.lo.s32 	%r5, %r37, %r35;
	st.local.u32 	[%rd5], %r5;
	mov.u64 	%rd19, $str$1;
	cvta.global.u64 	%rd20, %rd19;
	{ // callseq 330, 0
	.param .b64 param0;
	st.param.b64 	[param0], %rd20;
	.param .b64 param1;
	st.param.b64 	[param1], %rd14;
	.param .b32 retval0;
	call.uni (retval0), 
	vprintf, 
	(
	param0, 
	param1
	);
	ld.param.b32 	%r38, [retval0];
	} // callseq 330
	mul.wide.u32 	%rd21, %r1, 4;
	add.s64 	%rd22, %rd12, %rd21;
	ld.global.nc.u32 	%r40, [%rd22];
	sub.s32 	%r41, %r4, %r33;
	add.s32 	%r135, %r41, %r40;
	st.local.v2.u32 	[%rd5], {%r33, %r18};
	mov.u64 	%rd23, $str$2;
	cvta.global.u64 	%rd24, %rd23;
	{ // callseq 331, 0
	.param .b64 param0;
	st.param.b64 	[param0], %rd24;
	.param .b64 param1;
	st.param.b64 	[param1], %rd14;
	.param .b32 retval0;
	call.uni (retval0), 
	vprintf, 
	(
	param0, 
	param1
	);
	ld.param.b32 	%r42, [retval0];
	} // callseq 331
	add.s32 	%r44, %r30, %r4;
	add.s32 	%r45, %r33, %r30;
	st.local.v2.u32 	[%rd5], {%r44, %r45};
	mov.u64 	%rd25, $str$3;
	cvta.global.u64 	%rd26, %rd25;
	{ // callseq 332, 0
	.param .b64 param0;
	st.param.b64 	[param0], %rd26;
	.param .b64 param1;
	st.param.b64 	[param1], %rd14;
	.param .b32 retval0;
	call.uni (retval0), 
	vprintf, 
	(
	param0, 
	param1
	);
	ld.param.b32 	%r46, [retval0];
	} // callseq 332
	mul.lo.s32 	%r48, %r22, %r30;
	shl.b32 	%r49, %r48, 1;
	add.s32 	%r134, %r49, %r4;
	add.s32 	%r8, %r49, %r33;
	setp.ge.s32 	%p1, %r4, %r33;
	@%p1 bra 	$L__BB16_6;
	add.s32 	%r9, %r134, %r5;
	max.s32 	%r50, %r9, %r8;
	setp.lt.s32 	%p2, %r9, %r8;
	selp.u32 	%r51, 1, 0, %p2;
	add.s32 	%r52, %r9, %r51;
	sub.s32 	%r53, %r50, %r52;
	max.u32 	%r54, %r5, 1;
	div.u32 	%r55, %r53, %r54;
	add.s32 	%r10, %r55, %r51;
	and.b32  	%r56, %r10, 1;
	setp.eq.b32 	%p3, %r56, 1;
	@%p3 bra 	$L__BB16_3;
	ld.param.u32 	%r130, [_Z5evictIfLi1ELi1ELi2EEvPT_S1_PKiS3_S3_S3_iiiiii_param_7];
	mul.wide.s32 	%rd27, %r134, 4;
	add.s64 	%rd28, %rd4, %rd27;
	ld.global.nc.u32 	%r57, [%rd28];
	sub.s32 	%r58, %r57, %r130;
	shr.u32 	%r59, %r58, 31;
	add.s32 	%r60, %r58, %r59;
	and.b32  	%r61, %r60, -2;
	sub.s32 	%r62, %r58, %r61;
	st.local.v2.u32 	[%rd5], {%r3, %r62};
	st.local.v2.u32 	[%rd5+8], {%r58, %r134};
	st.local.v2.u32 	[%rd5+16], {%r9, %r8};
	mov.u64 	%rd29, $str$4;
	cvta.global.u64 	%rd30, %rd29;
	{ // callseq 333, 0
	.param .b64 param0;
	st.param.b64 	[param0], %rd30;
	.param .b64 param1;
	st.param.b64 	[param1], %rd14;
	.param .b32 retval0;
	call.uni (retval0), 
	vprintf, 
	(
	param0, 
	param1
	);
	ld.param.b32 	%r63, [retval0];
	} // callseq 333
	shr.u32 	%r65, %r135, 31;
	add.s32 	%r66, %r135, %r65;
	shr.s32 	%r67, %r66, 1;
	add.s32 	%r68, %r67, %r2;
	mul.wide.s32 	%rd32, %r68, 4;
	add.s64 	%rd33, %rd3, %rd32;
	ld.global.nc.u32 	%r69, [%rd33];
	shl.b32 	%r70, %r69, 1;
	and.b32  	%r71, %r66, -2;
	sub.s32 	%r72, %r135, %r71;
	add.s32 	%r73, %r70, %r72;
	st.local.v2.u32 	[%rd5], {%r1, %r135};
	st.local.v2.u32 	[%rd5+8], {%r67, %r69};
	st.local.v2.u32 	[%rd5+16], {%r70, %r72};
	st.local.u32 	[%rd5+24], %r73;
	mov.u64 	%rd34, $str$5;
	cvta.global.u64 	%rd35, %rd34;
	{ // callseq 334, 0
	.param .b64 param0;
	st.param.b64 	[param0], %rd35;
	.param .b64 param1;
	st.param.b64 	[param1], %rd14;
	.param .b32 retval0;
	call.uni (retval0), 
	vprintf, 
	(
	param0, 
	param1
	);
	ld.param.b32 	%r74, [retval0];
	} // callseq 334
	st.local.v2.u32 	[%rd5], {%r69, %r3};
	st.local.v2.u32 	[%rd5+8], {%r4, %r58};
	mov.b32 	%r76, 0;
	st.local.v2.u32 	[%rd5+16], {%r73, %r76};
	mov.u64 	%rd36, $str$6;
	cvta.global.u64 	%rd37, %rd36;
	{ // callseq 335, 0
	.param .b64 param0;
	st.param.b64 	[param0], %rd37;
	.param .b64 param1;
	st.param.b64 	[param1], %rd14;
	.param .b32 retval0;
	call.uni (retval0), 
	vprintf, 
	(
	param0, 
	param1
	);
	ld.param.b32 	%r77, [retval0];
	} // callseq 335
	mul.wide.s32 	%rd38, %r73, 4;
	add.s64 	%rd39, %rd1, %rd38;
	ld.global.f32 	%f1, [%rd39];
	mul.wide.s32 	%rd40, %r58, 4;
	add.s64 	%rd41, %rd1, %rd40;
	st.global.f32 	[%rd41], %f1;
	st.local.v2.u32 	[%rd5], {%r69, %r3};
	st.local.v2.u32 	[%rd5+8], {%r4, %r58};
	st.local.v2.u32 	[%rd5+16], {%r73, %r76};
	mov.u64 	%rd42, $str$7;
	cvta.global.u64 	%rd43, %rd42;
	{ // callseq 336, 0
	.param .b64 param0;
	st.param.b64 	[param0], %rd43;
	.param .b64 param1;
	st.param.b64 	[param1], %rd14;
	.param .b32 retval0;
	call.uni (retval0), 
	vprintf, 
	(
	param0, 
	param1
	);
	ld.param.b32 	%r79, [retval0];
	} // callseq 336
	add.s64 	%rd44, %rd2, %rd38;
	ld.global.f32 	%f2, [%rd44];
	add.s64 	%rd45, %rd2, %rd40;
	st.global.f32 	[%rd45], %f2;
	add.s32 	%r135, %r135, %r5;
	mov.u32 	%r134, %r9;
$L__BB16_3:
	setp.eq.s32 	%p4, %r10, 0;
	@%p4 bra 	$L__BB16_6;
	mov.u64 	%rd48, $str$4;
	mov.u64 	%rd53, $str$5;
	mov.u64 	%rd55, $str$6;
	mov.u64 	%rd61, $str$7;
	mul.wide.s32 	%rd65, %r5, 4;
$L__BB16_5:
	ld.param.u32 	%r131, [_Z5evictIfLi1ELi1ELi2EEvPT_S1_PKiS3_S3_S3_iiiiii_param_7];
	mul.wide.s32 	%rd46, %r134, 4;
	add.s64 	%rd47, %rd4, %rd46;
	ld.global.nc.u32 	%r81, [%rd47];
	sub.s32 	%r82, %r81, %r131;
	shr.u32 	%r83, %r82, 31;
	add.s32 	%r84, %r82, %r83;
	and.b32  	%r85, %r84, -2;
	sub.s32 	%r86, %r82, %r85;
	add.s32 	%r87, %r134, %r5;
	st.local.v2.u32 	[%rd5], {%r3, %r86};
	st.local.v2.u32 	[%rd5+8], {%r82, %r134};
	st.local.v2.u32 	[%rd5+16], {%r87, %r8};
	cvta.global.u64 	%rd49, %rd48;
	{ // callseq 337, 0
	.param .b64 param0;
	st.param.b64 	[param0], %rd49;
	.param .b64 param1;
	st.param.b64 	[param1], %rd14;
	.param .b32 retval0;
	call.uni (retval0), 
	vprintf, 
	(
	param0, 
	param1
	);
	ld.param.b32 	%r88, [retval0];
	} // callseq 337
	shr.u32 	%r90, %r135, 31;
	add.s32 	%r91, %r135, %r90;
	shr.s32 	%r92, %r91, 1;
	add.s32 	%r93, %r92, %r2;
	mul.wide.s32 	%rd51, %r93, 4;
	add.s64 	%rd52, %rd3, %rd51;
	ld.global.nc.u32 	%r94, [%rd52];
	shl.b32 	%r95, %r94, 1;
	and.b32  	%r96, %r91, -2;
	sub.s32 	%r97, %r135, %r96;
	add.s32 	%r98, %r95, %r97;
	st.local.v2.u32 	[%rd5], {%r1, %r135};
	st.local.v2.u32 	[%rd5+8], {%r92, %r94};
	st.local.v2.u32 	[%rd5+16], {%r95, %r97};
	st.local.u32 	[%rd5+24], %r98;
	cvta.global.u64 	%rd54, %rd53;
	{ // callseq 338, 0
	.param .b64 param0;
	st.param.b64 	[param0], %rd54;
	.param .b64 param1;
	st.param.b64 	[param1], %rd14;
	.param .b32 retval0;
	call.uni (retval0), 
	vprintf, 
	(
	param0, 
	param1
	);
	ld.param.b32 	%r99, [retval0];
	} // callseq 338
	st.local.v2.u32 	[%rd5], {%r94, %r3};
	st.local.v2.u32 	[%rd5+8], {%r4, %r82};
	mov.b32 	%r101, 0;
	st.local.v2.u32 	[%rd5+16], {%r98, %r101};
	cvta.global.u64 	%rd56, %rd55;
	{ // callseq 339, 0
	.param .b64 param0;
	st.param.b64 	[param0], %rd56;
	.param .b64 param1;
	st.param.b64 	[param1], %rd14;
	.param .b32 retval0;
	call.uni (retval0), 
	vprintf, 
	(
	param0, 
	param1
	);
	ld.param.b32 	%r102, [retval0];
	} // callseq 339
	mul.wide.s32 	%rd57, %r98, 4;
	add.s64 	%rd58, %rd1, %rd57;
	ld.global.f32 	%f3, [%rd58];
	mul.wide.s32 	%rd59, %r82, 4;
	add.s64 	%rd60, %rd1, %rd59;
	st.global.f32 	[%rd60], %f3;
	st.local.v2.u32 	[%rd5], {%r94, %r3};
	st.local.v2.u32 	[%rd5+8], {%r4, %r82};
	st.local.v2.u32 	[%rd5+16], {%r98, %r101};
	cvta.global.u64 	%rd62, %rd61;
	{ // callseq 340, 0
	.param .b64 param0;
	st.param.b64 	[param0], %rd62;
	.param .b64 param1;
	st.param.b64 	[param1], %rd14;
	.param .b32 retval0;
	call.uni (retval0), 
	vprintf, 
	(
	param0, 
	param1
	);
	ld.param.b32 	%r104, [retval0];
	} // callseq 340
	add.s64 	%rd63, %rd2, %rd57;
	ld.global.f32 	%f4, [%rd63];
	add.s64 	%rd64, %rd2, %rd59;
	st.global.f32 	[%rd64], %f4;
	add.s32 	%r106, %r135, %r5;
	add.s64 	%rd66, %rd47, %rd65;
	ld.global.nc.u32 	%r107, [%rd66];
	sub.s32 	%r108, %r107, %r131;
	shr.u32 	%r109, %r108, 31;
	add.s32 	%r110, %r108, %r109;
	and.b32  	%r111, %r110, -2;
	sub.s32 	%r112, %r108, %r111;
	add.s32 	%r134, %r87, %r5;
	st.local.v2.u32 	[%rd5], {%r3, %r112};
	st.local.v2.u32 	[%rd5+8], {%r108, %r87};
	st.local.v2.u32 	[%rd5+16], {%r134, %r8};
	{ // callseq 341, 0
	.param .b64 param0;
	st.param.b64 	[param0], %rd49;
	.param .b64 param1;
	st.param.b64 	[param1], %rd14;
	.param .b32 retval0;
	call.uni (retval0), 
	vprintf, 
	(
	param0, 
	param1
	);
	ld.param.b32 	%r113, [retval0];
	} // callseq 341
	shr.u32 	%r115, %r106, 31;
	add.s32 	%r116, %r106, %r115;
	shr.s32 	%r117, %r116, 1;
	add.s32 	%r118, %r117, %r2;
	mul.wide.s32 	%rd67, %r118, 4;
	add.s64 	%rd68, %rd3, %rd67;
	ld.global.nc.u32 	%r119, [%rd68];
	shl.b32 	%r120, %r119, 1;
	and.b32  	%r121, %r116, -2;
	sub.s32 	%r122, %r106, %r121;
	add.s32 	%r123, %r120, %r122;
	st.local.v2.u32 	[%rd5], {%r1, %r106};
	st.local.v2.u32 	[%rd5+8], {%r117, %r119};
	st.local.v2.u32 	[%rd5+16], {%r120, %r122};
	st.local.u32 	[%rd5+24], %r123;
	{ // callseq 342, 0
	.param .b64 param0;
	st.param.b64 	[param0], %rd54;
	.param .b64 param1;
	st.param.b64 	[param1], %rd14;
	.param .b32 retval0;
	call.uni (retval0), 
	vprintf, 
	(
	param0, 
	param1
	);
	ld.param.b32 	%r124, [retval0];
	} // callseq 342
	st.local.v2.u32 	[%rd5], {%r119, %r3};
	st.local.v2.u32 	[%rd5+8], {%r4, %r108};
	st.local.v2.u32 	[%rd5+16], {%r123, %r101};
	{ // callseq 343, 0
	.param .b64 param0;
	st.param.b64 	[param0], %rd56;
	.param .b64 param1;
	st.param.b64 	[param1], %rd14;
	.param .b32 retval0;
	call.uni (retval0), 
	vprintf, 
	(
	param0, 
	param1
	);
	ld.param.b32 	%r126, [retval0];
	} // callseq 343
	mul.wide.s32 	%rd69, %r123, 4;
	add.s64 	%rd70, %rd1, %rd69;
	ld.global.f32 	%f5, [%rd70];
	mul.wide.s32 	%rd71, %r108, 4;
	add.s64 	%rd72, %rd1, %rd71;
	st.global.f32 	[%rd72], %f5;
	st.local.v2.u32 	[%rd5], {%r119, %r3};
	st.local.v2.u32 	[%rd5+8], {%r4, %r108};
	st.local.v2.u32 	[%rd5+16], {%r123, %r101};
	{ // callseq 344, 0
	.param .b64 param0;
	st.param.b64 	[param0], %rd62;
	.param .b64 param1;
	st.param.b64 	[param1], %rd14;
	.param .b32 retval0;
	call.uni (retval0), 
	vprintf, 
	(
	param0, 
	param1
	);
	ld.param.b32 	%r128, [retval0];
	} // callseq 344
	add.s64 	%rd73, %rd2, %rd69;
	ld.global.f32 	%f6, [%rd73];
	add.s64 	%rd74, %rd2, %rd71;
	st.global.f32 	[%rd74], %f6;
	add.s32 	%r135, %r106, %r5;
	setp.lt.s32 	%p5, %r134, %r8;
	@%p5 bra 	$L__BB16_5;
$L__BB16_6:
	ret;

}
	// .globl	_Z5evictIfLi2ELi1ELi2EEvPT_S1_PKiS3_S3_S3_iiiiii
.visible .entry _Z5evictIfLi2ELi1ELi2EEvPT_S1_PKiS3_S3_S3_iiiiii(
	.param .u64 .ptr .align 1 _Z5evictIfLi2ELi1ELi2EEvPT_S1_PKiS3_S3_S3_iiiiii_param_0,
	.param .u64 .ptr .align 1 _Z5evictIfLi2ELi1ELi2EEvPT_S1_PKiS3_S3_S3_iiiiii_param_1,
	.param .u64 .ptr .align 1 _Z5evictIfLi2ELi1ELi2EEvPT_S1_PKiS3_S3_S3_iiiiii_param_2,
	.param .u64 .ptr .align 1 _Z5evictIfLi2ELi1ELi2EEvPT_S1_PKiS3_S3_S3_iiiiii_param_3,
	.param .u64 .ptr .align 1 _Z5evictIfLi2ELi1ELi2EEvPT_S1_PKiS3_S3_S3_iiiiii_param_4,
	.param .u64 .ptr .align 1 _Z5evictIfLi2ELi1ELi2EEvPT_S1_PKiS3_S3_S3_iiiiii_param_5,
	.param .u32 _Z5evictIfLi2ELi1ELi2EEvPT_S1_PKiS3_S3_S3_iiiiii_param_6,
	.param .u32 _Z5evictIfLi2ELi1ELi2EEvPT_S1_PKiS3_S3_S3_iiiiii_param_7,
	.param .u32 _Z5evictIfLi2ELi1ELi2EEvPT_S1_PKiS3_S3_S3_iiiiii_param_8,
	.param .u32 _Z5evictIfLi2ELi1ELi2EEvPT_S1_PKiS3_S3_S3_iiiiii_param_9,
	.param .u32 _Z5evictIfLi2ELi1ELi2EEvPT_S1_PKiS3_S3_S3_iiiiii_param_10,
	.param .u32 _Z5evictIfLi2ELi1ELi2EEvPT_S1_PKiS3_S3_S3_iiiiii_param_11
)
{
	.local .align 8 .b8 	__local_depot17[32];
	.reg .b64 	%SP;
	.reg .b64 	%SPL;
	.reg .pred 	%p<6>;
	.reg .b32 	%r<163>;
	.reg .b32 	%f<13>;
	.reg .b64 	%rd<84>;

	mov.u64 	%SPL, __local_depot17;
	cvta.local.u64 	%SP, %SPL;
	ld.param.u64 	%rd6, [_Z5evictIfLi2ELi1ELi2EEvPT_S1_PKiS3_S3_S3_iiiiii_param_3];
	ld.param.u64 	%rd7, [_Z5evictIfLi2ELi1ELi2EEvPT_S1_PKiS3_S3_S3_iiiiii_param_4];
	ld.param.u64 	%rd8, [_Z5evictIfLi2ELi1ELi2EEvPT_S1_PKiS3_S3_S3_iiiiii_param_5];
	ld.param.u32 	%r19, [_Z5evictIfLi2ELi1ELi2EEvPT_S1_PKiS3_S3_S3_iiiiii_param_6];
	ld.param.u32 	%r18, [_Z5evictIfLi2ELi1ELi2EEvPT_S1_PKiS3_S3_S3_iiiiii_param_7];
	ld.param.u32 	%r20, [_Z5evictIfLi2ELi1ELi2EEvPT_S1_PKiS3_S3_S3_iiiiii_param_8];
	ld.param.u32 	%r21, [_Z5evictIfLi2ELi1ELi2EEvPT_S1_PKiS3_S3_S3_iiiiii_param_9];
	ld.param.u32 	%r22, [_Z5evictIfLi2ELi1ELi2EEvPT_S1_PKiS3_S3_S3_iiiiii_param_10];
	ld.param.u32 	%r23, [_Z5evictIfLi2ELi1ELi2EEvPT_S1_PKiS3_S3_S3_iiiiii_param_11];
	cvta.to.global.u64 	%rd1, %rd7;
	cvta.to.global.u64 	%rd9, %rd8;
	cvta.to.global.u64 	%rd10, %rd6;
	add.u64 	%rd11, %SP, 0;
	add.u64 	%rd2, %SPL, 0;
	mov.u32 	%r24, %ctaid.y;
	mov.u32 	%r25, %ntid.y;
	mov.u32 	%r26, %tid.y;
	mad.lo.s32 	%r1, %r24, %r25, %r26;
	mul.lo.s32 	%r2, %r23, %r1;
	div.s32 	%r3, %r1, %r21;
	mul.lo.s32 	%r27, %r3, %r21;
	sub.s32 	%r28, %r1, %r27;
	mad.lo.s32 	%r29, %r3, %r20, %r19;
	mad.lo.s32 	%r30, %r29, %r21, %r28;
	st.local.v2.u32 	[%rd2], {%r30, %r1};
	st.local.u32 	[%rd2+8], %r3;
	mov.u64 	%rd12, $str;
	cvta.global.u64 	%rd13, %rd12;
	{ // callseq 345, 0
	.param .b64 param0;
	st.param.b64 	[param0], %rd13;
	.param .b64 param1;
	st.param.b64 	[param1], %rd11;
	.param .b32 retval0;
	call.uni (retval0), 
	vprintf, 
	(
	param0, 
	param1
	);
	ld.param.b32 	%r31, [retval0];
	} // callseq 345
	mul.wide.s32 	%rd14, %r30, 4;
	add.s64 	%rd15, %rd10, %rd14;
	ld.global.nc.u32 	%r33, [%rd15];
	mov.u32 	%r34, %ctaid.x;
	mov.u32 	%r35, %ntid.x;
	mov.u32 	%r36, %tid.x;
	mad.lo.s32 	%r4, %r34, %r35, %r36;
	mov.u32 	%r37, %nctaid.x;
	mul.lo.s32 	%r5, %r37, %r35;
	st.local.u32 	[%rd2], %r5;
	mov.u64 	%rd16, $str$1;
	cvta.global.u64 	%rd17, %rd16;
	{ // callseq 346, 0
	.param .b64 param0;
	st.param.b64 	[param0], %rd17;
	.param .b64 param1;
	st.param.b64 	[param1], %rd11;
	.param .b32 retval0;
	call.uni (retval0), 
	vprintf, 
	(
	param0, 
	param1
	);
	ld.param.b32 	%r38, [retval0];
	} // callseq 346
	mul.wide.u32 	%rd18, %r1, 4;
	add.s64 	%rd19, %rd9, %rd18;
	ld.global.nc.u32 	%r40, [%rd19];
	sub.s32 	%r41, %r4, %r33;
	add.s32 	%r162, %r41, %r40;
	st.local.v2.u32 	[%rd2], {%r33, %r18};
	mov.u64 	%rd20, $str$2;
	cvta.global.u64 	%rd21, %rd20;
	{ // callseq 347, 0
	.param .b64 param0;
	st.param.b64 	[param0], %rd21;
	.param .b64 param1;
	st.param.b64 	[param1], %rd11;
	.param .b32 retval0;
	call.uni (retval0), 
	vprintf, 
	(
	param0, 
	param1
	);
	ld.param.b32 	%r42, [retval0];
	} // callseq 347
	add.s32 	%r44, %r30, %r4;
	add.s32 	%r45, %r33, %r30;
	st.local.v2.u32 	[%rd2], {%r44, %r45};
	mov.u64 	%rd22, $str$3;
	cvta.global.u64 	%rd23, %rd22;
	{ // callseq 348, 0
	.param .b64 param0;
	st.param.b64 	[param0], %rd23;
	.param .b64 param1;
	st.param.b64 	[param1], %rd11;
	.param .b32 retval0;
	call.uni (retval0), 
	vprintf, 
	(
	param0, 
	param1
	);
	ld.param.b32 	%r46, [retval0];
	} // callseq 348
	mul.lo.s32 	%r48, %r22, %r30;
	shl.b32 	%r49, %r48, 1;
	add.s32 	%r161, %r49, %r4;
	add.s32 	%r8, %r49, %r33;
	setp.ge.s32 	%p1, %r4, %r33;
	@%p1 bra 	$L__BB17_6;
	add.s32 	%r9, %r161, %r5;
	max.s32 	%r50, %r9, %r8;
	setp.lt.s32 	%p2, %r9, %r8;
	selp.u32 	%r51, 1, 0, %p2;
	add.s32 	%r52, %r9, %r51;
	sub.s32 	%r53, %r50, %r52;
	max.u32 	%r54, %r5, 1;
	div.u32 	%r55, %r53, %r54;
	add.s32 	%r10, %r55, %r51;
	and.b32  	%r56, %r10, 1;
	setp.eq.b32 	%p3, %r56, 1;
	@%p3 bra 	$L__BB17_3;
	ld.param.u64 	%rd82, [_Z5evictIfLi2ELi1ELi2EEvPT_S1_PKiS3_S3_S3_iiiiii_param_2];
	ld.param.u64 	%rd80, [_Z5evictIfLi2ELi1ELi2EEvPT_S1_PKiS3_S3_S3_iiiiii_param_1];
	ld.param.u64 	%rd78, [_Z5evictIfLi2ELi1ELi2EEvPT_S1_PKiS3_S3_S3_iiiiii_param_0];
	cvta.to.global.u64 	%rd24, %rd82;
	mul.wide.s32 	%rd25, %r161, 4;
	add.s64 	%rd26, %rd24, %rd25;
	ld.global.nc.u32 	%r57, [%rd26];
	sub.s32 	%r58, %r57, %r18;
	shr.u32 	%r59, %r58, 31;
	add.s32 	%r60, %r58, %r59;
	shl.b32 	%r61, %r60, 1;
	and.b32  	%r62, %r61, -4;
	and.b32  	%r63, %r60, -2;
	sub.s32 	%r64, %r58, %r63;
	st.local.v2.u32 	[%rd2], {%r3, %r64};
	st.local.v2.u32 	[%rd2+8], {%r58, %r161};
	st.local.v2.u32 	[%rd2+16], {%r9, %r8};
	mov.u64 	%rd27, $str$4;
	cvta.global.u64 	%rd28, %rd27;
	{ // callseq 349, 0
	.param .b64 param0;
	st.param.b64 	[param0], %rd28;
	.param .b64 param1;
	st.param.b64 	[param1], %rd11;
	.param .b32 retval0;
	call.uni (retval0), 
	vprintf, 
	(
	param0, 
	param1
	);
	ld.param.b32 	%r65, [retval0];
	} // callseq 349
	add.s32 	%r67, %r62, %r64;
	shr.u32 	%r68, %r162, 31;
	add.s32 	%r69, %r162, %r68;
	shr.s32 	%r70, %r69, 1;
	add.s32 	%r71, %r70, %r2;
	mul.wide.s32 	%rd30, %r71, 4;
	add.s64 	%rd31, %rd1, %rd30;
	ld.global.nc.u32 	%r72, [%rd31];
	shl.b32 	%r73, %r72, 2;
	and.b32  	%r74, %r69, -2;
	sub.s32 	%r75, %r162, %r74;
	add.s32 	%r76, %r73, %r75;
	st.local.v2.u32 	[%rd2], {%r1, %r162};
	st.local.v2.u32 	[%rd2+8], {%r70, %r72};
	st.local.v2.u32 	[%rd2+16], {%r73, %r75};
	st.local.u32 	[%rd2+24], %r76;
	mov.u64 	%rd32, $str$5;
	cvta.global.u64 	%rd33, %rd32;
	{ // callseq 350, 0
	.param .b64 param0;
	st.param.b64 	[param0], %rd33;
	.param .b64 param1;
	st.param.b64 	[param1], %rd11;
	.param .b32 retval0;
	call.uni (retval0), 
	vprintf, 
	(
	param0, 
	param1
	);
	ld.param.b32 	%r77, [retval0];
	} // callseq 350
	st.local.v2.u32 	[%rd2], {%r72, %r3};
	st.local.v2.u32 	[%rd2+8], {%r4, %r67};
	mov.b32 	%r79, 0;
	st.local.v2.u32 	[%rd2+16], {%r76, %r79};
	mov.u64 	%rd34, $str$6;
	cvta.global.u64 	%rd35, %rd34;
	{ // callseq 351, 0
	.param .b64 param0;
	st.param.b64 	[param0], %rd35;
	.param .b64 param1;
	st.param.b64 	[param1], %rd11;
	.param .b32 retval0;
	call.uni (retval0), 
	vprintf, 
	(
	param0, 
	param1
	);
	ld.param.b32 	%r80, [retval0];
	} // callseq 351
	cvta.to.global.u64 	%rd36, %rd78;
	mul.wide.s32 	%rd37, %r76, 4;
	add.s64 	%rd38, %rd36, %rd37;
	ld.global.f32 	%f1, [%rd38];
	mul.wide.s32 	%rd39, %r67, 4;
	add.s64 	%rd40, %rd36, %rd39;
	st.global.f32 	[%rd40], %f1;
	add.s32 	%r82, %r67, 2;
	add.s32 	%r83, %r76, 2;
	st.local.v2.u32 	[%rd2], {%r72, %r3};
	st.local.v2.u32 	[%rd2+8], {%r4, %r82};
	st.local.v2.u32 	[%rd2+16], {%r83, %r79};
	{ // callseq 352, 0
	.param .b64 param0;
	st.param.b64 	[param0], %rd35;
	.param .b64 param1;
	st.param.b64 	[param1], %rd11;
	.param .b32 retval0;
	call.uni (retval0), 
	vprintf, 
	(
	param0, 
	param1
	);
	ld.param.b32 	%r84, [retval0];
	} // callseq 352
	ld.global.f32 	%f2, [%rd38+8];
	st.global.f32 	[%rd40+8], %f2;
	st.local.v2.u32 	[%rd2], {%r72, %r3};
	st.local.v2.u32 	[%rd2+8], {%r4, %r67};
	st.local.v2.u32 	[%rd2+16], {%r76, %r79};
	mov.u64 	%rd41, $str$7;
	cvta.global.u64 	%rd42, %rd41;
	{ // callseq 353, 0
	.param .b64 param0;
	st.param.b64 	[param0], %rd42;
	.param .b64 param1;
	st.param.b64 	[param1], %rd11;
	.param .b32 retval0;
	call.uni (retval0), 
	vprintf, 
	(
	param0, 
	param1
	);
	ld.param.b32 	%r86, [retval0];
	} // callseq 353
	cvta.to.global.u64 	%rd43, %rd80;
	add.s64 	%rd44, %rd43, %rd37;
	ld.global.f32 	%f3, [%rd44];
	add.s64 	%rd45, %rd43, %rd39;
	st.global.f32 	[%rd45], %f3;
	st.local.v2.u32 	[%rd2], {%r72, %r3};
	st.local.v2.u32 	[%rd2+8], {%r4, %r67};
	mov.b32 	%r88, 2;
	st.local.v2.u32 	[%rd2+16], {%r76, %r88};
	{ // callseq 354, 0
	.param .b64 param0;
	st.param.b64 	[param0], %rd42;
	.param .b64 param1;
	st.param.b64 	[param1], %rd11;
	.param .b32 retval0;
	call.uni (retval0), 
	vprintf, 
	(
	param0, 
	param1
	);
	ld.param.b32 	%r89, [retval0];
	} // callseq 354
	ld.global.f32 	%f4, [%rd44+8];
	st.global.f32 	[%rd45+8], %f4;
	add.s32 	%r162, %r162, %r5;
	mov.u32 	%r161, %r9;
$L__BB17_3:
	setp.eq.s32 	%p4, %r10, 0;
	@%p4 bra 	$L__BB17_6;
	mov.u64 	%rd49, $str$4;
	mov.u64 	%rd54, $str$5;
	mov.u64 	%rd56, $str$6;
	mov.u64 	%rd63, $str$7;
	mul.wide.s32 	%rd68, %r5, 4;
$L__BB17_5:
	ld.param.u64 	%rd83, [_Z5evictIfLi2ELi1ELi2EEvPT_S1_PKiS3_S3_S3_iiiiii_param_2];
	ld.param.u64 	%rd81, [_Z5evictIfLi2ELi1ELi2EEvPT_S1_PKiS3_S3_S3_iiiiii_param_1];
	ld.param.u64 	%rd79, [_Z5evictIfLi2ELi1ELi2EEvPT_S1_PKiS3_S3_S3_iiiiii_param_0];
	cvta.to.global.u64 	%rd46, %rd83;
	mul.wide.s32 	%rd47, %r161, 4;
	add.s64 	%rd48, %rd46, %rd47;
	ld.global.nc.u32 	%r91, [%rd48];
	sub.s32 	%r92, %r91, %r18;
	shr.u32 	%r93, %r92, 31;
	add.s32 	%r94, %r92, %r93;
	shl.b32 	%r95, %r94, 1;
	and.b32  	%r96, %r95, -4;
	and.b32  	%r97, %r94, -2;
	sub.s32 	%r98, %r92, %r97;
	add.s32 	%r99, %r161, %r5;
	st.local.v2.u32 	[%rd2], {%r3, %r98};
	st.local.v2.u32 	[%rd2+8], {%r92, %r161};
	st.local.v2.u32 	[%rd2+16], {%r99, %r8};
	cvta.global.u64 	%rd50, %rd49;
	{ // callseq 355, 0
	.param .b64 param0;
	st.param.b64 	[param0], %rd50;
	.param .b64 param1;
	st.param.b64 	[param1], %rd11;
	.param .b32 retval0;
	call.uni (retval0), 
	vprintf, 
	(
	param0, 
	param1
	);
	ld.param.b32 	%r100, [retval0];
	} // callseq 355
	add.s32 	%r102, %r96, %r98;
	shr.u32 	%r103, %r162, 31;
	add.s32 	%r104, %r162, %r103;
	shr.s32 	%r105, %r104, 1;
	add.s32 	%r106, %r105, %r2;
	mul.wide.s32 	%rd52, %r106, 4;
	add.s64 	%rd53, %rd1, %rd52;
	ld.global.nc.u32 	%r107, [%rd53];
	shl.b32 	%r108, %r107, 2;
	and.b32  	%r109, %r104, -2;
	sub.s32 	%r110, %r162, %r109;
	add.s32 	%r111, %r108, %r110;
	st.local.v2.u32 	[%rd2], {%r1, %r162};
	st.local.v2.u32 	[%rd2+8], {%r105, %r107};
	st.local.v2.u32 	[%rd2+16], {%r108, %r110};
	st.local.u32 	[%rd2+24], %r111;
	cvta.global.u64 	%rd55, %rd54;
	{ // callseq 356, 0
	.param .b64 param0;
	st.param.b64 	[param0], %rd55;
	.param .b64 param1;
	st.param.b64 	[param1], %rd11;
	.param .b32 retval0;
	call.uni (retval0), 
	vprintf, 
	(
	param0, 
	param1
	);
	ld.param.b32 	%r112, [retval0];
	} // callseq 356
	st.local.v2.u32 	[%rd2], {%r107, %r3};
	st.local.v2.u32 	[%rd2+8], {%r4, %r102};
	mov.b32 	%r114, 0;
	st.local.v2.u32 	[%rd2+16], {%r111, %r114};
	cvta.global.u64 	%rd57, %rd56;
	{ // callseq 357, 0
	.param .b64 param0;
	st.param.b64 	[param0], %rd57;
	.param .b64 param1;
	st.param.b64 	[param1], %rd11;
	.param .b32 retval0;
	call.uni (retval0), 
	vprintf, 
	(
	param0, 
	param1
	);
	ld.param.b32 	%r115, [retval0];
	} // callseq 357
	cvta.to.global.u64 	%rd58, %rd79;
	mul.wide.s32 	%rd59, %r111, 4;
	add.s64 	%rd60, %rd58, %rd59;
	ld.global.f32 	%f5, [%rd60];
	mul.wide.s32 	%rd61, %r102, 4;
	add.s64 	%rd62, %rd58, %rd61;
	st.global.f32 	[%rd62], %f5;
	add.s32 	%r117, %r102, 2;
	add.s32 	%r118, %r111, 2;
	st.local.v2.u32 	[%rd2], {%r107, %r3};
	st.local.v2.u32 	[%rd2+8], {%r4, %r117};
	st.local.v2.u32 	[%rd2+16], {%r118, %r114};
	{ // callseq 358, 0
	.param .b64 param0;
	st.param.b64 	[param0], %rd57;
	.param .b64 param1;
	st.param.b64 	[param1], %rd11;
	.param .b32 retval0;
	call.uni (retval0), 
	vprintf, 
	(
	param0, 
	param1
	);
	ld.param.b32 	%r119, [retval0];
	} // callseq 358
	ld.global.f32 	%f6, [%rd60+8];
	st.global.f32 	[%rd62+8], %f6;
	st.local.v2.u32 	[%rd2], {%r107, %r3};
	st.local.v2.u32 	[%rd2+8], {%r4, %r102};
	st.local.v2.u32 	[%rd2+16], {%r111, %r114};
	cvta.global.u64 	%rd64, %rd63;
	{ // callseq 359, 0
	.param .b64 param0;
	st.param.b64 	[param0], %rd64;
	.param .b64 param1;
	st.param.b64 	[param1], %rd11;
	.param .b32 retval0;
	call.uni (retval0), 
	vprintf, 
	(
	param0, 
	param1
	);
	ld.param.b32 	%r121, [retval0];
	} // callseq 359
	cvta.to.global.u64 	%rd65, %rd81;
	add.s64 	%rd66, %rd65, %rd59;
	ld.global.f32 	%f7, [%rd66];
	add.s64 	%rd67, %rd65, %rd61;
	st.global.f32 	[%rd67], %f7;
	st.local.v2.u32 	[%rd2], {%r107, %r3};
	st.local.v2.u32 	[%rd2+8], {%r4, %r102};
	mov.b32 	%r123, 2;
	st.local.v2.u32 	[%rd2+16], {%r111, %r123};
	{ // callseq 360, 0
	.param .b64 param0;
	st.param.b64 	[param0], %rd64;
	.param .b64 param1;
	st.param.b64 	[param1], %rd11;
	.param .b32 retval0;
	call.uni (retval0), 
	vprintf, 
	(
	param0, 
	param1
	);
	ld.param.b32 	%r124, [retval0];
	} // callseq 360
	ld.global.f32 	%f8, [%rd66+8];
	st.global.f32 	[%rd67+8], %f8;
	add.s32 	%r126, %r162, %r5;
	add.s64 	%rd69, %rd48, %rd68;
	ld.global.nc.u32 	%r127, [%rd69];
	sub.s32 	%r128, %r127, %r18;
	shr.u32 	%r129, %r128, 31;
	add.s32 	%r130, %r128, %r129;
	shl.b32 	%r131, %r130, 1;
	and.b32  	%r132, %r131, -4;
	and.b32  	%r133, %r130, -2;
	sub.s32 	%r134, %r128, %r133;
	add.s32 	%r161, %r99, %r5;
	st.local.v2.u32 	[%rd2], {%r3, %r134};
	st.local.v2.u32 	[%rd2+8], {%r128, %r99};
	st.local.v2.u32 	[%rd2+16], {%r161, %r8};
	{ // callseq 361, 0
	.param .b64 param0;
	st.param.b64 	[param0], %rd50;
	.param .b64 param1;
	st.param.b64 	[param1], %rd11;
	.param .b32 retval0;
	call.uni (retval0), 
	vprintf, 
	(
	param0, 
	param1
	);
	ld.param.b32 	%r135, [retval0];
	} // callseq 361
	add.s32 	%r137, %r132, %r134;
	shr.u32 	%r138, %r126, 31;
	add.s32 	%r139, %r126, %r138;
	shr.s32 	%r140, %r139, 1;
	add.s32 	%r141, %r140, %r2;
	mul.wide.s32 	%rd70, %r141, 4;
	add.s64 	%rd71, %rd1, %rd70;
	ld.global.nc.u32 	%r142, [%rd71];
	shl.b32 	%r143, %r142, 2;
	and.b32  	%r144, %r139, -2;
	sub.s32 	%r145, %r126, %r144;
	add.s32 	%r146, %r143, %r145;
	st.local.v2.u32 	[%rd2], {%r1, %r126};
	st.local.v2.u32 	[%rd2+8], {%r140, %r142};
	st.local.v2.u32 	[%rd2+16], {%r143, %r145};
	st.local.u32 	[%rd2+24], %r146;
	{ // callseq 362, 0
	.param .b64 param0;
	st.param.b64 	[param0], %rd55;
	.param .b64 param1;
	st.param.b64 	[param1], %rd11;
	.param .b32 retval0;
	call.uni (retval0), 
	vprintf, 
	(
	param0, 
	param1
	);
	ld.param.b32 	%r147, [retval0];
	} // callseq 362
	st.local.v2.u32 	[%rd2], {%r142, %r3};
	st.local.v2.u32 	[%rd2+8], {%r4, %r137};
	st.local.v2.u32 	[%rd2+16], {%r146, %r114};
	{ // callseq 363, 0
	.param .b64 param0;
	st.param.b64 	[param0], %rd57;
	.param .b64 param1;
	st.param.b64 	[param1], %rd11;
	.param .b32 retval0;
	call.uni (retval0), 
	vprintf, 
	(
	param0, 
	param1
	);
	ld.param.b32 	%r149, [retval0];
	} // callseq 363
	mul.wide.s32 	%rd72, %r146, 4;
	add.s64 	%rd73, %rd58, %rd72;
	ld.global.f32 	%f9, [%rd73];
	mul.wide.s32 	%rd74, %r137, 4;
	add.s64 	%rd75, %rd58, %rd74;
	st.global.f32 	[%rd75], %f9;
	add.s32 	%r151, %r137, 2;
	add.s32 	%r152, %r146, 2;
	st.local.v2.u32 	[%rd2], {%r142, %r3};
	st.local.v2.u32 	[%rd2+8], {%r4, %r151};
	st.local.v2.u32 	[%rd2+16], {%r152, %r114};
	{ // callseq 364, 0
	.param .b64 param0;
	st.param.b64 	[param0], %rd57;
	.param .b64 param1;
	st.param.b64 	[param1], %rd11;
	.param .b32 retval0;
	call.uni (retval0), 
	vprintf, 
	(
	param0, 
	param1
	);
	ld.param.b32 	%r153, [retval0];
	} // callseq 364
	ld.global.f32 	%f10, [%rd73+8];
	st.global.f32 	[%rd75+8], %f10;
	st.local.v2.u32 	[%rd2], {%r142, %r3};
	st.local.v2.u32 	[%rd2+8], {%r4, %r137};
	st.local.v2.u32 	[%rd2+16], {%r146, %r114};
	{ // callseq 365, 0
	.param .b64 param0;
	st.param.b64 	[param0], %rd64;
	.param .b64 param1;
	st.param.b64 	[param1], %rd11;
	.param .b32 retval0;
	call.uni (retval0), 
	vprintf, 
	(
	param0, 
	param1
	);
	ld.param.b32 	%r155, [retval0];
	} // callseq 365
	add.s64 	%rd76, %rd65, %rd72;
	ld.global.f32 	%f11, [%rd76];
	add.s64 	%rd77, %rd65, %rd74;
	st.global.f32 	[%rd77], %f11;
	st.local.v2.u32 	[%rd2], {%r142, %r3};
	st.local.v2.u32 	[%rd2+8], {%r4, %r137};
	st.local.v2.u32 	[%rd2+16], {%r146, %r123};
	{ // callseq 366, 0
	.param .b64 param0;
	st.param.b64 	[param0], %rd64;
	.param .b64 param1;
	st.param.b64 	[param1], %rd11;
	.param .b32 retval0;
	call.uni (retval0), 
	vprintf, 
	(
	param0, 
	param1
	);
	ld.param.b32 	%r157, [retval0];
	} // callseq 366
	ld.global.f32 	%f12, [%rd76+8];
	st.global.f32 	[%rd77+8], %f12;
	add.s32 	%r162, %r126, %r5;
	setp.lt.s32 	%p5, %r161, %r8;
	@%p5 bra 	$L__BB17_5;
$L__BB17_6:
	ret;

}
	// .globl	_Z5evictIfLi4ELi1ELi2EEvPT_S1_PKiS3_S3_S3_iiiiii
.visible .entry _Z5evictIfLi4ELi1ELi2EEvPT_S1_PKiS3_S3_S3_iiiiii(
	.param .u64 .ptr .align 1 _Z5evictIfLi4ELi1ELi2EEvPT_S1_PKiS3_S3_S3_iiiiii_param_0,
	.param .u64 .ptr .align 1 _Z5evictIfLi4ELi1ELi2EEvPT_S1_PKiS3_S3_S3_iiiiii_param_1,
	.param .u64 .ptr .align 1 _Z5evictIfLi4ELi1ELi2EEvPT_S1_PKiS3_S3_S3_iiiiii_param_2,
	.param .u64 .ptr .align 1 _Z5evictIfLi4ELi1ELi2EEvPT_S1_PKiS3_S3_S3_iiiiii_param_3,
	.param .u64 .ptr .align 1 _Z5evictIfLi4ELi1ELi2EEvPT_S1_PKiS3_S3_S3_iiiiii_param_4,
	.param .u64 .ptr .align 1 _Z5evictIfLi4ELi1ELi2EEvPT_S1_PKiS3_S3_S3_iiiiii_param_5,
	.param .u32 _Z5evictIfLi4ELi1ELi2EEvPT_S1_PKiS3_S3_S3_iiiiii_param_6,
	.param .u32 _Z5evictIfLi4ELi1ELi2EEvPT_S1_PKiS3_S3_S3_iiiiii_param_7,
	.param .u32 _Z5evictIfLi4ELi1ELi2EEvPT_S1_PKiS3_S3_S3_iiiiii_param_8,
	.param .u32 _Z5evictIfLi4ELi1ELi2EEvPT_S1_PKiS3_S3_S3_iiiiii_param_9,
	.param .u32 _Z5evictIfLi4ELi1ELi2EEvPT_S1_PKiS3_S3_S3_iiiiii_param_10,
	.param .u32 _Z5evictIfLi4ELi1ELi2EEvPT_S1_PKiS3_S3_S3_iiiiii_param_11
)
{
	.local .align 8 .b8 	__local_depot18[32];
	.reg .b64 	%SP;
	.reg .b64 	%SPL;
	.reg .pred 	%p<3>;
	.reg .b32 	%r<95>;
	.reg .b32 	%f<9>;
	.reg .b64 	%rd<48>;

	mov.u64 	%SPL, __local_depot18;
	cvta.local.u64 	%SP, %SPL;
	ld.param.u64 	%rd4, [_Z5evictIfLi4ELi1ELi2EEvPT_S1_PKiS3_S3_S3_iiiiii_param_0];
	ld.param.u64 	%rd5, [_Z5evictIfLi4ELi1ELi2EEvPT_S1_PKiS3_S3_S3_iiiiii_param_1];
	ld.param.u64 	%rd8, [_Z5evictIfLi4ELi1ELi2EEvPT_S1_PKiS3_S3_S3_iiiiii_param_3];
	ld.param.u64 	%rd9, [_Z5evictIfLi4ELi1ELi2EEvPT_S1_PKiS3_S3_S3_iiiiii_param_5];
	ld.param.u32 	%r17, [_Z5evictIfLi4ELi1ELi2EEvPT_S1_PKiS3_S3_S3_iiiiii_param_6];
	ld.param.u32 	%r15, [_Z5evictIfLi4ELi1ELi2EEvPT_S1_PKiS3_S3_S3_iiiiii_param_7];
	ld.param.u32 	%r18, [_Z5evictIfLi4ELi1ELi2EEvPT_S1_PKiS3_S3_S3_iiiiii_param_8];
	ld.param.u32 	%r19, [_Z5evictIfLi4ELi1ELi2EEvPT_S1_PKiS3_S3_S3_iiiiii_param_9];
	ld.param.u32 	%r20, [_Z5evictIfLi4ELi1ELi2EEvPT_S1_PKiS3_S3_S3_iiiiii_param_10];
	ld.param.u32 	%r16, [_Z5evictIfLi4ELi1ELi2EEvPT_S1_PKiS3_S3_S3_iiiiii_param_11];
	cvta.to.global.u64 	%rd10, %rd9;
	cvta.to.global.u64 	%rd11, %rd8;
	add.u64 	%rd12, %SP, 0;
	add.u64 	%rd1, %SPL, 0;
	mov.u32 	%r21, %ctaid.y;
	mov.u32 	%r22, %ntid.y;
	mov.u32 	%r23, %tid.y;
	mad.lo.s32 	%r1, %r21, %r22, %r23;
	div.s32 	%r2, %r1, %r19;
	mul.lo.s32 	%r24, %r2, %r19;
	sub.s32 	%r25, %r1, %r24;
	mad.lo.s32 	%r26, %r2, %r18, %r17;
	mad.lo.s32 	%r27, %r26, %r19, %r25;
	st.local.v2.u32 	[%rd1], {%r27, %r1};
	st.local.u32 	[%rd1+8], %r2;
	mov.u64 	%rd13, $str;
	cvta.global.u64 	%rd14, %rd13;
	{ // callseq 367, 0
	.param .b64 param0;
	st.param.b64 	[param0], %rd14;
	.param .b64 param1;
	st.param.b64 	[param1], %rd12;
	.param .b32 retval0;
	call.uni (retval0), 
	vprintf, 
	(
	param0, 
	param1
	);
	ld.param.b32 	%r28, [retval0];
	} // callseq 367
	mul.wide.s32 	%rd15, %r27, 4;
	add.s64 	%rd16, %rd11, %rd15;
	ld.global.nc.u32 	%r3, [%rd16];
	mov.u32 	%r30, %ctaid.x;
	mov.u32 	%r31, %ntid.x;
	mov.u32 	%r32, %tid.x;
	mad.lo.s32 	%r4, %r30, %r31, %r32;
	mov.u32 	%r33, %nctaid.x;
	mul.lo.s32 	%r5, %r33, %r31;
	st.local.u32 	[%rd1], %r5;
	mov.u64 	%rd17, $str$1;
	cvta.global.u64 	%rd18, %rd17;
	{ // callseq 368, 0
	.param .b64 param0;
	st.param.b64 	[param0], %rd18;
	.param .b64 param1;
	st.param.b64 	[param1], %rd12;
	.param .b32 retval0;
	call.uni (retval0), 
	vprintf, 
	(
	param0, 
	param1
	);
	ld.param.b32 	%r34, [retval0];
	} // callseq 368
	mul.wide.u32 	%rd19, %r1, 4;
	add.s64 	%rd20, %rd10, %rd19;
	ld.global.nc.u32 	%r36, [%rd20];
	sub.s32 	%r37, %r4, %r3;
	add.s32 	%r94, %r37, %r36;
	st.local.v2.u32 	[%rd1], {%r3, %r15};
	mov.u64 	%rd21, $str$2;
	cvta.global.u64 	%rd22, %rd21;
	{ // callseq 369, 0
	.param .b64 param0;
	st.param.b64 	[param0], %rd22;
	.param .b64 param1;
	st.param.b64 	[param1], %rd12;
	.param .b32 retval0;
	call.uni (retval0), 
	vprintf, 
	(
	param0, 
	param1
	);
	ld.param.b32 	%r38, [retval0];
	} // callseq 369
	add.s32 	%r40, %r27, %r4;
	add.s32 	%r41, %r3, %r27;
	st.local.v2.u32 	[%rd1], {%r40, %r41};
	mov.u64 	%rd23, $str$3;
	cvta.global.u64 	%rd24, %rd23;
	{ // callseq 370, 0
	.param .b64 param0;
	st.param.b64 	[param0], %rd24;
	.param .b64 param1;
	st.param.b64 	[param1], %rd12;
	.param .b32 retval0;
	call.uni (retval0), 
	vprintf, 
	(
	param0, 
	param1
	);
	ld.param.b32 	%r42, [retval0];
	} // callseq 370
	mul.lo.s32 	%r44, %r20, %r27;
	shl.b32 	%r7, %r44, 1;
	setp.ge.s32 	%p1, %r4, %r3;
	@%p1 bra 	$L__BB18_3;
	cvta.to.global.u64 	%rd2, %rd4;
	cvta.to.global.u64 	%rd3, %rd5;
	add.s32 	%r8, %r7, %r3;
	add.s32 	%r93, %r7, %r4;
	mul.lo.s32 	%r10, %r16, %r1;
	mov.u64 	%rd28, $str$4;
$L__BB18_2:
	ld.param.u64 	%rd47, [_Z5evictIfLi4ELi1ELi2EEvPT_S1_PKiS3_S3_S3_iiiiii_param_4];
	ld.param.u64 	%rd46, [_Z5evictIfLi4ELi1ELi2EEvPT_S1_PKiS3_S3_S3_iiiiii_param_2];
	cvta.to.global.u64 	%rd25, %rd46;
	mul.wide.s32 	%rd26, %r93, 4;
	add.s64 	%rd27, %rd25, %rd26;
	ld.global.nc.u32 	%r45, [%rd27];
	sub.s32 	%r46, %r45, %r15;
	shr.u32 	%r47, %r46, 31;
	add.s32 	%r48, %r46, %r47;
	shl.b32 	%r49, %r48, 2;
	and.b32  	%r50, %r49, -8;
	and.b32  	%r51, %r48, -2;
	sub.s32 	%r52, %r46, %r51;
	add.s32 	%r13, %r93, %r5;
	st.local.v2.u32 	[%rd1], {%r2, %r52};
	st.local.v2.u32 	[%rd1+8], {%r46, %r93};
	st.local.v2.u32 	[%rd1+16], {%r13, %r8};
	cvta.global.u64 	%rd29, %rd28;
	{ // callseq 371, 0
	.param .b64 param0;
	st.param.b64 	[param0], %rd29;
	.param .b64 param1;
	st.param.b64 	[param1], %rd12;
	.param .b32 retval0;
	call.uni (retval0), 
	vprintf, 
	(
	param0, 
	param1
	);
	ld.param.b32 	%r53, [retval0];
	} // callseq 371
	add.s32 	%r55, %r50, %r52;
	shr.u32 	%r56, %r94, 31;
	add.s32 	%r57, %r94, %r56;
	shr.s32 	%r58, %r57, 1;
	add.s32 	%r59, %r58, %r10;
	cvta.to.global.u64 	%rd31, %rd47;
	mul.wide.s32 	%rd32, %r59, 4;
	add.s64 	%rd33, %rd31, %rd32;
	ld.global.nc.u32 	%r60, [%rd33];
	shl.b32 	%r61, %r60, 3;
	and.b32  	%r62, %r57, -2;
	sub.s32 	%r63, %r94, %r62;
	add.s32 	%r64, %r61, %r63;
	st.local.v2.u32 	[%rd1], {%r1, %r94};
	st.local.v2.u32 	[%rd1+8], {%r58, %r60};
	st.local.v2.u32 	[%rd1+16], {%r61, %r63};
	st.local.u32 	[%rd1+24], %r64;
	mov.u64 	%rd34, $str$5;
	cvta.global.u64 	%rd35, %rd34;
	{ // callseq 372, 0
	.param .b64 param0;
	st.param.b64 	[param0], %rd35;
	.param .b64 param1;
	st.param.b64 	[param1], %rd12;
	.param .b32 retval0;
	call.uni (retval0), 
	vprintf, 
	(
	param0, 
	param1
	);
	ld.param.b32 	%r65, [retval0];
	} // callseq 372
	st.local.v2.u32 	[%rd1], {%r60, %r2};
	st.local.v2.u32 	[%rd1+8], {%r4, %r55};
	mov.b32 	%r67, 0;
	st.local.v2.u32 	[%rd1+16], {%r64, %r67};
	mov.u64 	%rd36, $str$6;
	cvta.global.u64 	%rd37, %rd36;
	{ // callseq 373, 0
	.param .b64 param0;
	st.param.b64 	[param0], %rd37;
	.param .b64 param1;
	st.param.b64 	[param1], %rd12;
	.param .b32 retval0;
	call.uni (retval0), 
	vprintf, 
	(
	param0, 
	param1
	);
	ld.param.b32 	%r68, [retval0];
	} // callseq 373
	mul.wide.s32 	%rd38, %r64, 4;
	add.s64 	%rd39, %rd2, %rd38;
	ld.global.f32 	%f1, [%rd39];
	mul.wide.s32 	%rd40, %r55, 4;
	add.s64 	%rd41, %rd2, %rd40;
	st.global.f32 	[%rd41], %f1;
	add.s32 	%r70, %r55, 2;
	add.s32 	%r71, %r64, 2;
	st.local.v2.u32 	[%rd1], {%r60, %r2};
	st.local.v2.u32 	[%rd1+8], {%r4, %r70};
	st.local.v2.u32 	[%rd1+16], {%r71, %r67};
	{ // callseq 374, 0
	.param .b64 param0;
	st.param.b64 	[param0], %rd37;
	.param .b64 param1;
	st.param.b64 	[param1], %rd12;
	.param .b32 retval0;
	call.uni (retval0), 
	vprintf, 
	(
	param0, 
	param1
	);
	ld.param.b32 	%r72, [retval0];
	} // callseq 374
	ld.global.f32 	%f2, [%rd39+8];
	st.global.f32 	[%rd41+8], %f2;
	add.s32 	%r74, %r55, 4;
	add.s32 	%r75, %r64, 4;
	st.local.v2.u32 	[%rd1], {%r60, %r2};
	st.local.v2.u32 	[%rd1+8], {%r4, %r74};
	st.local.v2.u32 	[%rd1+16], {%r75, %r67};
	{ // callseq 375, 0
	.param .b64 param0;
	st.param.b64 	[param0], %rd37;
	.param .b64 param1;
	st.param.b64 	[param1], %rd12;
	.param .b32 retval0;
	call.uni (retval0), 
	vprintf, 
	(
	param0, 
	param1
	);
	ld.param.b32 	%r76, [retval0];
	} // callseq 375
	ld.global.f32 	%f3, [%rd39+16];
	st.global.f32 	[%rd41+16], %f3;
	add.s32 	%r78, %r55, 6;
	add.s32 	%r79, %r64, 6;
	st.local.v2.u32 	[%rd1], {%r60, %r2};
	st.local.v2.u32 	[%rd1+8], {%r4, %r78};
	st.local.v2.u32 	[%rd1+16], {%r79, %r67};
	{ // callseq 376, 0
	.param .b64 param0;
	st.param.b64 	[param0], %rd37;
	.param .b64 param1;
	st.param.b64 	[param1], %rd12;
	.param .b32 retval0;
	call.uni (retval0), 
	vprintf, 
	(
	param0, 
	param1
	);
	ld.param.b32 	%r80, [retval0];
	} // callseq 376
	ld.global.f32 	%f4, [%rd39+24];
	st.global.f32 	[%rd41+24], %f4;
	st.local.v2.u32 	[%rd1], {%r60, %r2};
	st.local.v2.u32 	[%rd1+8], {%r4, %r55};
	st.local.v2.u32 	[%rd1+16], {%r64, %r67};
	mov.u64 	%rd42, $str$7;
	cvta.global.u64 	%rd43, %rd42;
	{ // callseq 377, 0
	.param .b64 param0;
	st.param.b64 	[param0], %rd43;
	.param .b64 param1;
	st.param.b64 	[param1], %rd12;
	.param .b32 retval0;
	call.uni (retval0), 
	vprintf, 
	(
	param0, 
	param1
	);
	ld.param.b32 	%r82, [retval0];
	} // callseq 377
	add.s64 	%rd44, %rd3, %rd38;
	ld.global.f32 	%f5, [%rd44];
	add.s64 	%rd45, %rd3, %rd40;
	st.global.f32 	[%rd45], %f5;
	st.local.v2.u32 	[%rd1], {%r60, %r2};
	st.local.v2.u32 	[%rd1+8], {%r4, %r55};
	mov.b32 	%r84, 2;
	st.local.v2.u32 	[%rd1+16], {%r64, %r84};
	{ // callseq 378, 0
	.param .b64 param0;
	st.param.b64 	[param0], %rd43;
	.param .b64 param1;
	st.param.b64 	[param1], %rd12;
	.param .b32 retval0;
	call.uni (retval0), 
	vprintf, 
	(
	param0, 
	param1
	);
	ld.param.b32 	%r85, [retval0];
	} // callseq 378
	ld.global.f32 	%f6, [%rd44+8];
	st.global.f32 	[%rd45+8], %f6;
	st.local.v2.u32 	[%rd1], {%r60, %r2};
	st.local.v2.u32 	[%rd1+8], {%r4, %r55};
	mov.b32 	%r87, 4;
	st.local.v2.u32 	[%rd1+16], {%r64, %r87};
	{ // callseq 379, 0
	.param .b64 param0;
	st.param.b64 	[param0], %rd43;
	.param .b64 param1;
	st.param.b64 	[param1], %rd12;
	.param .b32 retval0;
	call.uni (retval0), 
	vprintf, 
	(
	param0, 
	param1
	);
	ld.param.b32 	%r88, [retval0];
	} // callseq 379
	ld.global.f32 	%f7, [%rd44+16];
	st.global.f32 	[%rd45+16], %f7;
	st.local.v2.u32 	[%rd1], {%r60, %r2};
	st.local.v2.u32 	[%rd1+8], {%r4, %r55};
	mov.b32 	%r90, 6;
	st.local.v2.u32 	[%rd1+16], {%r64, %r90};
	{ // callseq 380, 0
	.param .b64 param0;
	st.param.b64 	[param0], %rd43;
	.param .b64 param1;
	st.param.b64 	[param1], %rd12;
	.param .b32 retval0;
	call.uni (retval0), 
	vprintf, 
	(
	param0, 
	param1
	);
	ld.param.b32 	%r91, [retval0];
	} // callseq 380
	ld.global.f32 	%f8, [%rd44+24];
	st.global.f32 	[%rd45+24], %f8;
	add.s32 	%r94, %r94, %r5;
	setp.lt.s32 	%p2, %r13, %r8;
	mov.u32 	%r93, %r13;
	@%p2 bra 	$L__BB18_2;
$L__BB18_3:
	ret;

}
	// .globl	_Z5evictIfLi8ELi1ELi2EEvPT_S1_PKiS3_S3_S3_iiiiii
.visible .entry _Z5evictIfLi8ELi1ELi2EEvPT_S1_PKiS3_S3_S3_iiiiii(
	.param .u64 .ptr .align 1 _Z5evictIfLi8ELi1ELi2EEvPT_S1_PKiS3_S3_S3_iiiiii_param_0,
	.param .u64 .ptr .align 1 _Z5evictIfLi8ELi1ELi2EEvPT_S1_PKiS3_S3_S3_iiiiii_param_1,
	.param .u64 .ptr .align 1 _Z5evictIfLi8ELi1ELi2EEvPT_S1_PKiS3_S3_S3_iiiiii_param_2,
	.param .u64 .ptr .align 1 _Z5evictIfLi8ELi1ELi2EEvPT_S1_PKiS3_S3_S3_iiiiii_param_3,
	.param .u64 .ptr .align 1 _Z5evictIfLi8ELi1ELi2EEvPT_S1_PKiS3_S3_S3_iiiiii_param_4,
	.param .u64 .ptr .align 1 _Z5evictIfLi8ELi1ELi2EEvPT_S1_PKiS3_S3_S3_iiiiii_param_5,
	.param .u32 _Z5evictIfLi8ELi1ELi2EEvPT_S1_PKiS3_S3_S3_iiiiii_param_6,
	.param .u32 _Z5evictIfLi8ELi1ELi2EEvPT_S1_PKiS3_S3_S3_iiiiii_param_7,
	.param .u32 _Z5evictIfLi8ELi1ELi2EEvPT_S1_PKiS3_S3_S3_iiiiii_param_8,
	.param .u32 _Z5evictIfLi8ELi1ELi2EEvPT_S1_PKiS3_S3_S3_iiiiii_param_9,
	.param .u32 _Z5evictIfLi8ELi1ELi2EEvPT_S1_PKiS3_S3_S3_iiiiii_param_10,
	.param .u32 _Z5evictIfLi8ELi1ELi2EEvPT_S1_PKiS3_S3_S3_iiiiii_param_11
)
{
	.local .align 8 .b8 	__local_depot19[32];
	.reg .b64 	%SP;
	.reg .b64 	%SPL;
	.reg .pred 	%p<3>;
	.reg .b32 	%r<123>;
	.reg .b32 	%f<17>;
	.reg .b64 	%rd<47>;

	mov.u64 	%SPL, __local_depot19;
	cvta.local.u64 	%SP, %SPL;
	ld.param.u64 	%rd5, [_Z5evictIfLi8ELi1ELi2EEvPT_S1_PKiS3_S3_S3_iiiiii_param_0];
	ld.param.u64 	%rd6, [_Z5evictIfLi8ELi1ELi2EEvPT_S1_PKiS3_S3_S3_iiiiii_param_1];
	ld.param.u64 	%rd9, [_Z5evictIfLi8ELi1ELi2EEvPT_S1_PKiS3_S3_S3_iiiiii_param_3];
	ld.param.u64 	%rd8, [_Z5evictIfLi8ELi1ELi2EEvPT_S1_PKiS3_S3_S3_iiiiii_param_4];
	ld.param.u64 	%rd10, [_Z5evictIfLi8ELi1ELi2EEvPT_S1_PKiS3_S3_S3_iiiiii_param_5];
	ld.param.u32 	%r17, [_Z5evictIfLi8ELi1ELi2EEvPT_S1_PKiS3_S3_S3_iiiiii_param_6];
	ld.param.u32 	%r15, [_Z5evictIfLi8ELi1ELi2EEvPT_S1_PKiS3_S3_S3_iiiiii_param_7];
	ld.param.u32 	%r18, [_Z5evictIfLi8ELi1ELi2EEvPT_S1_PKiS3_S3_S3_iiiiii_param_8];
	ld.param.u32 	%r19, [_Z5evictIfLi8ELi1ELi2EEvPT_S1_PKiS3_S3_S3_iiiiii_param_9];
	ld.param.u32 	%r20, [_Z5evictIfLi8ELi1ELi2EEvPT_S1_PKiS3_S3_S3_iiiiii_param_10];
	ld.param.u32 	%r16, [_Z5evictIfLi8ELi1ELi2EEvPT_S1_PKiS3_S3_S3_iiiiii_param_11];
	cvta.to.global.u64 	%rd11, %rd10;
	cvta.to.global.u64 	%rd12, %rd9;
	add.u64 	%rd13, %SP, 0;
	add.u64 	%rd1, %SPL, 0;
	mov.u32 	%r21, %ctaid.y;
	mov.u32 	%r22, %ntid.y;
	mov.u32 	%r23, %tid.y;
	mad.lo.s32 	%r1, %r21, %r22, %r23;
	div.s32 	%r2, %r1, %r19;
	mul.lo.s32 	%r24, %r2, %r19;
	sub.s32 	%r25, %r1, %r24;
	mad.lo.s32 	%r26, %r2, %r18, %r17;
	mad.lo.s32 	%r27, %r26, %r19, %r25;
	st.local.v2.u32 	[%rd1], {%r27, %r1};
	st.local.u32 	[%rd1+8], %r2;
	mov.u64 	%rd14, $str;
	cvta.global.u64 	%rd15, %rd14;
	{ // callseq 381, 0
	.param .b64 param0;
	st.param.b64 	[param0], %rd15;
	.param .b64 param1;
	st.param.b64 	[param1], %rd13;
	.param .b32 retval0;
	call.uni (retval0), 
	vprintf, 
	(
	param0, 
	param1
	);
	ld.param.b32 	%r28, [retval0];
	} // callseq 381
	mul.wide.s32 	%rd16, %r27, 4;
	add.s64 	%rd17, %rd12, %rd16;
	ld.global.nc.u32 	%r3, [%rd17];
	mov.u32 	%r30, %ctaid.x;
	mov.u32 	%r31, %ntid.x;
	mov.u32 	%r32, %tid.x;
	mad.lo.s32 	%r4, %r30, %r31, %r32;
	mov.u32 	%r33, %nctaid.x;
	mul.lo.s32 	%r5, %r33, %r31;
	st.local.u32 	[%rd1], %r5;
	mov.u64 	%rd18, $str$1;
	cvta.global.u64 	%rd19, %rd18;
	{ // callseq 382, 0
	.param .b64 param0;
	st.param.b64 	[param0], %rd19;
	.param .b64 param1;
	st.param.b64 	[param1], %rd13;
	.param .b32 retval0;
	call.uni (retval0), 
	vprintf, 
	(
	param0, 
	param1
	);
	ld.param.b32 	%r34, [retval0];
	} // callseq 382
	mul.wide.u32 	%rd20, %r1, 4;
	add.s64 	%rd21, %rd11, %rd20;
	ld.global.nc.u32 	%r36, [%rd21];
	sub.s32 	%r37, %r4, %r3;
	add.s32 	%r122, %r37, %r36;
	st.local.v2.u32 	[%rd1], {%r3, %r15};
	mov.u64 	%rd22, $str$2;
	cvta.global.u64 	%rd23, %rd22;
	{ // callseq 383, 0
	.param .b64 param0;
	st.param.b64 	[param0], %rd23;
	.param .b64 param1;
	st.param.b64 	[param1], %rd13;
	.param .b32 retval0;
	call.uni (retval0), 
	vprintf, 
	(
	param0, 
	param1
	);
	ld.param.b32 	%r38, [retval0];
	} // callseq 383
	add.s32 	%r40, %r27, %r4;
	add.s32 	%r41, %r3, %r27;
	st.local.v2.u32 	[%rd1], {%r40, %r41};
	mov.u64 	%rd24, $str$3;
	cvta.global.u64 	%rd25, %rd24;
	{ // callseq 384, 0
	.param .b64 param0;
	st.param.b64 	[param0], %rd25;
	.param .b64 param1;
	st.param.b64 	[param1], %rd13;
	.param .b32 retval0;
	call.uni (retval0), 
	vprintf, 
	(
	param0, 
	param1
	);
	ld.param.b32 	%r42, [retval0];
	} // callseq 384
	mul.lo.s32 	%r44, %r20, %r27;
	shl.b32 	%r7, %r44, 1;
	setp.ge.s32 	%p1, %r4, %r3;
	@%p1 bra 	$L__BB19_3;
	cvta.to.global.u64 	%rd2, %rd5;
	cvta.to.global.u64 	%rd3, %rd6;
	add.s32 	%r8, %r7, %r3;
	add.s32 	%r121, %r7, %r4;
	mul.lo.s32 	%r10, %r16, %r1;
	cvta.to.global.u64 	%rd4, %rd8;
	mov.u64 	%rd29, $str$4;
$L__BB19_2:
	ld.param.u64 	%rd46, [_Z5evictIfLi8ELi1ELi2EEvPT_S1_PKiS3_S3_S3_iiiiii_param_2];
	cvta.to.global.u64 	%rd26, %rd46;
	mul.wide.s32 	%rd27, %r121, 4;
	add.s64 	%rd28, %rd26, %rd27;
	ld.global.nc.u32 	%r45, [%rd28];
	sub.s32 	%r46, %r45, %r15;
	shr.u32 	%r47, %r46, 31;
	add.s32 	%r48, %r46, %r47;
	shl.b32 	%r49, %r48, 3;
	and.b32  	%r50, %r49, -16;
	and.b32  	%r51, %r48, -2;
	sub.s32 	%r52, %r46, %r51;
	add.s32 	%r13, %r121, %r5;
	st.local.v2.u32 	[%rd1], {%r2, %r52};
	st.local.v2.u32 	[%rd1+8], {%r46, %r121};
	st.local.v2.u32 	[%rd1+16], {%r13, %r8};
	cvta.global.u64 	%rd30, %rd29;
	add.u64 	%rd31, %SP, 0;
	{ // callseq 385, 0
	.param .b64 param0;
	st.param.b64 	[param0], %rd30;
	.param .b64 param1;
	st.param.b64 	[param1], %rd31;
	.param .b32 retval0;
	call.uni (retval0), 
	vprintf, 
	(
	param0, 
	param1
	);
	ld.param.b32 	%r53, [retval0];
	} // callseq 385
	add.s32 	%r55, %r50, %r52;
	shr.u32 	%r56, %r122, 31;
	add.s32 	%r57, %r122, %r56;
	shr.s32 	%r58, %r57, 1;
	add.s32 	%r59, %r58, %r10;
	mul.wide.s32 	%rd32, %r59, 4;
	add.s64 	%rd33, %rd4, %rd32;
	ld.global.nc.u32 	%r60, [%rd33];
	shl.b32 	%r61, %r60, 4;
	and.b32  	%r62, %r57, -2;
	sub.s32 	%r63, %r122, %r62;
	add.s32 	%r64, %r61, %r63;
	st.local.v2.u32 	[%rd1], {%r1, %r122};
	st.local.v2.u32 	[%rd1+8], {%r58, %r60};
	st.local.v2.u32 	[%rd1+16], {%r61, %r63};
	st.local.u32 	[%rd1+24], %r64;
	mov.u64 	%rd34, $str$5;
	cvta.global.u64 	%rd35, %rd34;
	{ // callseq 386, 0
	.param .b64 param0;
	st.param.b64 	[param0], %rd35;
	.param .b64 param1;
	st.param.b64 	[param1], %rd31;
	.param .b32 retval0;
	call.uni (retval0), 
	vprintf, 
	(
	param0, 
	param1
	);
	ld.param.b32 	%r65, [retval0];
	} // callseq 386
	st.local.v2.u32 	[%rd1], {%r60, %r2};
	st.local.v2.u32 	[%rd1+8], {%r4, %r55};
	mov.b32 	%r67, 0;
	st.local.v2.u32 	[%rd1+16], {%r64, %r67};
	mov.u64 	%rd36, $str$6;
	cvta.global.u64 	%rd37, %rd36;
	{ // callseq 387, 0
	.param .b64 param0;
	st.param.b64 	[param0], %rd37;
	.param .b64 param1;
	st.param.b64 	[param1], %rd31;
	.param .b32 retval0;
	call.uni (retval0), 
	vprintf, 
	(
	param0, 
	param1
	);
	ld.param.b32 	%r68, [retval0];
	} // callseq 387
	mul.wide.s32 	%rd38, %r64, 4;
	add.s64 	%rd39, %rd2, %rd38;
	ld.global.f32 	%f1, [%rd39];
	mul.wide.s32 	%rd40, %r55, 4;
	add.s64 	%rd41, %rd2, %rd40;
	st.global.f32 	[%rd41], %f1;
	add.s32 	%r70, %r55, 2;
	add.s32 	%r71, %r64, 2;
	st.local.v2.u32 	[%rd1], {%r60, %r2};
	st.local.v2.u32 	[%rd1+8], {%r4, %r70};
	st.local.v2.u32 	[%rd1+16], {%r71, %r67};
	{ // callseq 388, 0
	.param .b64 param0;
	st.param.b64 	[param0], %rd37;
	.param .b64 param1;
	st.param.b64 	[param1], %rd31;
	.param .b32 retval0;
	call.uni (retval0), 
	vprintf, 
	(
	param0, 
	param1
	);
	ld.param.b32 	%r72, [retval0];
	} // callseq 388
	ld.global.f32 	%f2, [%rd39+8];
	st.global.f32 	[%rd41+8], %f2;
	add.s32 	%r74, %r55, 4;
	add.s32 	%r75, %r64, 4;
	st.local.v2.u32 	[%rd1], {%r60, %r2};
	st.local.v2.u32 	[%rd1+8], {%r4, %r74};
	st.local.v2.u32 	[%rd1+16], {%r75, %r67};
	{ // callseq 389, 0
	.param .b64 param0;
	st.param.b64 	[param0], %rd37;
	.param .b64 param1;
	st.param.b64 	[param1], %rd31;
	.param .b32 retval0;
	call.uni (retval0), 
	vprintf, 
	(
	param0, 
	param1
	);
	ld.param.b32 	%r76, [retval0];
	} // callseq 389
	ld.global.f32 	%f3, [%rd39+16];
	st.global.f32 	[%rd41+16], %f3;
	add.s32 	%r78, %r55, 6;
	add.s32 	%r79, %r64, 6;
	st.local.v2.u32 	[%rd1], {%r60, %r2};
	st.local.v2.u32 	[%rd1+8], {%r4, %r78};
	st.local.v2.u32 	[%rd1+16], {%r79, %r67};
	{ // callseq 390, 0
	.param .b64 param0;
	st.param.b64 	[param0], %rd37;
	.param .b64 param1;
	st.param.b64 	[param1], %rd31;
	.param .b32 retval0;
	call.uni (retval0), 
	vprintf, 
	(
	param0, 
	param1
	);
	ld.param.b32 	%r80, [retval0];
	} // callseq 390
	ld.global.f32 	%f4, [%rd39+24];
	st.global.f32 	[%rd41+24], %f4;
	add.s32 	%r82, %r55, 8;
	add.s32 	%r83, %r64, 8;
	st.local.v2.u32 	[%rd1], {%r60, %r2};
	st.local.v2.u32 	[%rd1+8], {%r4, %r82};
	st.local.v2.u32 	[%rd1+16], {%r83, %r67};
	{ // callseq 391, 0
	.param .b64 param0;
	st.param.b64 	[param0], %rd37;
	.param .b64 param1;
	st.param.b64 	[param1], %rd31;
	.param .b32 retval0;
	call.uni (retval0), 
	vprintf, 
	(
	param0, 
	param1
	);
	ld.param.b32 	%r84, [retval0];
	} // callseq 391
	ld.global.f32 	%f5, [%rd39+32];
	st.global.f32 	[%rd41+32], %f5;
	add.s32 	%r86, %r55, 10;
	add.s32 	%r87, %r64, 10;
	st.local.v2.u32 	[%rd1], {%r60, %r2};
	st.local.v2.u32 	[%rd1+8], {%r4, %r86};
	st.local.v2.u32 	[%rd1+16], {%r87, %r67};
	{ // callseq 392, 0
	.param .b64 param0;
	st.param.b64 	[param0], %rd37;
	.param .b64 param1;
	st.param.b64 	[param1], %rd31;
	.param .b32 retval0;
	call.uni (retval0), 
	vprintf, 
	(
	param0, 
	param1
	);
	ld.param.b32 	%r88, [retval0];
	} // callseq 392
	ld.global.f32 	%f6, [%rd39+40];
	st.global.f32 	[%rd41+40], %f6;
	add.s32 	%r90, %r55, 12;
	add.s32 	%r91, %r64, 12;
	st.local.v2.u32 	[%rd1], {%r60, %r2};
	st.local.v2.u32 	[%rd1+8], {%r4, %r90};
	st.local.v2.u32 	[%rd1+16], {%r91, %r67};
	{ // callseq 393, 0
	.param .b64 param0;
	st.param.b64 	[param0], %rd37;
	.param .b64 param1;
	st.param.b64 	[param1], %rd31;
	.param .b32 retval0;
	call.uni (retval0), 
	vprintf, 
	(
	param0, 
	param1
	);
	ld.param.b32 	%r92, [retval0];
	} // callseq 393
	ld.global.f32 	%f7, [%rd39+48];
	st.global.f32 	[%rd41+48], %f7;
	add.s32 	%r94, %r55, 14;
	add.s32 	%r95, %r64, 14;
	st.local.v2.u32 	[%rd1], {%r60, %r2};
	st.local.v2.u32 	[%rd1+8], {%r4, %r94};
	st.local.v2.u32 	[%rd1+16], {%r95, %r67};
	{ // callseq 394, 0
	.param .b64 param0;
	st.param.b64 	[param0], %rd37;
	.param .b64 param1;
	st.param.b64 	[param1], %rd31;
	.param .b32 retval0;
	call.uni (retval0), 
	vprintf, 
	(
	param0, 
	param1
	);
	ld.param.b32 	%r96, [retval0];
	} // callseq 394
	ld.global.f32 	%f8, [%rd39+56];
	st.global.f32 	[%rd41+56], %f8;
	st.local.v2.u32 	[%rd1], {%r60, %r2};
	st.local.v2.u32 	[%rd1+8], {%r4, %r55};
	st.local.v2.u32 	[%rd1+16], {%r64, %r67};
	mov.u64 	%rd42, $str$7;
	cvta.global.u64 	%rd43, %rd42;
	{ // callseq 395, 0
	.param .b64 param0;
	st.param.b64 	[param0], %rd43;
	.param .b64 param1;
	st.param.b64 	[param1], %rd31;
	.param .b32 retval0;
	call.uni (retval0), 
	vprintf, 
	(
	param0, 
	param1
	);
	ld.param.b32 	%r98, [retval0];
	} // callseq 395
	add.s64 	%rd44, %rd3, %rd38;
	ld.global.f32 	%f9, [%rd44];
	add.s64 	%rd45, %rd3, %rd40;
	st.global.f32 	[%rd45], %f9;
	st.local.v2.u32 	[%rd1], {%r60, %r2};
	st.local.v2.u32 	[%rd1+8], {%r4, %r55};
	mov.b32 	%r100, 2;
	st.local.v2.u32 	[%rd1+16], {%r64, %r100};
	{ // callseq 396, 0
	.param .b64 param0;
	st.param.b64 	[param0], %rd43;
	.param .b64 param1;
	st.param.b64 	[param1], %rd31;
	.param .b32 retval0;
	call.uni (retval0), 
	vprintf, 
	(
	param0, 
	param1
	);
	ld.param.b32 	%r101, [retval0];
	} // callseq 396
	ld.global.f32 	%f10, [%rd44+8];
	st.global.f32 	[%rd45+8], %f10;
	st.local.v2.u32 	[%rd1], {%r60, %r2};
	st.local.v2.u32 	[%rd1+8], {%r4, %r55};
	mov.b32 	%r103, 4;
	st.local.v2.u32 	[%rd1+16], {%r64, %r103};
	{ // callseq 397, 0
	.param .b64 param0;
	st.param.b64 	[param0], %rd43;
	.param .b64 param1;
	st.param.b64 	[param1], %rd31;
	.param .b32 retval0;
	call.uni (retval0), 
	vprintf, 
	(
	param0, 
	param1
	);
	ld.param.b32 	%r104, [retval0];
	} // callseq 397
	ld.global.f32 	%f11, [%rd44+16];
	st.global.f32 	[%rd45+16], %f11;
	st.local.v2.u32 	[%rd1], {%r60, %r2};
	st.local.v2.u32 	[%rd1+8], {%r4, %r55};
	mov.b32 	%r106, 6;
	st.local.v2.u32 	[%rd1+16], {%r64, %r106};
	{ // callseq 398, 0
	.param .b64 param0;
	st.param.b64 	[param0], %rd43;
	.param .b64 param1;
	st.param.b64 	[param1], %rd31;
	.param .b32 retval0;
	call.uni (retval0), 
	vprintf, 
	(
	param0, 
	param1
	);
	ld.param.b32 	%r107, [retval0];
	} // callseq 398
	ld.global.f32 	%f12, [%rd44+24];
	st.global.f32 	[%rd45+24], %f12;
	st.local.v2.u32 	[%rd1], {%r60, %r2};
	st.local.v2.u32 	[%rd1+8], {%r4, %r55};
	mov.b32 	%r109, 8;
	st.local.v2.u32 	[%rd1+16], {%r64, %r109};
	{ // callseq 399, 0
	.param .b64 param0;
	st.param.b64 	[param0], %rd43;
	.param .b64 param1;
	st.param.b64 	[param1], %rd31;
	.param .b32 retval0;
	call.uni (retval0), 
	vprintf, 
	(
	param0, 
	param1
	);
	ld.param.b32 	%r110, [retval0];
	} // callseq 399
	ld.global.f32 	%f13, [%rd44+32];
	st.global.f32 	[%rd45+32], %f13;
	st.local.v2.u32 	[%rd1], {%r60, %r2};
	st.local.v2.u32 	[%rd1+8], {%r4, %r55};
	mov.b32 	%r112, 10;
	st.local.v2.u32 	[%rd1+16], {%r64, %r112};
	{ // callseq 400, 0
	.param .b64 param0;
	st.param.b64 	[param0], %rd43;
	.param .b64 param1;
	st.param.b64 	[param1], %rd31;
	.param .b32 retval0;
	call.uni (retval0), 
	vprintf, 
	(
	param0, 
	param1
	);
	ld.param.b32 	%r113, [retval0];
	} // callseq 400
	ld.global.f32 	%f14, [%rd44+40];
	st.global.f32 	[%rd45+40], %f14;
	st.local.v2.u32 	[%rd1], {%r60, %r2};
	st.local.v2.u32 	[%rd1+8], {%r4, %r55};
	mov.b32 	%r115, 12;
	st.local.v2.u32 	[%rd1+16], {%r64, %r115};
	{ // callseq 401, 0
	.param .b64 param0;
	st.param.b64 	[param0], %rd43;
	.param .b64 param1;
	st.param.b64 	[param1], %rd31;
	.param .b32 retval0;
	call.uni (retval0), 
	vprintf, 
	(
	param0, 
	param1
	);
	ld.param.b32 	%r116, [retval0];
	} // callseq 401
	ld.global.f32 	%f15, [%rd44+48];
	st.global.f32 	[%rd45+48], %f15;
	st.local.v2.u32 	[%rd1], {%r60, %r2};
	st.local.v2.u32 	[%rd1+8], {%r4, %r55};
	mov.b32 	%r118, 14;
	st.local.v2.u32 	[%rd1+16], {%r64, %r118};
	{ // callseq 402, 0
	.param .b64 param0;
	st.param.b64 	[param0], %rd43;
	.param .b64 param1;
	st.param.b64 	[param1], %rd31;
	.param .b32 retval0;
	call.uni (retval0), 
	vprintf, 
	(
	param0, 
	param1
	);
	ld.param.b32 	%r119, [retval0];
	} // callseq 402
	ld.global.f32 	%f16, [%rd44+56];
	st.global.f32 	[%rd45+56], %f16;
	add.s32 	%r122, %r122, %r5;
	setp.lt.s32 	%p2, %r13, %r8;
	mov.u32 	%r121, %r13;
	@%p2 bra 	$L__BB19_2;
$L__BB19_3:
	ret;

}
	// .globl	_Z5evictIfLi1ELi2ELi2EEvPT_S1_PKiS3_S3_S3_iiiiii
.visible .entry _Z5evictIfLi1ELi2ELi2EEvPT_S1_PKiS3_S3_S3_iiiiii(
	.param .u64 .ptr .align 1 _Z5evictIfLi1ELi2ELi2EEvPT_S1_PKiS3_S3_S3_iiiiii_param_0,
	.param .u64 .ptr .align 1 _Z5evictIfLi1ELi2ELi2EEvPT_S1_PKiS3_S3_S3_iiiiii_param_1,
	.param .u64 .ptr .align 1 _Z5evictIfLi1ELi2ELi2EEvPT_S1_PKiS3_S3_S3_iiiiii_param_2,
	.param .u64 .ptr .align 1 _Z5evictIfLi1ELi2ELi2EEvPT_S1_PKiS3_S3_S3_iiiiii_param_3,
	.param .u64 .ptr .align 1 _Z5evictIfLi1ELi2ELi2EEvPT_S1_PKiS3_S3_S3_iiiiii_param_4,
	.param .u64 .ptr .align 1 _Z5evictIfLi1ELi2ELi2EEvPT_S1_PKiS3_S3_S3_iiiiii_param_5,
	.param .u32 _Z5evictIfLi1ELi2ELi2EEvPT_S1_PKiS3_S3_S3_iiiiii_param_6,
	.param .u32 _Z5evictIfLi1ELi2ELi2EEvPT_S1_PKiS3_S3_S3_iiiiii_param_7,
	.param .u32 _Z5evictIfLi1ELi2ELi2EEvPT_S1_PKiS3_S3_S3_iiiiii_param_8,
	.param .u32 _Z5evictIfLi1ELi2ELi2EEvPT_S1_PKiS3_S3_S3_iiiiii_param_9,
	.param .u32 _Z5evictIfLi1ELi2ELi2EEvPT_S1_PKiS3_S3_S3_iiiiii_param_10,
	.param .u32 _Z5evictIfLi1ELi2ELi2EEvPT_S1_PKiS3_S3_S3_iiiiii_param_11
)
{
	.local .align 8 .b8 	__local_depot20[32];
	.reg .b64 	%SP;
	.reg .b64 	%SPL;
	.reg .pred 	%p<6>;
	.reg .b32 	%r<157>;
	.reg .b32 	%f<10>;
	.reg .b64 	%rd<89>;

	mov.u64 	%SPL, __local_depot20;
	cvta.local.u64 	%SP, %SPL;
	ld.param.u64 	%rd4, [_Z5evictIfLi1ELi2ELi2EEvPT_S1_PKiS3_S3_S3_iiiiii_param_0];
	ld.param.u64 	%rd7, [_Z5evictIfLi1ELi2ELi2EEvPT_S1_PKiS3_S3_S3_iiiiii_param_1];
	ld.param.u64 	%rd8, [_Z5evictIfLi1ELi2ELi2EEvPT_S1_PKiS3_S3_S3_iiiiii_param_3];
	ld.param.u64 	%rd9, [_Z5evictIfLi1ELi2ELi2EEvPT_S1_PKiS3_S3_S3_iiiiii_param_5];
	ld.param.u32 	%r19, [_Z5evictIfLi1ELi2ELi2EEvPT_S1_PKiS3_S3_S3_iiiiii_param_6];
	ld.param.u32 	%r18, [_Z5evictIfLi1ELi2ELi2EEvPT_S1_PKiS3_S3_S3_iiiiii_param_7];
	ld.param.u32 	%r20, [_Z5evictIfLi1ELi2ELi2EEvPT_S1_PKiS3_S3_S3_iiiiii_param_8];
	ld.param.u32 	%r21, [_Z5evictIfLi1ELi2ELi2EEvPT_S1_PKiS3_S3_S3_iiiiii_param_9];
	ld.param.u32 	%r22, [_Z5evictIfLi1ELi2ELi2EEvPT_S1_PKiS3_S3_S3_iiiiii_param_10];
	ld.param.u32 	%r23, [_Z5evictIfLi1ELi2ELi2EEvPT_S1_PKiS3_S3_S3_iiiiii_param_11];
	cvta.to.global.u64 	%rd1, %rd4;
	cvta.to.global.u64 	%rd2, %rd7;
	cvta.to.global.u64 	%rd10, %rd9;
	cvta.to.global.u64 	%rd11, %rd8;
	add.u64 	%rd12, %SP, 0;
	add.u64 	%rd3, %SPL, 0;
	mov.u32 	%r24, %ctaid.y;
	mov.u32 	%r25, %ntid.y;
	mov.u32 	%r26, %tid.y;
	mad.lo.s32 	%r1, %r24, %r25, %r26;
	mul.lo.s32 	%r2, %r23, %r1;
	div.s32 	%r3, %r1, %r21;
	mul.lo.s32 	%r27, %r3, %r21;
	sub.s32 	%r28, %r1, %r27;
	mad.lo.s32 	%r29, %r3, %r20, %r19;
	mad.lo.s32 	%r30, %r29, %r21, %r28;
	st.local.v2.u32 	[%rd3], {%r30, %r1};
	st.local.u32 	[%rd3+8], %r3;
	mov.u64 	%rd13, $str;
	cvta.global.u64 	%rd14, %rd13;
	{ // callseq 403, 0
	.param .b64 param0;
	st.param.b64 	[param0], %rd14;
	.param .b64 param1;
	st.param.b64 	[param1], %rd12;
	.param .b32 retval0;
	call.uni (retval0), 
	vprintf, 
	(
	param0, 
	param1
	);
	ld.param.b32 	%r31, [retval0];
	} // callseq 403
	mul.wide.s32 	%rd15, %r30, 4;
	add.s64 	%rd16, %rd11, %rd15;
	ld.global.nc.u32 	%r33, [%rd16];
	mov.u32 	%r34, %ctaid.x;
	mov.u32 	%r35, %ntid.x;
	mov.u32 	%r36, %tid.x;
	mad.lo.s32 	%r4, %r34, %r35, %r36;
	mov.u32 	%r37, %nctaid.x;
	mul.lo.s32 	%r5, %r37, %r35;
	st.local.u32 	[%rd3], %r5;
	mov.u64 	%rd17, $str$1;
	cvta.global.u64 	%rd18, %rd17;
	{ // callseq 404, 0
	.param .b64 param0;
	st.param.b64 	[param0], %rd18;
	.param .b64 param1;
	st.param.b64 	[param1], %rd12;
	.param .b32 retval0;
	call.uni (retval0), 
	vprintf, 
	(
	param0, 
	param1
	);
	ld.param.b32 	%r38, [retval0];
	} // callseq 404
	mul.wide.u32 	%rd19, %r1, 4;
	add.s64 	%rd20, %rd10, %rd19;
	ld.global.nc.u32 	%r40, [%rd20];
	sub.s32 	%r41, %r4, %r33;
	add.s32 	%r156, %r41, %r40;
	st.local.v2.u32 	[%rd3], {%r33, %r18};
	mov.u64 	%rd21, $str$2;
	cvta.global.u64 	%rd22, %rd21;
	{ // callseq 405, 0
	.param .b64 param0;
	st.param.b64 	[param0], %rd22;
	.param .b64 param1;
	st.param.b64 	[param1], %rd12;
	.param .b32 retval0;
	call.uni (retval0), 
	vprintf, 
	(
	param0, 
	param1
	);
	ld.param.b32 	%r42, [retval0];
	} // callseq 405
	add.s32 	%r44, %r30, %r4;
	add.s32 	%r45, %r33, %r30;
	st.local.v2.u32 	[%rd3], {%r44, %r45};
	mov.u64 	%rd23, $str$3;
	cvta.global.u64 	%rd24, %rd23;
	{ // callseq 406, 0
	.param .b64 param0;
	st.param.b64 	[param0], %rd24;
	.param .b64 param1;
	st.param.b64 	[param1], %rd12;
	.param .b32 retval0;
	call.uni (retval0), 
	vprintf, 
	(
	param0, 
	param1
	);
	ld.param.b32 	%r46, [retval0];
	} // callseq 406
	mul.lo.s32 	%r48, %r22, %r30;
	shl.b32 	%r49, %r48, 1;
	add.s32 	%r155, %r49, %r4;
	add.s32 	%r8, %r49, %r33;
	setp.ge.s32 	%p1, %r4, %r33;
	@%p1 bra 	$L__BB20_6;
	add.s32 	%r9, %r155, %r5;
	max.s32 	%r50, %r9, %r8;
	setp.lt.s32 	%p2, %r9, %r8;
	selp.u32 	%r51, 1, 0, %p2;
	add.s32 	%r52, %r9, %r51;
	sub.s32 	%r53, %r50, %r52;
	max.u32 	%r54, %r5, 1;
	div.u32 	%r55, %r53, %r54;
	add.s32 	%r10, %r55, %r51;
	and.b32  	%r56, %r10, 1;
	setp.eq.b32 	%p3, %r56, 1;
	@%p3 bra 	$L__BB20_3;
	ld.param.u64 	%rd87, [_Z5evictIfLi1ELi2ELi2EEvPT_S1_PKiS3_S3_S3_iiiiii_param_4];
	ld.param.u64 	%rd85, [_Z5evictIfLi1ELi2ELi2EEvPT_S1_PKiS3_S3_S3_iiiiii_param_2];
	cvta.to.global.u64 	%rd25, %rd85;
	mul.wide.s32 	%rd26, %r155, 4;
	add.s64 	%rd27, %rd25, %rd26;
	ld.global.nc.u32 	%r57, [%rd27];
	sub.s32 	%r58, %r57, %r18;
	shr.u32 	%r59, %r58, 31;
	add.s32 	%r60, %r58, %r59;
	and.b32  	%r61, %r60, -2;
	sub.s32 	%r62, %r58, %r61;
	st.local.v2.u32 	[%rd3], {%r3, %r62};
	st.local.v2.u32 	[%rd3+8], {%r58, %r155};
	st.local.v2.u32 	[%rd3+16], {%r9, %r8};
	mov.u64 	%rd28, $str$4;
	cvta.global.u64 	%rd29, %rd28;
	{ // callseq 407, 0
	.param .b64 param0;
	st.param.b64 	[param0], %rd29;
	.param .b64 param1;
	st.param.b64 	[param1], %rd12;
	.param .b32 retval0;
	call.uni (retval0), 
	vprintf, 
	(
	param0, 
	param1
	);
	ld.param.b32 	%r63, [retval0];
	} // callseq 407
	shl.b32 	%r65, %r62, 1;
	add.s32 	%r66, %r61, %r65;
	sub.s32 	%r67, %r66, %r62;
	shr.u32 	%r68, %r156, 31;
	add.s32 	%r69, %r156, %r68;
	shr.s32 	%r70, %r69, 1;
	add.s32 	%r71, %r70, %r2;
	cvta.to.global.u64 	%rd31, %rd87;
	mul.wide.s32 	%rd32, %r71, 4;
	add.s64 	%rd33, %rd31, %rd32;
	ld.global.nc.u32 	%r72, [%rd33];
	shl.b32 	%r73, %r72, 1;
	and.b32  	%r74, %r69, -2;
	sub.s32 	%r75, %r156, %r74;
	shl.b32 	%r76, %r75, 1;
	add.s32 	%r77, %r73, %r76;
	sub.s32 	%r78, %r77, %r75;
	st.local.v2.u32 	[%rd3], {%r1, %r156};
	st.local.v2.u32 	[%rd3+8], {%r70, %r72};
	st.local.v2.u32 	[%rd3+16], {%r73, %r75};
	st.local.u32 	[%rd3+24], %r77;
	mov.u64 	%rd34, $str$5;
	cvta.global.u64 	%rd35, %rd34;
	{ // callseq 408, 0
	.param .b64 param0;
	st.param.b64 	[param0], %rd35;
	.param .b64 param1;
	st.param.b64 	[param1], %rd12;
	.param .b32 retval0;
	call.uni (retval0), 
	vprintf, 
	(
	param0, 
	param1
	);
	ld.param.b32 	%r79, [retval0];
	} // callseq 408
	st.local.v2.u32 	[%rd3], {%r72, %r3};
	st.local.v2.u32 	[%rd3+8], {%r4, %r66};
	mov.b32 	%r81, 0;
	st.local.v2.u32 	[%rd3+16], {%r77, %r81};
	mov.u64 	%rd36, $str$6;
	cvta.global.u64 	%rd37, %rd36;
	{ // callseq 409, 0
	.param .b64 param0;
	st.param.b64 	[param0], %rd37;
	.param .b64 param1;
	st.param.b64 	[param1], %rd12;
	.param .b32 retval0;
	call.uni (retval0), 
	vprintf, 
	(
	param0, 
	param1
	);
	ld.param.b32 	%r82, [retval0];
	} // callseq 409
	mul.wide.s32 	%rd38, %r77, 4;
	add.s64 	%rd39, %rd1, %rd38;
	ld.global.f32 	%f1, [%rd39];
	mul.wide.s32 	%rd40, %r66, 4;
	add.s64 	%rd41, %rd1, %rd40;
	st.global.f32 	[%rd41], %f1;
	st.local.v2.u32 	[%rd3], {%r72, %r3};
	st.local.v2.u32 	[%rd3+8], {%r4, %r66};
	mov.b32 	%r84, 1;
	st.local.v2.u32 	[%rd3+16], {%r77, %r84};
	{ // callseq 410, 0
	.param .b64 param0;
	st.param.b64 	[param0], %rd37;
	.param .b64 param1;
	st.param.b64 	[param1], %rd12;
	.param .b32 retval0;
	call.uni (retval0), 
	vprintf, 
	(
	param0, 
	param1
	);
	ld.param.b32 	%r85, [retval0];
	} // callseq 410
	ld.global.f32 	%f2, [%rd39+4];
	st.global.f32 	[%rd41+4], %f2;
	st.local.v2.u32 	[%rd3], {%r72, %r3};
	st.local.v2.u32 	[%rd3+8], {%r4, %r67};
	st.local.v2.u32 	[%rd3+16], {%r78, %r81};
	mov.u64 	%rd42, $str$7;
	cvta.global.u64 	%rd43, %rd42;
	{ // callseq 411, 0
	.param .b64 param0;
	st.param.b64 	[param0], %rd43;
	.param .b64 param1;
	st.param.b64 	[param1], %rd12;
	.param .b32 retval0;
	call.uni (retval0), 
	vprintf, 
	(
	param0, 
	param1
	);
	ld.param.b32 	%r87, [retval0];
	} // callseq 411
	mul.wide.s32 	%rd44, %r78, 4;
	add.s64 	%rd45, %rd2, %rd44;
	ld.global.f32 	%f3, [%rd45];
	mul.wide.s32 	%rd46, %r67, 4;
	add.s64 	%rd47, %rd2, %rd46;
	st.global.f32 	[%rd47], %f3;
	add.s32 	%r156, %r156, %r5;
	mov.u32 	%r155, %r9;
$L__BB20_3:
	setp.eq.s32 	%p4, %r10, 0;
	@%p4 bra 	$L__BB20_6;
	mov.u64 	%rd51, $str$4;
	mov.u64 	%rd57, $str$5;
	mov.u64 	%rd59, $str$6;
	mov.u64 	%rd66, $str$7;
	mul.wide.s32 	%rd72, %r5, 4;
$L__BB20_5:
	ld.param.u64 	%rd88, [_Z5evictIfLi1ELi2ELi2EEvPT_S1_PKiS3_S3_S3_iiiiii_param_4];
	ld.param.u64 	%rd86, [_Z5evictIfLi1ELi2ELi2EEvPT_S1_PKiS3_S3_S3_iiiiii_param_2];
	ld.param.u64 	%rd84, [_Z5evictIfLi1ELi2ELi2EEvPT_S1_PKiS3_S3_S3_iiiiii_param_0];
	cvta.to.global.u64 	%rd48, %rd86;
	mul.wide.s32 	%rd49, %r155, 4;
	add.s64 	%rd50, %rd48, %rd49;
	ld.global.nc.u32 	%r89, [%rd50];
	sub.s32 	%r90, %r89, %r18;
	shr.u32 	%r91, %r90, 31;
	add.s32 	%r92, %r90, %r91;
	and.b32  	%r93, %r92, -2;
	sub.s32 	%r94, %r90, %r93;
	add.s32 	%r95, %r155, %r5;
	st.local.v2.u32 	[%rd3], {%r3, %r94};
	st.local.v2.u32 	[%rd3+8], {%r90, %r155};
	st.local.v2.u32 	[%rd3+16], {%r95, %r8};
	cvta.global.u64 	%rd52, %rd51;
	{ // callseq 412, 0
	.param .b64 param0;
	st.param.b64 	[param0], %rd52;
	.param .b64 param1;
	st.param.b64 	[param1], %rd12;
	.param .b32 retval0;
	call.uni (retval0), 
	vprintf, 
	(
	param0, 
	param1
	);
	ld.param.b32 	%r96, [retval0];
	} // callseq 412
	shl.b32 	%r98, %r94, 1;
	add.s32 	%r99, %r93, %r98;
	sub.s32 	%r100, %r99, %r94;
	shr.u32 	%r101, %r156, 31;
	add.s32 	%r102, %r156, %r101;
	shr.s32 	%r103, %r102, 1;
	add.s32 	%r104, %r103, %r2;
	cvta.to.global.u64 	%rd54, %rd88;
	mul.wide.s32 	%rd55, %r104, 4;
	add.s64 	%rd56, %rd54, %rd55;
	ld.global.nc.u32 	%r105, [%rd56];
	shl.b32 	%r106, %r105, 1;
	and.b32  	%r107, %r102, -2;
	sub.s32 	%r108, %r156, %r107;
	shl.b32 	%r109, %r108, 1;
	add.s32 	%r110, %r106, %r109;
	sub.s32 	%r111, %r110, %r108;
	st.local.v2.u32 	[%rd3], {%r1, %r156};
	st.local.v2.u32 	[%rd3+8], {%r103, %r105};
	st.local.v2.u32 	[%rd3+16], {%r106, %r108};
	st.local.u32 	[%rd3+24], %r110;
	cvta.global.u64 	%rd58, %rd57;
	{ // callseq 413, 0
	.param .b64 param0;
	st.param.b64 	[param0], %rd58;
	.param .b64 param1;
	st.param.b64 	[param1], %rd12;
	.param .b32 retval0;
	call.uni (retval0), 
	vprintf, 
	(
	param0, 
	param1
	);
	ld.param.b32 	%r112, [retval0];
	} // callseq 413
	st.local.v2.u32 	[%rd3], {%r105, %r3};
	st.local.v2.u32 	[%rd3+8], {%r4, %r99};
	mov.b32 	%r114, 0;
	st.local.v2.u32 	[%rd3+16], {%r110, %r114};
	cvta.global.u64 	%rd60, %rd59;
	{ // callseq 414, 0
	.param .b64 param0;
	st.param.b64 	[param0], %rd60;
	.param .b64 param1;
	st.param.b64 	[param1], %rd12;
	.param .b32 retval0;
	call.uni (retval0), 
	vprintf, 
	(
	param0, 
	param1
	);
	ld.param.b32 	%r115, [retval0];
	} // callseq 414
	cvta.to.global.u64 	%rd61, %rd84;
	mul.wide.s32 	%rd62, %r110, 4;
	add.s64 	%rd63, %rd61, %rd62;
	ld.global.f32 	%f4, [%rd63];
	mul.wide.s32 	%rd64, %r99, 4;
	add.s64 	%rd65, %rd61, %rd64;
	st.global.f32 	[%rd65], %f4;
	st.local.v2.u32 	[%rd3], {%r105, %r3};
	st.local.v2.u32 	[%rd3+8], {%r4, %r99};
	mov.b32 	%r117, 1;
	st.local.v2.u32 	[%rd3+16], {%r110, %r117};
	{ // callseq 415, 0
	.param .b64 param0;
	st.param.b64 	[param0], %rd60;
	.param .b64 param1;
	st.param.b64 	[param1], %rd12;
	.param .b32 retval0;
	call.uni (retval0), 
	vprintf, 
	(
	param0, 
	param1
	);
	ld.param.b32 	%r118, [retval0];
	} // callseq 415
	ld.global.f32 	%f5, [%rd63+4];
	st.global.f32 	[%rd65+4], %f5;
	st.local.v2.u32 	[%rd3], {%r105, %r3};
	st.local.v2.u32 	[%rd3+8], {%r4, %r100};
	st.local.v2.u32 	[%rd3+16], {%r111, %r114};
	cvta.global.u64 	%rd67, %rd66;
	{ // callseq 416, 0
	.param .b64 param0;
	st.param.b64 	[param0], %rd67;
	.param .b64 param1;
	st.param.b64 	[param1], %rd12;
	.param .b32 retval0;
	call.uni (retval0), 
	vprintf, 
	(
	param0, 
	param1
	);
	ld.param.b32 	%r120, [retval0];
	} // callseq 416
	mul.wide.s32 	%rd68, %r111, 4;
	add.s64 	%rd69, %rd2, %rd68;
	ld.global.f32 	%f6, [%rd69];
	mul.wide.s32 	%rd70, %r100, 4;
	add.s64 	%rd71, %rd2, %rd70;
	st.global.f32 	[%rd71], %f6;
	add.s32 	%r122, %r156, %r5;
	add.s64 	%rd73, %rd50, %rd72;
	ld.global.nc.u32 	%r123, [%rd73];
	sub.s32 	%r124, %r123, %r18;
	shr.u32 	%r125, %r124, 31;
	add.s32 	%r126, %r124, %r125;
	and.b32  	%r127, %r126, -2;
	sub.s32 	%r128, %r124, %r127;
	add.s32 	%r155, %r95, %r5;
	st.local.v2.u32 	[%rd3], {%r3, %r128};
	st.local.v2.u32 	[%rd3+8], {%r124, %r95};
	st.local.v2.u32 	[%rd3+16], {%r155, %r8};
	{ // callseq 417, 0
	.param .b64 param0;
	st.param.b64 	[param0], %rd52;
	.param .b64 param1;
	st.param.b64 	[param1], %rd12;
	.param .b32 retval0;
	call.uni (retval0), 
	vprintf, 
	(
	param0, 
	param1
	);
	ld.param.b32 	%r129, [retval0];
	} // callseq 417
	shl.b32 	%r131, %r128, 1;
	add.s32 	%r132, %r127, %r131;
	sub.s32 	%r133, %r132, %r128;
	shr.u32 	%r134, %r122, 31;
	add.s32 	%r135, %r122, %r134;
	shr.s32 	%r136, %r135, 1;
	add.s32 	%r137, %r136, %r2;
	mul.wide.s32 	%rd74, %r137, 4;
	add.s64 	%rd75, %rd54, %rd74;
	ld.global.nc.u32 	%r138, [%rd75];
	shl.b32 	%r139, %r138, 1;
	and.b32  	%r140, %r135, -2;
	sub.s32 	%r141, %r122, %r140;
	shl.b32 	%r142, %r141, 1;
	add.s32 	%r143, %r139, %r142;
	sub.s32 	%r144, %r143, %r141;
	st.local.v2.u32 	[%rd3], {%r1, %r122};
	st.local.v2.u32 	[%rd3+8], {%r136, %r138};
	st.local.v2.u32 	[%rd3+16], {%r139, %r141};
	st.local.u32 	[%rd3+24], %r143;
	{ // callseq 418, 0
	.param .b64 param0;
	st.param.b64 	[param0], %rd58;
	.param .b64 param1;
	st.param.b64 	[param1], %rd12;
	.param .b32 retval0;
	call.uni (retval0), 
	vprintf, 
	(
	param0, 
	param1
	);
	ld.param.b32 	%r145, [retval0];
	} // callseq 418
	st.local.v2.u32 	[%rd3], {%r138, %r3};
	st.local.v2.u32 	[%rd3+8], {%r4, %r132};
	st.local.v2.u32 	[%rd3+16], {%r143, %r114};
	{ // callseq 419, 0
	.param .b64 param0;
	st.param.b64 	[param0], %rd60;
	.param .b64 param1;
	st.param.b64 	[param1], %rd12;
	.param .b32 retval0;
	call.uni (retval0), 
	vprintf, 
	(
	param0, 
	param1
	);
	ld.param.b32 	%r147, [retval0];
	} // callseq 419
	mul.wide.s32 	%rd76, %r143, 4;
	add.s64 	%rd77, %rd61, %rd76;
	ld.global.f32 	%f7, [%rd77];
	mul.wide.s32 	%rd78, %r132, 4;
	add.s64 	%rd79, %rd61, %rd78;
	st.global.f32 	[%rd79], %f7;
	st.local.v2.u32 	[%rd3], {%r138, %r3};
	st.local.v2.u32 	[%rd3+8], {%r4, %r132};
	st.local.v2.u32 	[%rd3+16], {%r143, %r117};
	{ // callseq 420, 0
	.param .b64 param0;
	st.param.b64 	[param0], %rd60;
	.param .b64 param1;
	st.param.b64 	[param1], %rd12;
	.param .b32 retval0;
	call.uni (retval0), 
	vprintf, 
	(
	param0, 
	param1
	);
	ld.param.b32 	%r149, [retval0];
	} // callseq 420
	ld.global.f32 	%f8, [%rd77+4];
	st.global.f32 	[%rd79+4], %f8;
	st.local.v2.u32 	[%rd3], {%r138, %r3};
	st.local.v2.u32 	[%rd3+8], {%r4, %r133};
	st.local.v2.u32 	[%rd3+16], {%r144, %r114};
	{ // callseq 421, 0
	.param .b64 param0;
	st.param.b64 	[param0], %rd67;
	.param .b64 param1;
	st.param.b64 	[param1], %rd12;
	.param .b32 retval0;
	call.uni (retval0), 
	vprintf, 
	(
	param0, 
	param1
	);
	ld.param.b32 	%r151, [retval0];
	} // callseq 421
	mul.wide.s32 	%rd80, %r144, 4;
	add.s64 	%rd81, %rd2, %rd80;
	ld.global.f32 	%f9, [%rd81];
	mul.wide.s32 	%rd82, %r133, 4;
	add.s64 	%rd83, %rd2, %rd82;
	st.global.f32 	[%rd83], %f9;
	add.s32 	%r156, %r122, %r5;
	setp.lt.s32 	%p5, %r155, %r8;
	@%p5 bra 	$L__BB20_5;
$L__BB20_6:
	ret;

}
	// .globl	_Z5evictIfLi2ELi2ELi2EEvPT_S1_PKiS3_S3_S3_iiiiii
.visible .entry _Z5evictIfLi2ELi2ELi2EEvPT_S1_PKiS3_S3_S3_iiiiii(
	.param .u64 .ptr .align 1 _Z5evictIfLi2ELi2ELi2EEvPT_S1_PKiS3_S3_S3_iiiiii_param_0,
	.param .u64 .ptr .align 1 _Z5evictIfLi2ELi2ELi2EEvPT_S1_PKiS3_S3_S3_iiiiii_param_1,
	.param .u64 .ptr .align 1 _Z5evictIfLi2ELi2ELi2EEvPT_S1_PKiS3_S3_S3_iiiiii_param_2,
	.param .u64 .ptr .align 1 _Z5evictIfLi2ELi2ELi2EEvPT_S1_PKiS3_S3_S3_iiiiii_param_3,
	.param .u64 .ptr .align 1 _Z5evictIfLi2ELi2ELi2EEvPT_S1_PKiS3_S3_S3_iiiiii_param_4,
	.param .u64 .ptr .align 1 _Z5evictIfLi2ELi2ELi2EEvPT_S1_PKiS3_S3_S3_iiiiii_param_5,
	.param .u32 _Z5evictIfLi2ELi2ELi2EEvPT_S1_PKiS3_S3_S3_iiiiii_param_6,
	.param .u32 _Z5evictIfLi2ELi2ELi2EEvPT_S1_PKiS3_S3_S3_iiiiii_param_7,
	.param .u32 _Z5evictIfLi2ELi2ELi2EEvPT_S1_PKiS3_S3_S3_iiiiii_param_8,
	.param .u32 _Z5evictIfLi2ELi2ELi2EEvPT_S1_PKiS3_S3_S3_iiiiii_param_9,
	.param .u32 _Z5evictIfLi2ELi2ELi2EEvPT_S1_PKiS3_S3_S3_iiiiii_param_10,
	.param .u32 _Z5evictIfLi2ELi2ELi2EEvPT_S1_PKiS3_S3_S3_iiiiii_param_11
)
{
	.local .align 8 .b8 	__local_depot21[32];
	.reg .b64 	%SP;
	.reg .b64 	%SPL;
	.reg .pred 	%p<6>;
	.reg .b32 	%r<171>;
	.reg .b32 	%f<13>;
	.reg .b64 	%rd<89>;

	mov.u64 	%SPL, __local_depot21;
	cvta.local.u64 	%SP, %SPL;
	ld.param.u64 	%rd4, [_Z5evictIfLi2ELi2ELi2EEvPT_S1_PKiS3_S3_S3_iiiiii_param_0];
	ld.param.u64 	%rd7, [_Z5evictIfLi2ELi2ELi2EEvPT_S1_PKiS3_S3_S3_iiiiii_param_1];
	ld.param.u64 	%rd8, [_Z5evictIfLi2ELi2ELi2EEvPT_S1_PKiS3_S3_S3_iiiiii_param_3];
	ld.param.u64 	%rd9, [_Z5evictIfLi2ELi2ELi2EEvPT_S1_PKiS3_S3_S3_iiiiii_param_5];
	ld.param.u32 	%r19, [_Z5evictIfLi2ELi2ELi2EEvPT_S1_PKiS3_S3_S3_iiiiii_param_6];
	ld.param.u32 	%r18, [_Z5evictIfLi2ELi2ELi2EEvPT_S1_PKiS3_S3_S3_iiiiii_param_7];
	ld.param.u32 	%r20, [_Z5evictIfLi2ELi2ELi2EEvPT_S1_PKiS3_S3_S3_iiiiii_param_8];
	ld.param.u32 	%r21, [_Z5evictIfLi2ELi2ELi2EEvPT_S1_PKiS3_S3_S3_iiiiii_param_9];
	ld.param.u32 	%r22, [_Z5evictIfLi2ELi2ELi2EEvPT_S1_PKiS3_S3_S3_iiiiii_param_10];
	ld.param.u32 	%r23, [_Z5evictIfLi2ELi2ELi2EEvPT_S1_PKiS3_S3_S3_iiiiii_param_11];
	cvta.to.global.u64 	%rd1, %rd4;
	cvta.to.global.u64 	%rd2, %rd7;
	cvta.to.global.u64 	%rd10, %rd9;
	cvta.to.global.u64 	%rd11, %rd8;
	add.u64 	%rd12, %SP, 0;
	add.u64 	%rd3, %SPL, 0;
	mov.u32 	%r24, %ctaid.y;
	mov.u32 	%r25, %ntid.y;
	mov.u32 	%r26, %tid.y;
	mad.lo.s32 	%r1, %r24, %r25, %r26;
	mul.lo.s32 	%r2, %r23, %r1;
	div.s32 	%r3, %r1, %r21;
	mul.lo.s32 	%r27, %r3, %r21;
	sub.s32 	%r28, %r1, %r27;
	mad.lo.s32 	%r29, %r3, %r20, %r19;
	mad.lo.s32 	%r30, %r29, %r21, %r28;
	st.local.v2.u32 	[%rd3], {%r30, %r1};
	st.local.u32 	[%rd3+8], %r3;
	mov.u64 	%rd13, $str;
	cvta.global.u64 	%rd14, %rd13;
	{ // callseq 422, 0
	.param .b64 param0;
	st.param.b64 	[param0], %rd14;
	.param .b64 param1;
	st.param.b64 	[param1], %rd12;
	.param .b32 retval0;
	call.uni (retval0), 
	vprintf, 
	(
	param0, 
	param1
	);
	ld.param.b32 	%r31, [retval0];
	} // callseq 422
	mul.wide.s32 	%rd15, %r30, 4;
	add.s64 	%rd16, %rd11, %rd15;
	ld.global.nc.u32 	%r33, [%rd16];
	mov.u32 	%r34, %ctaid.x;
	mov.u32 	%r35, %ntid.x;
	mov.u32 	%r36, %tid.x;
	mad.lo.s32 	%r4, %r34, %r35, %r36;
	mov.u32 	%r37, %nctaid.x;
	mul.lo.s32 	%r5, %r37, %r35;
	st.local.u32 	[%rd3], %r5;
	mov.u64 	%rd17, $str$1;
	cvta.global.u64 	%rd18, %rd17;
	{ // callseq 423, 0
	.param .b64 param0;
	st.param.b64 	[param0], %rd18;
	.param .b64 param1;
	st.param.b64 	[param1], %rd12;
	.param .b32 retval0;
	call.uni (retval0), 
	vprintf, 
	(
	param0, 
	param1
	);
	ld.param.b32 	%r38, [retval0];
	} // callseq 423
	mul.wide.u32 	%rd19, %r1, 4;
	add.s64 	%rd20, %rd10, %rd19;
	ld.global.nc.u32 	%r40, [%rd20];
	sub.s32 	%r41, %r4, %r33;
	add.s32 	%r170, %r41, %r40;
	st.local.v2.u32 	[%rd3], {%r33, %r18};
	mov.u64 	%rd21, $str$2;
	cvta.global.u64 	%rd22, %rd21;
	{ // callseq 424, 0
	.param .b64 param0;
	st.param.b64 	[param0], %rd22;
	.param .b64 param1;
	st.param.b64 	[param1], %rd12;
	.param .b32 retval0;
	call.uni (retval0), 
	vprintf, 
	(
	param0, 
	param1
	);
	ld.param.b32 	%r42, [retval0];
	} // callseq 424
	add.s32 	%r44, %r30, %r4;
	add.s32 	%r45, %r33, %r30;
	st.local.v2.u32 	[%rd3], {%r44, %r45};
	mov.u64 	%rd23, $str$3;
	cvta.global.u64 	%rd24, %rd23;
	{ // callseq 425, 0
	.param .b64 param0;
	st.param.b64 	[param0], %rd24;
	.param .b64 param1;
	st.param.b64 	[param1], %rd12;
	.param .b32 retval0;
	call.uni (retval0), 
	vprintf, 
	(
	param0, 
	param1
	);
	ld.param.b32 	%r46, [retval0];
	} // callseq 425
	mul.lo.s32 	%r48, %r22, %r30;
	shl.b32 	%r49, %r48, 1;
	add.s32 	%r169, %r49, %r4;
	add.s32 	%r8, %r49, %r33;
	setp.ge.s32 	%p1, %r4, %r33;
	@%p1 bra 	$L__BB21_6;
	add.s32 	%r9, %r169, %r5;
	max.s32 	%r50, %r9, %r8;
	setp.lt.s32 	%p2, %r9, %r8;
	selp.u32 	%r51, 1, 0, %p2;
	add.s32 	%r52, %r9, %r51;
	sub.s32 	%r53, %r50, %r52;
	max.u32 	%r54, %r5, 1;
	div.u32 	%r55, %r53, %r54;
	add.s32 	%r10, %r55, %r51;
	and.b32  	%r56, %r10, 1;
	setp.eq.b32 	%p3, %r56, 1;
	@%p3 bra 	$L__BB21_3;
	ld.param.u64 	%rd87, [_Z5evictIfLi2ELi2ELi2EEvPT_S1_PKiS3_S3_S3_iiiiii_param_4];
	ld.param.u64 	%rd85, [_Z5evictIfLi2ELi2ELi2EEvPT_S1_PKiS3_S3_S3_iiiiii_param_2];
	cvta.to.global.u64 	%rd25, %rd85;
	mul.wide.s32 	%rd26, %r169, 4;
	add.s64 	%rd27, %rd25, %rd26;
	ld.global.nc.u32 	%r57, [%rd27];
	sub.s32 	%r58, %r57, %r18;
	shr.u32 	%r59, %r58, 31;
	add.s32 	%r60, %r58, %r59;
	shl.b32 	%r61, %r60, 1;
	and.b32  	%r62, %r61, -4;
	and.b32  	%r63, %r60, -2;
	sub.s32 	%r64, %r58, %r63;
	st.local.v2.u32 	[%rd3], {%r3, %r64};
	st.local.v2.u32 	[%rd3+8], {%r58, %r169};
	st.local.v2.u32 	[%rd3+16], {%r9, %r8};
	mov.u64 	%rd28, $str$4;
	cvta.global.u64 	%rd29, %rd28;
	{ // callseq 426, 0
	.param .b64 param0;
	st.param.b64 	[param0], %rd29;
	.param .b64 param1;
	st.param.b64 	[param1], %rd12;
	.param .b32 retval0;
	call.uni (retval0), 
	vprintf, 
	(
	param0, 
	param1
	);
	ld.param.b32 	%r65, [retval0];
	} // callseq 426
	shl.b32 	%r67, %r64, 1;
	add.s32 	%r68, %r62, %r67;
	sub.s32 	%r69, %r68, %r64;
	shr.u32 	%r70, %r170, 31;
	add.s32 	%r71, %r170, %r70;
	shr.s32 	%r72, %r71, 1;
	add.s32 	%r73, %r72, %r2;
	cvta.to.global.u64 	%rd31, %rd87;
	mul.wide.s32 	%rd32, %r73, 4;
	add.s64 	%rd33, %rd31, %rd32;
	ld.global.nc.u32 	%r74, [%rd33];
	shl.b32 	%r75, %r74, 2;
	and.b32  	%r76, %r71, -2;
	sub.s32 	%r77, %r170, %r76;
	shl.b32 	%r78, %r77, 1;
	add.s32 	%r79, %r75, %r78;
	sub.s32 	%r80, %r79, %r77;
	st.local.v2.u32 	[%rd3], {%r1, %r170};
	st.local.v2.u32 	[%rd3+8], {%r72, %r74};
	st.local.v2.u32 	[%rd3+16], {%r75, %r77};
	st.local.u32 	[%rd3+24], %r79;
	mov.u64 	%rd34, $str$5;
	cvta.global.u64 	%rd35, %rd34;
	{ // callseq 427, 0
	.param .b64 param0;
	st.param.b64 	[param0], %rd35;
	.param .b64 param1;
	st.param.b64 	[param1], %rd12;
	.param .b32 retval0;
	call.uni (retval0), 
	vprintf, 
	(
	param0, 
	param1
	);
	ld.param.b32 	%r81, [retval0];
	} // callseq 427
	st.local.v2.u32 	[%rd3], {%r74, %r3};
	st.local.v2.u32 	[%rd3+8], {%r4, %r68};
	mov.b32 	%r83, 0;
	st.local.v2.u32 	[%rd3+16], {%r79, %r83};
	mov.u64 	%rd36, $str$6;
	cvta.global.u64 	%rd37, %rd36;
	{ // callseq 428, 0
	.param .b64 param0;
	st.param.b64 	[param0], %rd37;
	.param .b64 param1;
	st.param.b64 	[param1], %rd12;
	.param .b32 retval0;
	call.uni (retval0), 
	vprintf, 
	(
	param0, 
	param1
	);
	ld.param.b32 	%r84, [retval0];
	} // callseq 428
	mul.wide.s32 	%rd38, %r79, 4;
	add.s64 	%rd39, %rd1, %rd38;
	ld.global.f32 	%f1, [%rd39];
	mul.wide.s32 	%rd40, %r68, 4;
	add.s64 	%rd41, %rd1, %rd40;
	st.global.f32 	[%rd41], %f1;
	st.local.v2.u32 	[%rd3], {%r74, %r3};
	st.local.v2.u32 	[%rd3+8], {%r4, %r68};
	mov.b32 	%r86, 1;
	st.local.v2.u32 	[%rd3+16], {%r79, %r86};
	{ // callseq 429, 0
	.param .b64 param0;
	st.param.b64 	[param0], %rd37;
	.param .b64 param1;
	st.param.b64 	[param1], %rd12;
	.param .b32 retval0;
	call.uni (retval0), 
	vprintf, 
	(
	param0, 
	param1
	);
	ld.param.b32 	%r87, [retval0];
	} // callseq 429
	ld.global.f32 	%f2, [%rd39+4];
	st.global.f32 	[%rd41+4], %f2;
	st.local.v2.u32 	[%rd3], {%r74, %r3};
	st.local.v2.u32 	[%rd3+8], {%r4, %r69};
	st.local.v2.u32 	[%rd3+16], {%r80, %r83};
	mov.u64 	%rd42, $str$7;
	cvta.global.u64 	%rd43, %rd42;
	{ // callseq 430, 0
	.param .b64 param0;
	st.param.b64 	[param0], %rd43;
	.param .b64 param1;
	st.param.b64 	[param1], %rd12;
	.param .b32 retval0;
	call.uni (retval0), 
	vprintf, 
	(
	param0, 
	param1
	);
	ld.param.b32 	%r89, [retval0];
	} // callseq 430
	mul.wide.s32 	%rd44, %r80, 4;
	add.s64 	%rd45, %rd2, %rd44;
	ld.global.f32 	%f3, [%rd45];
	mul.wide.s32 	%rd46, %r69, 4;
	add.s64 	%rd47, %rd2, %rd46;
	st.global.f32 	[%rd47], %f3;
	st.local.v2.u32 	[%rd3], {%r74, %r3};
	st.local.v2.u32 	[%rd3+8], {%r4, %r69};
	mov.b32 	%r91, 2;
	st.local.v2.u32 	[%rd3+16], {%r80, %r91};
	{ // callseq 431, 0
	.param .b64 param0;
	st.param.b64 	[param0], %rd43;
	.param .b64 param1;
	st.param.b64 	[param1], %rd12;
	.param .b32 retval0;
	call.uni (retval0), 
	vprintf, 
	(
	param0, 
	param1
	);
	ld.param.b32 	%r92, [retval0];
	} // callseq 431
	ld.global.f32 	%f4, [%rd45+8];
	st.global.f32 	[%rd47+8], %f4;
	add.s32 	%r170, %r170, %r5;
	mov.u32 	%r169, %r9;
$L__BB21_3:
	setp.eq.s32 	%p4, %r10, 0;
	@%p4 bra 	$L__BB21_6;
	mov.u64 	%rd51, $str$4;
	mov.u64 	%rd57, $str$5;
	mov.u64 	%rd59, $str$6;
	mov.u64 	%rd66, $str$7;
	mul.wide.s32 	%rd72, %r5, 4;
$L__BB21_5:
	ld.param.u64 	%rd88, [_Z5evictIfLi2ELi2ELi2EEvPT_S1_PKiS3_S3_S3_iiiiii_param_4];
	ld.param.u64 	%rd86, [_Z5evictIfLi2ELi2ELi2EEvPT_S1_PKiS3_S3_S3_iiiiii_param_2];
	ld.param.u64 	%rd84, [_Z5evictIfLi2ELi2ELi2EEvPT_S1_PKiS3_S3_S3_iiiiii_param_0];
	cvta.to.global.u64 	%rd48, %rd86;
	mul.wide.s32 	%rd49, %r169, 4;
	add.s64 	%rd50, %rd48, %rd49;
	ld.global.nc.u32 	%r94, [%rd50];
	sub.s32 	%r95, %r94, %r18;
	shr.u32 	%r96, %r95, 31;
	add.s32 	%r97, %r95, %r96;
	shl.b32 	%r98, %r97, 1;
	and.b32  	%r99, %r98, -4;
	and.b32  	%r100, %r97, -2;
	sub.s32 	%r101, %r95, %r100;
	add.s32 	%r102, %r169, %r5;
	st.local.v2.u32 	[%rd3], {%r3, %r101};
	st.local.v2.u32 	[%rd3+8], {%r95, %r169};
	st.local.v2.u32 	[%rd3+16], {%r102, %r8};
	cvta.global.u64 	%rd52, %rd51;
	{ // callseq 432, 0
	.param .b64 param0;
	st.param.b64 	[param0], %rd52;
	.param .b64 param1;
	st.param.b64 	[param1], %rd12;
	.param .b32 retval0;
	call.uni (retval0), 
	vprintf, 
	(
	param0, 
	param1
	);
	ld.param.b32 	%r103, [retval0];
	} // callseq 432
	shl.b32 	%r105, %r101, 1;
	add.s32 	%r106, %r99, %r105;
	sub.s32 	%r107, %r106, %r101;
	shr.u32 	%r108, %r170, 31;
	add.s32 	%r109, %r170, %r108;
	shr.s32 	%r110, %r109, 1;
	add.s32 	%r111, %r110, %r2;
	cvta.to.global.u64 	%rd54, %rd88;
	mul.wide.s32 	%rd55, %r111, 4;
	add.s64 	%rd56, %rd54, %rd55;
	ld.global.nc.u32 	%r112, [%rd56];
	shl.b32 	%r113, %r112, 2;
	and.b32  	%r114, %r109, -2;
	sub.s32 	%r115, %r170, %r114;
	shl.b32 	%r116, %r115, 1;
	add.s32 	%r117, %r113, %r116;
	sub.s32 	%r118, %r117, %r115;
	st.local.v2.u32 	[%rd3], {%r1, %r170};
	st.local.v2.u32 	[%rd3+8], {%r110, %r112};
	st.local.v2.u32 	[%rd3+16], {%r113, %r115};
	st.local.u32 	[%rd3+24], %r117;
	cvta.global.u64 	%rd58, %rd57;
	{ // callseq 433, 0
	.param .b64 param0;
	st.param.b64 	[param0], %rd58;
	.param .b64 param1;
	st.param.b64 	[param1], %rd12;
	.param .b32 retval0;
	call.uni (retval0), 
	vprintf, 
	(
	param0, 
	param1
	);
	ld.param.b32 	%r119, [retval0];
	} // callseq 433
	st.local.v2.u32 	[%rd3], {%r112, %r3};
	st.local.v2.u32 	[%rd3+8], {%r4, %r106};
	mov.b32 	%r121, 0;
	st.local.v2.u32 	[%rd3+16], {%r117, %r121};
	cvta.global.u64 	%rd60, %rd59;
	{ // callseq 434, 0
	.param .b64 param0;
	st.param.b64 	[param0], %rd60;
	.param .b64 param1;
	st.param.b64 	[param1], %rd12;
	.param .b32 retval0;
	call.uni (retval0), 
	vprintf, 
	(
	param0, 
	param1
	);
	ld.param.b32 	%r122, [retval0];
	} // callseq 434
	cvta.to.global.u64 	%rd61, %rd84;
	mul.wide.s32 	%rd62, %r117, 4;
	add.s64 	%rd63, %rd61, %rd62;
	ld.global.f32 	%f5, [%rd63];
	mul.wide.s32 	%rd64, %r106, 4;
	add.s64 	%rd65, %rd61, %rd64;
	st.global.f32 	[%rd65], %f5;
	st.local.v2.u32 	[%rd3], {%r112, %r3};
	st.local.v2.u32 	[%rd3+8], {%r4, %r106};
	mov.b32 	%r124, 1;
	st.local.v2.u32 	[%rd3+16], {%r117, %r124};
	{ // callseq 435, 0
	.param .b64 param0;
	st.param.b64 	[param0], %rd60;
	.param .b64 param1;
	st.param.b64 	[param1], %rd12;
	.param .b32 retval0;
	call.uni (retval0), 
	vprintf, 
	(
	param0, 
	param1
	);
	ld.param.b32 	%r125, [retval0];
	} // callseq 435
	ld.global.f32 	%f6, [%rd63+4];
	st.global.f32 	[%rd65+4], %f6;
	st.local.v2.u32 	[%rd3], {%r112, %r3};
	st.local.v2.u32 	[%rd3+8], {%r4, %r107};
	st.local.v2.u32 	[%rd3+16], {%r118, %r121};
	cvta.global.u64 	%rd67, %rd66;
	{ // callseq 436, 0
	.param .b64 param0;
	st.param.b64 	[param0], %rd67;
	.param .b64 param1;
	st.param.b64 	[param1], %rd12;
	.param .b32 retval0;
	call.uni (retval0), 
	vprintf, 
	(
	param0, 
	param1
	);
	ld.param.b32 	%r127, [retval0];
	} // callseq 436
	mul.wide.s32 	%rd68, %r118, 4;
	add.s64 	%rd69, %rd2, %rd68;
	ld.global.f32 	%f7, [%rd69];
	mul.wide.s32 	%rd70, %r107, 4;
	add.s64 	%rd71, %rd2, %rd70;
	st.global.f32 	[%rd71], %f7;
	st.local.v2.u32 	[%rd3], {%r112, %r3};
	st.local.v2.u32 	[%rd3+8], {%r4, %r107};
	mov.b32 	%r129, 2;
	st.local.v2.u32 	[%rd3+16], {%r118, %r129};
	{ // callseq 437, 0
	.param .b64 param0;
	st.param.b64 	[param0], %rd67;
	.param .b64 param1;
	st.param.b64 	[param1], %rd12;
	.param .b32 retval0;
	call.uni (retval0), 
	vprintf, 
	(
	param0, 
	param1
	);
	ld.param.b32 	%r130, [retval0];
	} // callseq 437
	ld.global.f32 	%f8, [%rd69+8];
	st.global.f32 	[%rd71+8], %f8;
	add.s32 	%r132, %r170, %r5;
	add.s64 	%rd73, %rd50, %rd72;
	ld.global.nc.u32 	%r133, [%rd73];
	sub.s32 	%r134, %r133, %r18;
	shr.u32 	%r135, %r134, 31;
	add.s32 	%r136, %r134, %r135;
	shl.b32 	%r137, %r136, 1;
	and.b32  	%r138, %r137, -4;
	and.b32  	%r139, %r136, -2;
	sub.s32 	%r140, %r134, %r139;
	add.s32 	%r169, %r102, %r5;
	st.local.v2.u32 	[%rd3], {%r3, %r140};
	st.local.v2.u32 	[%rd3+8], {%r134, %r102};
	st.local.v2.u32 	[%rd3+16], {%r169, %r8};
	{ // callseq 438, 0
	.param .b64 param0;
	st.param.b64 	[param0], %rd52;
	.param .b64 param1;
	st.param.b64 	[param1], %rd12;
	.param .b32 retval0;
	call.uni (retval0), 
	vprintf, 
	(
	param0, 
	param1
	);
	ld.param.b32 	%r141, [retval0];
	} // callseq 438
	shl.b32 	%r143, %r140, 1;
	add.s32 	%r144, %r138, %r143;
	sub.s32 	%r145, %r144, %r140;
	shr.u32 	%r146, %r132, 31;
	add.s32 	%r147, %r132, %r146;
	shr.s32 	%r148, %r147, 1;
	add.s32 	%r149, %r148, %r2;
	mul.wide.s32 	%rd74, %r149, 4;
	add.s64 	%rd75, %rd54, %rd74;
	ld.global.nc.u32 	%r150, [%rd75];
	shl.b32 	%r151, %r150, 2;
	and.b32  	%r152, %r147, -2;
	sub.s32 	%r153, %r132, %r152;
	shl.b32 	%r154, %r153, 1;
	add.s32 	%r155, %r151, %r154;
	sub.s32 	%r156, %r155, %r153;
	st.local.v2.u32 	[%rd3], {%r1, %r132};
	st.local.v2.u32 	[%rd3+8], {%r148, %r150};
	st.local.v2.u32 	[%rd3+16], {%r151, %r153};
	st.local.u32 	[%rd3+24], %r155;
	{ // callseq 439, 0
	.param .b64 param0;
	st.param.b64 	[param0], %rd58;
	.param .b64 param1;
	st.param.b64 	[param1], %rd12;
	.param .b32 retval0;
	call.uni (retval0), 
	vprintf, 
	(
	param0, 
	param1
	);
	ld.param.b32 	%r157, [retval0];
	} // callseq 439
	st.local.v2.u32 	[%rd3], {%r150, %r3};
	st.local.v2.u32 	[%rd3+8], {%r4, %r144};
	st.local.v2.u32 	[%rd3+16], {%r155, %r121};
	{ // callseq 440, 0
	.param .b64 param0;
	st.param.b64 	[param0], %rd60;
	.param .b64 param1;
	st.param.b64 	[param1], %rd12;
	.param .b32 retval0;
	call.uni (retval0), 
	vprintf, 
	(
	param0, 
	param1
	);
	ld.param.b32 	%r159, [retval0];
	} // callseq 440
	mul.wide.s32 	%rd76, %r155, 4;
	add.s64 	%rd77, %rd61, %rd76;
	ld.global.f32 	%f9, [%rd77];
	mul.wide.s32 	%rd78, %r144, 4;
	add.s64 	%rd79, %rd61, %rd78;
	st.global.f32 	[%rd79], %f9;
	st.local.v2.u32 	[%rd3], {%r150, %r3};
	st.local.v2.u32 	[%rd3+8], {%r4, %r144};
	st.local.v2.u32 	[%rd3+16], {%r155, %r124};
	{ // callseq 441, 0
	.param .b64 param0;
	st.param.b64 	[param0], %rd60;
	.param .b64 param1;
	st.param.b64 	[param1], %rd12;
	.param .b32 retval0;
	call.uni (retval0), 
	vprintf, 
	(
	param0, 
	param1
	);
	ld.param.b32 	%r161, [retval0];
	} // callseq 441
	ld.global.f32 	%f10, [%rd77+4];
	st.global.f32 	[%rd79+4], %f10;
	st.local.v2.u32 	[%rd3], {%r150, %r3};
	st.local.v2.u32 	[%rd3+8], {%r4, %r145};
	st.local.v2.u32 	[%rd3+16], {%r156, %r121};
	{ // callseq 442, 0
	.param .b64 param0;
	st.param.b64 	[param0], %rd67;
	.param .b64 param1;
	st.param.b64 	[param1], %rd12;
	.param .b32 retval0;
	call.uni (retval0), 
	vprintf, 
	(
	param0, 
	param1
	);
	ld.param.b32 	%r163, [retval0];
	} // callseq 442
	mul.wide.s32 	%rd80, %r156, 4;
	add.s64 	%rd81, %rd2, %rd80;
	ld.global.f32 	%f11, [%rd81];
	mul.wide.s32 	%rd82, %r145, 4;
	add.s64 	%rd83, %rd2, %rd82;
	st.global.f32 	[%rd83], %f11;
	st.local.v2.u32 	[%rd3], {%r150, %r3};
	st.local.v2.u32 	[%rd3+8], {%r4, %r145};
	st.local.v2.u32 	[%rd3+16], {%r156, %r129};
	{ // callseq 443, 0
	.param .b64 param0;
	st.param.b64 	[param0], %rd67;
	.param .b64 param1;
	st.param.b64 	[param1], %rd12;
	.param .b32 retval0;
	call.uni (retval0), 
	vprintf, 
	(
	param0, 
	param1
	);
	ld.param.b32 	%r165, [retval0];
	} // callseq 443
	ld.global.f32 	%f12, [%rd81+8];
	st.global.f32 	[%rd83+8], %f12;
	add.s32 	%r170, %r132, %r5;
	setp.lt.s32 	%p5, %r169, %r8;
	@%p5 bra 	$L__BB21_5;
$L__BB21_6:
	ret;

}
	// .globl	_Z5evictIfLi4ELi2ELi2EEvPT_S1_PKiS3_S3_S3_iiiiii
.visible .entry _Z5evictIfLi4ELi2ELi2EEvPT_S1_PKiS3_S3_S3_iiiiii(
	.param .u64 .ptr .align 1 _Z5evictIfLi4ELi2ELi2EEvPT_S1_PKiS3_S3_S3_iiiiii_param_0,
	.param .u64 .ptr .align 1 _Z5evictIfLi4ELi2ELi2EEvPT_S1_PKiS3_S3_S3_iiiiii_param_1,
	.param .u64 .ptr .align 1 _Z5evictIfLi4ELi2ELi2EEvPT_S1_PKiS3_S3_S3_iiiiii_param_2,
	.param .u64 .ptr .align 1 _Z5evictIfLi4ELi2ELi2EEvPT_S1_PKiS3_S3_S3_iiiiii_param_3,
	.param .u64 .ptr .align 1 _Z5evictIfLi4ELi2ELi2EEvPT_S1_PKiS3_S3_S3_iiiiii_param_4,
	.param .u64 .ptr .align 1 _Z5evictIfLi4ELi2ELi2EEvPT_S1_PKiS3_S3_S3_iiiiii_param_5,
	.param .u32 _Z5evictIfLi4ELi2ELi2EEvPT_S1_PKiS3_S3_S3_iiiiii_param_6,
	.param .u32 _Z5evictIfLi4ELi2ELi2EEvPT_S1_PKiS3_S3_S3_iiiiii_param_7,
	.param .u32 _Z5evictIfLi4ELi2ELi2EEvPT_S1_PKiS3_S3_S3_iiiiii_param_8,
	.param .u32 _Z5evictIfLi4ELi2ELi2EEvPT_S1_PKiS3_S3_S3_iiiiii_param_9,
	.param .u32 _Z5evictIfLi4ELi2ELi2EEvPT_S1_PKiS3_S3_S3_iiiiii_param_10,
	.param .u32 _Z5evictIfLi4ELi2ELi2EEvPT_S1_PKiS3_S3_S3_iiiiii_param_11
)
{
	.local .align 8 .b8 	__local_depot22[32];
	.reg .b64 	%SP;
	.reg .b64 	%SPL;
	.reg .pred 	%p<3>;
	.reg .b32 	%r<96>;
	.reg .b32 	%f<9>;
	.reg .b64 	%rd<49>;

	mov.u64 	%SPL, __local_depot22;
	cvta.local.u64 	%SP, %SPL;
	ld.param.u64 	%rd5, [_Z5evictIfLi4ELi2ELi2EEvPT_S1_PKiS3_S3_S3_iiiiii_param_0];
	ld.param.u64 	%rd6, [_Z5evictIfLi4ELi2ELi2EEvPT_S1_PKiS3_S3_S3_iiiiii_param_1];
	ld.param.u64 	%rd9, [_Z5evictIfLi4ELi2ELi2EEvPT_S1_PKiS3_S3_S3_iiiiii_param_3];
	ld.param.u64 	%rd8, [_Z5evictIfLi4ELi2ELi2EEvPT_S1_PKiS3_S3_S3_iiiiii_param_4];
	ld.param.u64 	%rd10, [_Z5evictIfLi4ELi2ELi2EEvPT_S1_PKiS3_S3_S3_iiiiii_param_5];
	ld.param.u32 	%r17, [_Z5evictIfLi4ELi2ELi2EEvPT_S1_PKiS3_S3_S3_iiiiii_param_6];
	ld.param.u32 	%r15, [_Z5evictIfLi4ELi2ELi2EEvPT_S1_PKiS3_S3_S3_iiiiii_param_7];
	ld.param.u32 	%r18, [_Z5evictIfLi4ELi2ELi2EEvPT_S1_PKiS3_S3_S3_iiiiii_param_8];
	ld.param.u32 	%r19, [_Z5evictIfLi4ELi2ELi2EEvPT_S1_PKiS3_S3_S3_iiiiii_param_9];
	ld.param.u32 	%r20, [_Z5evictIfLi4ELi2ELi2EEvPT_S1_PKiS3_S3_S3_iiiiii_param_10];
	ld.param.u32 	%r16, [_Z5evictIfLi4ELi2ELi2EEvPT_S1_PKiS3_S3_S3_iiiiii_param_11];
	cvta.to.global.u64 	%rd11, %rd10;
	cvta.to.global.u64 	%rd12, %rd9;
	add.u64 	%rd13, %SP, 0;
	add.u64 	%rd1, %SPL, 0;
	mov.u32 	%r21, %ctaid.y;
	mov.u32 	%r22, %ntid.y;
	mov.u32 	%r23, %tid.y;
	mad.lo.s32 	%r1, %r21, %r22, %r23;
	div.s32 	%r2, %r1, %r19;
	mul.lo.s32 	%r24, %r2, %r19;
	sub.s32 	%r25, %r1, %r24;
	mad.lo.s32 	%r26, %r2, %r18, %r17;
	mad.lo.s32 	%r27, %r26, %r19, %r25;
	st.local.v2.u32 	[%rd1], {%r27, %r1};
	st.local.u32 	[%rd1+8], %r2;
	mov.u64 	%rd14, $str;
	cvta.global.u64 	%rd15, %rd14;
	{ // callseq 444, 0
	.param .b64 param0;
	st.param.b64 	[param0], %rd15;
	.param .b64 param1;
	st.param.b64 	[param1], %rd13;
	.param .b32 retval0;
	call.uni (retval0), 
	vprintf, 
	(
	param0, 
	param1
	);
	ld.param.b32 	%r28, [retval0];
	} // callseq 444
	mul.wide.s32 	%rd16, %r27, 4;
	add.s64 	%rd17, %rd12, %rd16;
	ld.global.nc.u32 	%r3, [%rd17];
	mov.u32 	%r30, %ctaid.x;
	mov.u32 	%r31, %ntid.x;
	mov.u32 	%r32, %tid.x;
	mad.lo.s32 	%r4, %r30, %r31, %r32;
	mov.u32 	%r33, %nctaid.x;
	mul.lo.s32 	%r5, %r33, %r31;
	st.local.u32 	[%rd1], %r5;
	mov.u64 	%rd18, $str$1;
	cvta.global.u64 	%rd19, %rd18;
	{ // callseq 445, 0
	.param .b64 param0;
	st.param.b64 	[param0], %rd19;
	.param .b64 param1;
	st.param.b64 	[param1], %rd13;
	.param .b32 retval0;
	call.uni (retval0), 
	vprintf, 
	(
	param0, 
	param1
	);
	ld.param.b32 	%r34, [retval0];
	} // callseq 445
	mul.wide.u32 	%rd20, %r1, 4;
	add.s64 	%rd21, %rd11, %rd20;
	ld.global.nc.u32 	%r36, [%rd21];
	sub.s32 	%r37, %r4, %r3;
	add.s32 	%r95, %r37, %r36;
	st.local.v2.u32 	[%rd1], {%r3, %r15};
	mov.u64 	%rd22, $str$2;
	cvta.global.u64 	%rd23, %rd22;
	{ // callseq 446, 0
	.param .b64 param0;
	st.param.b64 	[param0], %rd23;
	.param .b64 param1;
	st.param.b64 	[param1], %rd13;
	.param .b32 retval0;
	call.uni (retval0), 
	vprintf, 
	(
	param0, 
	param1
	);
	ld.param.b32 	%r38, [retval0];
	} // callseq 446
	add.s32 	%r40, %r27, %r4;
	add.s32 	%r41, %r3, %r27;
	st.local.v2.u32 	[%rd1], {%r40, %r41};
	mov.u64 	%rd24, $str$3;
	cvta.global.u64 	%rd25, %rd24;
	{ // callseq 447, 0
	.param .b64 param0;
	st.param.b64 	[param0], %rd25;
	.param .b64 param1;
	st.param.b64 	[param1], %rd13;
	.param .b32 retval0;
	call.uni (retval0), 
	vprintf, 
	(
	param0, 
	param1
	);
	ld.param.b32 	%r42, [retval0];
	} // callseq 447
	mul.lo.s32 	%r44, %r20, %r27;
	shl.b32 	%r7, %r44, 1;
	setp.ge.s32 	%p1, %r4, %r3;
	@%p1 bra 	$L__BB22_3;
	cvta.to.global.u64 	%rd2, %rd5;
	cvta.to.global.u64 	%rd3, %rd6;
	add.s32 	%r8, %r7, %r3;
	add.s32 	%r94, %r7, %r4;
	mul.lo.s32 	%r10, %r16, %r1;
	cvta.to.global.u64 	%rd4, %rd8;
	mov.u64 	%rd29, $str$4;
$L__BB22_2:
	ld.param.u64 	%rd48, [_Z5evictIfLi4ELi2ELi2EEvPT_S1_PKiS3_S3_S3_iiiiii_param_2];
	cvta.to.global.u64 	%rd26, %rd48;
	mul.wide.s32 	%rd27, %r94, 4;
	add.s64 	%rd28, %rd26, %rd27;
	ld.global.nc.u32 	%r45, [%rd28];
	sub.s32 	%r46, %r45, %r15;
	shr.u32 	%r47, %r46, 31;
	add.s32 	%r48, %r46, %r47;
	shl.b32 	%r49, %r48, 2;
	and.b32  	%r50, %r49, -8;
	and.b32  	%r51, %r48, -2;
	sub.s32 	%r52, %r46, %r51;
	add.s32 	%r13, %r94, %r5;
	st.local.v2.u32 	[%rd1], {%r2, %r52};
	st.local.v2.u32 	[%rd1+8], {%r46, %r94};
	st.local.v2.u32 	[%rd1+16], {%r13, %r8};
	cvta.global.u64 	%rd30, %rd29;
	add.u64 	%rd31, %SP, 0;
	{ // callseq 448, 0
	.param .b64 param0;
	st.param.b64 	[param0], %rd30;
	.param .b64 param1;
	st.param.b64 	[param1], %rd31;
	.param .b32 retval0;
	call.uni (retval0), 
	vprintf, 
	(
	param0, 
	param1
	);
	ld.param.b32 	%r53, [retval0];
	} // callseq 448
	shl.b32 	%r55, %r52, 1;
	add.s32 	%r56, %r50, %r55;
	sub.s32 	%r57, %r56, %r52;
	shr.u32 	%r58, %r95, 31;
	add.s32 	%r59, %r95, %r58;
	shr.s32 	%r60, %r59, 1;
	add.s32 	%r61, %r60, %r10;
	mul.wide.s32 	%rd32, %r61, 4;
	add.s64 	%rd33, %rd4, %rd32;
	ld.global.nc.u32 	%r62, [%rd33];
	shl.b32 	%r63, %r62, 3;
	and.b32  	%r64, %r59, -2;
	sub.s32 	%r65, %r95, %r64;
	shl.b32 	%r66, %r65, 1;
	add.s32 	%r67, %r63, %r66;
	sub.s32 	%r68, %r67, %r65;
	st.local.v2.u32 	[%rd1], {%r1, %r95};
	st.local.v2.u32 	[%rd1+8], {%r60, %r62};
	st.local.v2.u32 	[%rd1+16], {%r63, %r65};
	st.local.u32 	[%rd1+24], %r67;
	mov.u64 	%rd34, $str$5;
	cvta.global.u64 	%rd35, %rd34;
	{ // callseq 449, 0
	.param .b64 param0;
	st.param.b64 	[param0], %rd35;
	.param .b64 param1;
	st.param.b64 	[param1], %rd31;
	.param .b32 retval0;
	call.uni (retval0), 
	vprintf, 
	(
	param0, 
	param1
	);
	ld.param.b32 	%r69, [retval0];
	} // callseq 449
	st.local.v2.u32 	[%rd1], {%r62, %r2};
	st.local.v2.u32 	[%rd1+8], {%r4, %r56};
	mov.b32 	%r71, 0;
	st.local.v2.u32 	[%rd1+16], {%r67, %r71};
	mov.u64 	%rd36, $str$6;
	cvta.global.u64 	%rd37, %rd36;
	{ // callseq 450, 0
	.param .b64 param0;
	st.param.b64 	[param0], %rd37;
	.param .b64 param1;
	st.param.b64 	[param1], %rd31;
	.param .b32 retval0;
	call.uni (retval0), 
	vprintf, 
	(
	param0, 
	param1
	);
	ld.param.b32 	%r72, [retval0];
	} // callseq 450
	mul.wide.s32 	%rd38, %r67, 4;
	add.s64 	%rd39, %rd2, %rd38;
	ld.global.f32 	%f1, [%rd39];
	mul.wide.s32 	%rd40, %r56, 4;
	add.s64 	%rd41, %rd2, %rd40;
	st.global.f32 	[%rd41], %f1;
	st.local.v2.u32 	[%rd1], {%r62, %r2};
	st.local.v2.u32 	[%rd1+8], {%r4, %r56};
	mov.b32 	%r74, 1;
	st.local.v2.u32 	[%rd1+16], {%r67, %r74};
	{ // callseq 451, 0
	.param .b64 param0;
	st.param.b64 	[param0], %rd37;
	.param .b64 param1;
	st.param.b64 	[param1], %rd31;
	.param .b32 retval0;
	call.uni (retval0), 
	vprintf, 
	(
	param0, 
	param1
	);
	ld.param.b32 	%r75, [retval0];
	} // callseq 451
	ld.global.f32 	%f2, [%rd39+4];
	st.global.f32 	[%rd41+4], %f2;
	add.s32 	%r77, %r67, 4;
	add.s32 	%r78, %r56, 4;
	st.local.v2.u32 	[%rd1], {%r62, %r2};
	st.local.v2.u32 	[%rd1+8], {%r4, %r78};
	st.local.v2.u32 	[%rd1+16], {%r77, %r71};
	{ // callseq 452, 0
	.param .b64 param0;
	st.param.b64 	[param0], %rd37;
	.param .b64 param1;
	st.param.b64 	[param1], %rd31;
	.param .b32 retval0;
	call.uni (retval0), 
	vprintf, 
	(
	param0, 
	param1
	);
	ld.param.b32 	%r79, [retval0];
	} // callseq 452
	ld.global.f32 	%f3, [%rd39+16];
	st.global.f32 	[%rd41+16], %f3;
	st.local.v2.u32 	[%rd1], {%r62, %r2};
	st.local.v2.u32 	[%rd1+8], {%r4, %r78};
	st.local.v2.u32 	[%rd1+16], {%r77, %r74};
	{ // callseq 453, 0
	.param .b64 param0;
	st.param.b64 	[param0], %rd37;
	.param .b64 param1;
	st.param.b64 	[param1], %rd31;
	.param .b32 retval0;
	call.uni (retval0), 
	vprintf, 
	(
	param0, 
	param1
	);
	ld.param.b32 	%r81, [retval0];
	} // callseq 453
	ld.global.f32 	%f4, [%rd39+20];
	st.global.f32 	[%rd41+20], %f4;
	st.local.v2.u32 	[%rd1], {%r62, %r2};
	st.local.v2.u32 	[%rd1+8], {%r4, %r57};
	st.local.v2.u32 	[%rd1+16], {%r68, %r71};
	mov.u64 	%rd42, $str$7;
	cvta.global.u64 	%rd43, %rd42;
	{ // callseq 454, 0
	.param .b64 param0;
	st.param.b64 	[param0], %rd43;
	.param .b64 param1;
	st.param.b64 	[param1], %rd31;
	.param .b32 retval0;
	call.uni (retval0), 
	vprintf, 
	(
	param0, 
	param1
	);
	ld.param.b32 	%r83, [retval0];
	} // callseq 454
	mul.wide.s32 	%rd44, %r68, 4;
	add.s64 	%rd45, %rd3, %rd44;
	ld.global.f32 	%f5, [%rd45];
	mul.wide.s32 	%rd46, %r57, 4;
	add.s64 	%rd47, %rd3, %rd46;
	st.global.f32 	[%rd47], %f5;
	st.local.v2.u32 	[%rd1], {%r62, %r2};
	st.local.v2.u32 	[%rd1+8], {%r4, %r57};
	mov.b32 	%r85, 2;
	st.local.v2.u32 	[%rd1+16], {%r68, %r85};
	{ // callseq 455, 0
	.param .b64 param0;
	st.param.b64 	[param0], %rd43;
	.param .b64 param1;
	st.param.b64 	[param1], %rd31;
	.param .b32 retval0;
	call.uni (retval0), 
	vprintf, 
	(
	param0, 
	param1
	);
	ld.param.b32 	%r86, [retval0];
	} // callseq 455
	ld.global.f32 	%f6, [%rd45+8];
	st.global.f32 	[%rd47+8], %f6;
	st.local.v2.u32 	[%rd1], {%r62, %r2};
	st.local.v2.u32 	[%rd1+8], {%r4, %r57};
	mov.b32 	%r88, 4;
	st.local.v2.u32 	[%rd1+16], {%r68, %r88};
	{ // callseq 456, 0
	.param .b64 param0;
	st.param.b64 	[param0], %rd43;
	.param .b64 param1;
	st.param.b64 	[param1], %rd31;
	.param .b32 retval0;
	call.uni (retval0), 
	vprintf, 
	(
	param0, 
	param1
	);
	ld.param.b32 	%r89, [retval0];
	} // callseq 456
	ld.global.f32 	%f7, [%rd45+16];
	st.global.f32 	[%rd47+16], %f7;
	st.local.v2.u32 	[%rd1], {%r62, %r2};
	st.local.v2.u32 	[%rd1+8], {%r4, %r57};
	mov.b32 	%r91, 6;
	st.local.v2.u32 	[%rd1+16], {%r68, %r91};
	{ // callseq 457, 0
	.param .b64 param0;
	st.param.b64 	[param0], %rd43;
	.param .b64 param1;
	st.param.b64 	[param1], %rd31;
	.param .b32 retval0;
	call.uni (retval0), 
	vprintf, 
	(
	param0, 
	param1
	);
	ld.param.b32 	%r92, [retval0];
	} // callseq 457
	ld.global.f32 	%f8, [%rd45+24];
	st.global.f32 	[%rd47+24], %f8;
	add.s32 	%r95, %r95, %r5;
	setp.lt.s32 	%p2, %r13, %r8;
	mov.u32 	%r94, %r13;
	@%p2 bra 	$L__BB22_2;
$L__BB22_3:
	ret;

}
	// .globl	_Z5evictIfLi8ELi2ELi2EEvPT_S1_PKiS3_S3_S3_iiiiii
.visible .entry _Z5evictIfLi8ELi2ELi2EEvPT_S1_PKiS3_S3_S3_iiiiii(
	.param .u64 .ptr .align 1 _Z5evictIfLi8ELi2ELi2EEvPT_S1_PKiS3_S3_S3_iiiiii_param_0,
	.param .u64 .ptr .align 1 _Z5evictIfLi8ELi2ELi2EEvPT_S1_PKiS3_S3_S3_iiiiii_param_1,
	.param .u64 .ptr .align 1 _Z5evictIfLi8ELi2ELi2EEvPT_S1_PKiS3_S3_S3_iiiiii_param_2,
	.param .u64 .ptr .align 1 _Z5evictIfLi8ELi2ELi2EEvPT_S1_PKiS3_S3_S3_iiiiii_param_3,
	.param .u64 .ptr .align 1 _Z5evictIfLi8ELi2ELi2EEvPT_S1_PKiS3_S3_S3_iiiiii_param_4,
	.param .u64 .ptr .align 1 _Z5evictIfLi8ELi2ELi2EEvPT_S1_PKiS3_S3_S3_iiiiii_param_5,
	.param .u32 _Z5evictIfLi8ELi2ELi2EEvPT_S1_PKiS3_S3_S3_iiiiii_param_6,
	.param .u32 _Z5evictIfLi8ELi2ELi2EEvPT_S1_PKiS3_S3_S3_iiiiii_param_7,
	.param .u32 _Z5evictIfLi8ELi2ELi2EEvPT_S1_PKiS3_S3_S3_iiiiii_param_8,
	.param .u32 _Z5evictIfLi8ELi2ELi2EEvPT_S1_PKiS3_S3_S3_iiiiii_param_9,
	.param .u32 _Z5evictIfLi8ELi2ELi2EEvPT_S1_PKiS3_S3_S3_iiiiii_param_10,
	.param .u32 _Z5evictIfLi8ELi2ELi2EEvPT_S1_PKiS3_S3_S3_iiiiii_param_11
)
{
	.local .align 8 .b8 	__local_depot23[32];
	.reg .b64 	%SP;
	.reg .b64 	%SPL;
	.reg .pred 	%p<3>;
	.reg .b32 	%r<120>;
	.reg .b32 	%f<17>;
	.reg .b64 	%rd<49>;

	mov.u64 	%SPL, __local_depot23;
	cvta.local.u64 	%SP, %SPL;
	ld.param.u64 	%rd5, [_Z5evictIfLi8ELi2ELi2EEvPT_S1_PKiS3_S3_S3_iiiiii_param_0];
	ld.param.u64 	%rd6, [_Z5evictIfLi8ELi2ELi2EEvPT_S1_PKiS3_S3_S3_iiiiii_param_1];
	ld.param.u64 	%rd9, [_Z5evictIfLi8ELi2ELi2EEvPT_S1_PKiS3_S3_S3_iiiiii_param_3];
	ld.param.u64 	%rd8, [_Z5evictIfLi8ELi2ELi2EEvPT_S1_PKiS3_S3_S3_iiiiii_param_4];
	ld.param.u64 	%rd10, [_Z5evictIfLi8ELi2ELi2EEvPT_S1_PKiS3_S3_S3_iiiiii_param_5];
	ld.param.u32 	%r17, [_Z5evictIfLi8ELi2ELi2EEvPT_S1_PKiS3_S3_S3_iiiiii_param_6];
	ld.param.u32 	%r15, [_Z5evictIfLi8ELi2ELi2EEvPT_S1_PKiS3_S3_S3_iiiiii_param_7];
	ld.param.u32 	%r18, [_Z5evictIfLi8ELi2ELi2EEvPT_S1_PKiS3_S3_S3_iiiiii_param_8];
	ld.param.u32 	%r19, [_Z5evictIfLi8ELi2ELi2EEvPT_S1_PKiS3_S3_S3_iiiiii_param_9];
	ld.param.u32 	%r20, [_Z5evictIfLi8ELi2ELi2EEvPT_S1_PKiS3_S3_S3_iiiiii_param_10];
	ld.param.u32 	%r16, [_Z5evictIfLi8ELi2ELi2EEvPT_S1_PKiS3_S3_S3_iiiiii_param_11];
	cvta.to.global.u64 	%rd11, %rd10;
	cvta.to.global.u64 	%rd12, %rd9;
	add.u64 	%rd13, %SP, 0;
	add.u64 	%rd1, %SPL, 0;
	mov.u32 	%r21, %ctaid.y;
	mov.u32 	%r22, %ntid.y;
	mov.u32 	%r23, %tid.y;
	mad.lo.s32 	%r1, %r21, %r22, %r23;
	div.s32 	%r2, %r1, %r19;
	mul.lo.s32 	%r24, %r2, %r19;
	sub.s32 	%r25, %r1, %r24;
	mad.lo.s32 	%r26, %r2, %r18, %r17;
	mad.lo.s32 	%r27, %r26, %r19, %r25;
	st.local.v2.u32 	[%rd1], {%r27, %r1};
	st.local.u32 	[%rd1+8], %r2;
	mov.u64 	%rd14, $str;
	cvta.global.u64 	%rd15, %rd14;
	{ // callseq 458, 0
	.param .b64 param0;
	st.param.b64 	[param0], %rd15;
	.param .b64 param1;
	st.param.b64 	[param1], %rd13;
	.param .b32 retval0;
	call.uni (retval0), 
	vprintf, 
	(
	param0, 
	param1
	);
	ld.param.b32 	%r28, [retval0];
	} // callseq 458
	mul.wide.s32 	%rd16, %r27, 4;
	add.s64 	%rd17, %rd12, %rd16;
	ld.global.nc.u32 	%r3, [%rd17];
	mov.u32 	%r30, %ctaid.x;
	mov.u32 	%r31, %ntid.x;
	mov.u32 	%r32, %tid.x;
	mad.lo.s32 	%r4, %r30, %r31, %r32;
	mov.u32 	%r33, %nctaid.x;
	mul.lo.s32 	%r5, %r33, %r31;
	st.local.u32 	[%rd1], %r5;
	mov.u64 	%rd18, $str$1;
	cvta.global.u64 	%rd19, %rd18;
	{ // callseq 459, 0
	.param .b64 param0;
	st.param.b64 	[param0], %rd19;
	.param .b64 param1;
	st.param.b64 	[param1], %rd13;
	.param .b32 retval0;
	call.uni (retval0), 
	vprintf, 
	(
	param0, 
	param1
	);
	ld.param.b32 	%r34, [retval0];
	} // callseq 459
	mul.wide.u32 	%rd20, %r1, 4;
	add.s64 	%rd21, %rd11, %rd20;
	ld.global.nc.u32 	%r36, [%rd21];
	sub.s32 	%r37, %r4, %r3;
	add.s32 	%r119, %r37, %r36;
	st.local.v2.u32 	[%rd1], {%r3, %r15};
	mov.u64 	%rd22, $str$2;
	cvta.global.u64 	%rd23, %rd22;
	{ // callseq 460, 0
	.param .b64 param0;
	st.param.b64 	[param0], %rd23;
	.param .b64 param1;
	st.param.b64 	[param1], %rd13;
	.param .b32 retval0;
	call.uni (retval0), 
	vprintf, 
	(
	param0, 
	param1
	);
	ld.param.b32 	%r38, [retval0];
	} // callseq 460
	add.s32 	%r40, %r27, %r4;
	add.s32 	%r41, %r3, %r27;
	st.local.v2.u32 	[%rd1], {%r40, %r41};
	mov.u64 	%rd24, $str$3;
	cvta.global.u64 	%rd25, %rd24;
	{ // callseq 461, 0
	.param .b64 param0;
	st.param.b64 	[param0], %rd25;
	.param .b64 param1;
	st.param.b64 	[param1], %rd13;
	.param .b32 retval0;
	call.uni (retval0), 
	vprintf, 
	(
	param0, 
	param1
	);
	ld.param.b32 	%r42, [retval0];
	} // callseq 461
	mul.lo.s32 	%r44, %r20, %r27;
	shl.b32 	%r7, %r44, 1;
	setp.ge.s32 	%p1, %r4, %r3;
	@%p1 bra 	$L__BB23_3;
	cvta.to.global.u64 	%rd2, %rd5;
	cvta.to.global.u64 	%rd3, %rd6;
	add.s32 	%r8, %r7, %r3;
	add.s32 	%r118, %r7, %r4;
	mul.lo.s32 	%r10, %r16, %r1;
	cvta.to.global.u64 	%rd4, %rd8;
	mov.u64 	%rd29, $str$4;
$L__BB23_2:
	ld.param.u64 	%rd48, [_Z5evictIfLi8ELi2ELi2EEvPT_S1_PKiS3_S3_S3_iiiiii_param_2];
	cvta.to.global.u64 	%rd26, %rd48;
	mul.wide.s32 	%rd27, %r118, 4;
	add.s64 	%rd28, %rd26, %rd27;
	ld.global.nc.u32 	%r45, [%rd28];
	sub.s32 	%r46, %r45, %r15;
	shr.u32 	%r47, %r46, 31;
	add.s32 	%r48, %r46, %r47;
	shl.b32 	%r49, %r48, 3;
	and.b32  	%r50, %r49, -16;
	and.b32  	%r51, %r48, -2;
	sub.s32 	%r52, %r46, %r51;
	add.s32 	%r13, %r118, %r5;
	st.local.v2.u32 	[%rd1], {%r2, %r52};
	st.local.v2.u32 	[%rd1+8], {%r46, %r118};
	st.local.v2.u32 	[%rd1+16], {%r13, %r8};
	cvta.global.u64 	%rd30, %rd29;
	add.u64 	%rd31, %SP, 0;
	{ // callseq 462, 0
	.param .b64 param0;
	st.param.b64 	[param0], %rd30;
	.param .b64 param1;
	st.param.b64 	[param1], %rd31;
	.param .b32 retval0;
	call.uni (retval0), 
	vprintf, 
	(
	param0, 
	param1
	);
	ld.param.b32 	%r53, [retval0];
	} // callseq 462
	shl.b32 	%r55, %r52, 1;
	add.s32 	%r56, %r50, %r55;
	sub.s32 	%r57, %r56, %r52;
	shr.u32 	%r58, %r119, 31;
	add.s32 	%r59, %r119, %r58;
	shr.s32 	%r60, %r59, 1;
	add.s32 	%r61, %r60, %r10;
	mul.wide.s32 	%rd32, %r61, 4;
	add.s64 	%rd33, %rd4, %rd32;
	ld.global.nc.u32 	%r62, [%rd33];
	shl.b32 	%r63, %r62, 4;
	and.b32  	%r64, %r59, -2;
	sub.s32 	%r65, %r119, %r64;
	shl.b32 	%r66, %r65, 1;
	add.s32 	%r67, %r63, %r66;
	sub.s32 	%r68, %r67, %r65;
	st.local.v2.u32 	[%rd1], {%r1, %r119};
	st.local.v2.u32 	[%rd1+8], {%r60, %r62};
	st.local.v2.u32 	[%rd1+16], {%r63, %r65};
	st.local.u32 	[%rd1+24], %r67;
	mov.u64 	%rd34, $str$5;
	cvta.global.u64 	%rd35, %rd34;
	{ // callseq 463, 0
	.param .b64 param0;
	st.param.b64 	[param0], %rd35;
	.param .b64 param1;
	st.param.b64 	[param1], %rd31;
	.param .b32 retval0;
	call.uni (retval0), 
	vprintf, 
	(
	param0, 
	param1
	);
	ld.param.b32 	%r69, [retval0];
	} // callseq 463
	st.local.v2.u32 	[%rd1], {%r62, %r2};
	st.local.v2.u32 	[%rd1+8], {%r4, %r56};
	mov.b32 	%r71, 0;
	st.local.v2.u32 	[%rd1+16], {%r67, %r71};
	mov.u64 	%rd36, $str$6;
	cvta.global.u64 	%rd37, %rd36;
	{ // callseq 464, 0
	.param .b64 param0;
	st.param.b64 	[param0], %rd37;
	.param .b64 param1;
	st.param.b64 	[param1], %rd31;
	.param .b32 retval0;
	call.uni (retval0), 
	vprintf, 
	(
	param0, 
	param1
	);
	ld.param.b32 	%r72, [retval0];
	} // callseq 464
	mul.wide.s32 	%rd38, %r67, 4;
	add.s64 	%rd39, %rd2, %rd38;
	ld.global.f32 	%f1, [%rd39];
	mul.wide.s32 	%rd40, %r56, 4;
	add.s64 	%rd41, %rd2, %rd40;
	st.global.f32 	[%rd41], %f1;
	st.local.v2.u32 	[%rd1], {%r62, %r2};
	st.local.v2.u32 	[%rd1+8], {%r4, %r56};
	mov.b32 	%r74, 1;
	st.local.v2.u32 	[%rd1+16], {%r67, %r74};
	{ // callseq 465, 0
	.param .b64 param0;
	st.param.b64 	[param0], %rd37;
	.param .b64 param1;
	st.param.b64 	[param1], %rd31;
	.param .b32 retval0;
	call.uni (retval0), 
	vprintf, 
	(
	param0, 
	param1
	);
	ld.param.b32 	%r75, [retval0];
	} // callseq 465
	ld.global.f32 	%f2, [%rd39+4];
	st.global.f32 	[%rd41+4], %f2;
	add.s32 	%r77, %r67, 4;
	add.s32 	%r78, %r56, 4;
	st.local.v2.u32 	[%rd1], {%r62, %r2};
	st.local.v2.u32 	[%rd1+8], {%r4, %r78};
	st.local.v2.u32 	[%rd1+16], {%r77, %r71};
	{ // callseq 466, 0
	.param .b64 param0;
	st.param.b64 	[param0], %rd37;
	.param .b64 param1;
	st.param.b64 	[param1], %rd31;
	.param .b32 retval0;
	call.uni (retval0), 
	vprintf, 
	(
	param0, 
	param1
	);
	ld.param.b32 	%r79, [retval0];
	} // callseq 466
	ld.global.f32 	%f3, [%rd39+16];
	st.global.f32 	[%rd41+16], %f3;
	st.local.v2.u32 	[%rd1], {%r62, %r2};
	st.local.v2.u32 	[%rd1+8], {%r4, %r78};
	st.local.v2.u32 	[%rd1+16], {%r77, %r74};
	{ // callseq 467, 0
	.param .b64 param0;
	st.param.b64 	[param0], %rd37;
	.param .b64 param1;
	st.param.b64 	[param1], %rd31;
	.param .b32 retval0;
	call.uni (retval0), 
	vprintf, 
	(
	param0, 
	param1
	);
	ld.param.b32 	%r81, [retval0];
	} // callseq 467
	ld.global.f32 	%f4, [%rd39+20];
	st.global.f32 	[%rd41+20], %f4;
	add.s32 	%r83, %r67, 8;
	add.s32 	%r84, %r56, 8;
	st.local.v2.u32 	[%rd1], {%r62, %r2};
	st.local.v2.u32 	[%rd1+8], {%r4, %r84};
	st.local.v2.u32 	[%rd1+16], {%r83, %r71};
	{ // callseq 468, 0
	.param .b64 param0;
	st.param.b64 	[param0], %rd37;
	.param .b64 param1;
	st.param.b64 	[param1], %rd31;
	.param .b32 retval0;
	call.uni (retval0), 
	vprintf, 
	(
	param0, 
	param1
	);
	ld.param.b32 	%r85, [retval0];
	} // callseq 468
	ld.global.f32 	%f5, [%rd39+32];
	st.global.f32 	[%rd41+32], %f5;
	st.local.v2.u32 	[%rd1], {%r62, %r2};
	st.local.v2.u32 	[%rd1+8], {%r4, %r84};
	st.local.v2.u32 	[%rd1+16], {%r83, %r74};
	{ // callseq 469, 0
	.param .b64 param0;
	st.param.b64 	[param0], %rd37;
	.param .b64 param1;
	st.param.b64 	[param1], %rd31;
	.param .b32 retval0;
	call.uni (retval0), 
	vprintf, 
	(
	param0, 
	param1
	);
	ld.param.b32 	%r87, [retval0];
	} // callseq 469
	ld.global.f32 	%f6, [%rd39+36];
	st.global.f32 	[%rd41+36], %f6;
	add.s32 	%r89, %r67, 12;
	add.s32 	%r90, %r56, 12;
	st.local.v2.u32 	[%rd1], {%r62, %r2};
	st.local.v2.u32 	[%rd1+8], {%r4, %r90};
	st.local.v2.u32 	[%rd1+16], {%r89, %r71};
	{ // callseq 470, 0
	.param .b64 param0;
	st.param.b64 	[param0], %rd37;
	.param .b64 param1;
	st.param.b64 	[param1], %rd31;
	.param .b32 retval0;
	call.uni (retval0), 
	vprintf, 
	(
	param0, 
	param1
	);
	ld.param.b32 	%r91, [retval0];
	} // callseq 470
	ld.global.f32 	%f7, [%rd39+48];
	st.global.f32 	[%rd41+48], %f7;
	st.local.v2.u32 	[%rd1], {%r62, %r2};
	st.local.v2.u32 	[%rd1+8], {%r4, %r90};
	st.local.v2.u32 	[%rd1+16], {%r89, %r74};
	{ // callseq 471, 0
	.param .b64 param0;
	st.param.b64 	[param0], %rd37;
	.param .b64 param1;
	st.param.b64 	[param1], %rd31;
	.param .b32 retval0;
	call.uni (retval0), 
	vprintf, 
	(
	param0, 
	param1
	);
	ld.param.b32 	%r93, [retval0];
	} // callseq 471
	ld.global.f32 	%f8, [%rd39+52];
	st.global.f32 	[%rd41+52], %f8;
	st.local.v2.u32 	[%rd1], {%r62, %r2};
	st.local.v2.u32 	[%rd1+8], {%r4, %r57};
	st.local.v2.u32 	[%rd1+16], {%r68, %r71};
	mov.u64 	%rd42, $str$7;
	cvta.global.u64 	%rd43, %rd42;
	{ // callseq 472, 0
	.param .b64 param0;
	st.param.b64 	[param0], %rd43;
	.param .b64 param1;
	st.param.b64 	[param1], %rd31;
	.param .b32 retval0;
	call.uni (retval0), 
	vprintf, 
	(
	param0, 
	param1
	);
	ld.param.b32 	%r95, [retval0];
	} // callseq 472
	mul.wide.s32 	%rd44, %r68, 4;
	add.s64 	%rd45, %rd3, %rd44;
	ld.global.f32 	%f9, [%rd45];
	mul.wide.s32 	%rd46, %r57, 4;
	add.s64 	%rd47, %rd3, %rd46;
	st.global.f32 	[%rd47], %f9;
	st.local.v2.u32 	[%rd1], {%r62, %r2};
	st.local.v2.u32 	[%rd1+8], {%r4, %r57};
	mov.b32 	%r97, 2;
	st.local.v2.u32 	[%rd1+16], {%r68, %r97};
	{ // callseq 473, 0
	.param .b64 param0;
	st.param.b64 	[param0], %rd43;
	.param .b64 param1;
	st.param.b64 	[param1], %rd31;
	.param .b32 retval0;
	call.uni (retval0), 
	vprintf, 
	(
	param0, 
	param1
	);
	ld.param.b32 	%r98, [retval0];
	} // callseq 473
	ld.global.f32 	%f10, [%rd45+8];
	st.global.f32 	[%rd47+8], %f10;
	st.local.v2.u32 	[%rd1], {%r62, %r2};
	st.local.v2.u32 	[%rd1+8], {%r4, %r57};
	mov.b32 	%r100, 4;
	st.local.v2.u32 	[%rd1+16], {%r68, %r100};
	{ // callseq 474, 0
	.param .b64 param0;
	st.param.b64 	[param0], %rd43;
	.param .b64 param1;
	st.param.b64 	[param1], %rd31;
	.param .b32 retval0;
	call.uni (retval0), 
	vprintf, 
	(
	param0, 
	param1
	);
	ld.param.b32 	%r101, [retval0];
	} // callseq 474
	ld.global.f32 	%f11, [%rd45+16];
	st.global.f32 	[%rd47+16], %f11;
	st.local.v2.u32 	[%rd1], {%r62, %r2};
	st.local.v2.u32 	[%rd1+8], {%r4, %r57};
	mov.b32 	%r103, 6;
	st.local.v2.u32 	[%rd1+16], {%r68, %r103};
	{ // callseq 475, 0
	.param .b64 param0;
	st.param.b64 	[param0], %rd43;
	.param .b64 param1;
	st.param.b64 	[param1], %rd31;
	.param .b32 retval0;
	call.uni (retval0), 
	vprintf, 
	(
	param0, 
	param1
	);
	ld.param.b32 	%r104, [retval0];
	} // callseq 475
	ld.global.f32 	%f12, [%rd45+24];
	st.global.f32 	[%rd47+24], %f12;
	st.local.v2.u32 	[%rd1], {%r62, %r2};
	st.local.v2.u32 	[%rd1+8], {%r4, %r57};
	mov.b32 	%r106, 8;
	st.local.v2.u32 	[%rd1+16], {%r68, %r106};
	{ // callseq 476, 0
	.param .b64 param0;
	st.param.b64 	[param0], %rd43;
	.param .b64 param1;
	st.param.b64 	[param1], %rd31;
	.param .b32 retval0;
	call.uni (retval0), 
	vprintf, 
	(
	param0, 
	param1
	);
	ld.param.b32 	%r107, [retval0];
	} // callseq 476
	ld.global.f32 	%f13, [%rd45+32];
	st.global.f32 	[%rd47+32], %f13;
	st.local.v2.u32 	[%rd1], {%r62, %r2};
	st.local.v2.u32 	[%rd1+8], {%r4, %r57};
	mov.b32 	%r109, 10;
	st.local.v2.u32 	[%rd1+16], {%r68, %r109};
	{ // callseq 477, 0
	.param .b64 param0;
	st.param.b64 	[param0], %rd43;
	.param .b64 param1;
	st.param.b64 	[param1], %rd31;
	.param .b32 retval0;
	call.uni (retval0), 
	vprintf, 
	(
	param0, 
	param1
	);
	ld.param.b32 	%r110, [retval0];
	} // callseq 477
	ld.global.f32 	%f14, [%rd45+40];
	st.global.f32 	[%rd47+40], %f14;
	st.local.v2.u32 	[%rd1], {%r62, %r2};
	st.local.v2.u32 	[%rd1+8], {%r4, %r57};
	mov.b32 	%r112, 12;
	st.local.v2.u32 	[%rd1+16], {%r68, %r112};
	{ // callseq 478, 0
	.param .b64 param0;
	st.param.b64 	[param0], %rd43;
	.param .b64 param1;
	st.param.b64 	[param1], %rd31;
	.param .b32 retval0;
	call.uni (retval0), 
	vprintf, 
	(
	param0, 
	param1
	);
	ld.param.b32 	%r113, [retval0];
	} // callseq 478
	ld.global.f32 	%f15, [%rd45+48];
	st.global.f32 	[%rd47+48], %f15;
	st.local.v2.u32 	[%rd1], {%r62, %r2};
	st.local.v2.u32 	[%rd1+8], {%r4, %r57};
	mov.b32 	%r115, 14;
	st.local.v2.u32 	[%rd1+16], {%r68, %r115};
	{ // callseq 479, 0
	.param .b64 param0;
	st.param.b64 	[param0], %rd43;
	.param .b64 param1;
	st.param.b64 	[param1], %rd31;
	.param .b32 retval0;
	call.uni (retval0), 
	vprintf, 
	(
	param0, 
	param1
	);
	ld.param.b32 	%r116, [retval0];
	} // callseq 479
	ld.global.f32 	%f16, [%rd45+56];
	st.global.f32 	[%rd47+56], %f16;
	add.s32 	%r119, %r119, %r5;
	setp.lt.s32 	%p2, %r13, %r8;
	mov.u32 	%r118, %r13;
	@%p2 bra 	$L__BB23_2;
$L__BB23_3:
	ret;

}
	// .globl	_Z5evictIfLi1ELi4ELi2EEvPT_S1_PKiS3_S3_S3_iiiiii
.visible .entry _Z5evictIfLi1ELi4ELi2EEvPT_S1_PKiS3_S3_S3_iiiiii(
	.param .u64 .ptr .align 1 _Z5evictIfLi1ELi4ELi2EEvPT_S1_PKiS3_S3_S3_iiiiii_param_0,
	.param .u64 .ptr .align 1 _Z5evictIfLi1ELi4ELi2EEvPT_S1_PKiS3_S3_S3_iiiiii_param_1,
	.param .u64 .ptr .align 1 _Z5evictIfLi1ELi4ELi2EEvPT_S1_PKiS3_S3_S3_iiiiii_param_2,
	.param .u64 .ptr .align 1 _Z5evictIfLi1ELi4ELi2EEvPT_S1_PKiS3_S3_S3_iiiiii_param_3,
	.param .u64 .ptr .align 1 _Z5evictIfLi1ELi4ELi2EEvPT_S1_PKiS3_S3_S3_iiiiii_param_4,
	.param .u64 .ptr .align 1 _Z5evictIfLi1ELi4ELi2EEvPT_S1_PKiS3_S3_S3_iiiiii_param_5,
	.param .u32 _Z5evictIfLi1ELi4ELi2EEvPT_S1_PKiS3_S3_S3_iiiiii_param_6,
	.param .u32 _Z5evictIfLi1ELi4ELi2EEvPT_S1_PKiS3_S3_S3_iiiiii_param_7,
	.param .u32 _Z5evictIfLi1ELi4ELi2EEvPT_S1_PKiS3_S3_S3_iiiiii_param_8,
	.param .u32 _Z5evictIfLi1ELi4ELi2EEvPT_S1_PKiS3_S3_S3_iiiiii_param_9,
	.param .u32 _Z5evictIfLi1ELi4ELi2EEvPT_S1_PKiS3_S3_S3_iiiiii_param_10,
	.param .u32 _Z5evictIfLi1ELi4ELi2EEvPT_S1_PKiS3_S3_S3_iiiiii_param_11
)
{
	.local .align 8 .b8 	__local_depot24[32];
	.reg .b64 	%SP;
	.reg .b64 	%SPL;
	.reg .pred 	%p<6>;
	.reg .b32 	%r<173>;
	.reg .b32 	%f<16>;
	.reg .b64 	%rd<92>;

	mov.u64 	%SPL, __local_depot24;
	cvta.local.u64 	%SP, %SPL;
	ld.param.u64 	%rd7, [_Z5evictIfLi1ELi4ELi2EEvPT_S1_PKiS3_S3_S3_iiiiii_param_3];
	ld.param.u64 	%rd6, [_Z5evictIfLi1ELi4ELi2EEvPT_S1_PKiS3_S3_S3_iiiiii_param_4];
	ld.param.u64 	%rd8, [_Z5evictIfLi1ELi4ELi2EEvPT_S1_PKiS3_S3_S3_iiiiii_param_5];
	ld.param.u32 	%r19, [_Z5evictIfLi1ELi4ELi2EEvPT_S1_PKiS3_S3_S3_iiiiii_param_6];
	ld.param.u32 	%r18, [_Z5evictIfLi1ELi4ELi2EEvPT_S1_PKiS3_S3_S3_iiiiii_param_7];
	ld.param.u32 	%r20, [_Z5evictIfLi1ELi4ELi2EEvPT_S1_PKiS3_S3_S3_iiiiii_param_8];
	ld.param.u32 	%r21, [_Z5evictIfLi1ELi4ELi2EEvPT_S1_PKiS3_S3_S3_iiiiii_param_9];
	ld.param.u32 	%r22, [_Z5evictIfLi1ELi4ELi2EEvPT_S1_PKiS3_S3_S3_iiiiii_param_10];
	ld.param.u32 	%r23, [_Z5evictIfLi1ELi4ELi2EEvPT_S1_PKiS3_S3_S3_iiiiii_param_11];
	cvta.to.global.u64 	%rd1, %rd6;
	cvta.to.global.u64 	%rd9, %rd8;
	cvta.to.global.u64 	%rd10, %rd7;
	add.u64 	%rd11, %SP, 0;
	add.u64 	%rd2, %SPL, 0;
	mov.u32 	%r24, %ctaid.y;
	mov.u32 	%r25, %ntid.y;
	mov.u32 	%r26, %tid.y;
	mad.lo.s32 	%r1, %r24, %r25, %r26;
	mul.lo.s32 	%r2, %r23, %r1;
	div.s32 	%r3, %r1, %r21;
	mul.lo.s32 	%r27, %r3, %r21;
	sub.s32 	%r28, %r1, %r27;
	mad.lo.s32 	%r29, %r3, %r20, %r19;
	mad.lo.s32 	%r30, %r29, %r21, %r28;
	st.local.v2.u32 	[%rd2], {%r30, %r1};
	st.local.u32 	[%rd2+8], %r3;
	mov.u64 	%rd12, $str;
	cvta.global.u64 	%rd13, %rd12;
	{ // callseq 480, 0
	.param .b64 param0;
	st.param.b64 	[param0], %rd13;
	.param .b64 param1;
	st.param.b64 	[param1], %rd11;
	.param .b32 retval0;
	call.uni (retval0), 
	vprintf, 
	(
	param0, 
	param1
	);
	ld.param.b32 	%r31, [retval0];
	} // callseq 480
	mul.wide.s32 	%rd14, %r30, 4;
	add.s64 	%rd15, %rd10, %rd14;
	ld.global.nc.u32 	%r33, [%rd15];
	mov.u32 	%r34, %ctaid.x;
	mov.u32 	%r35, %ntid.x;
	mov.u32 	%r36, %tid.x;
	mad.lo.s32 	%r4, %r34, %r35, %r36;
	mov.u32 	%r37, %nctaid.x;
	mul.lo.s32 	%r5, %r37, %r35;
	st.local.u32 	[%rd2], %r5;
	mov.u64 	%rd16, $str$1;
	cvta.global.u64 	%rd17, %rd16;
	{ // callseq 481, 0
	.param .b64 param0;
	st.param.b64 	[param0], %rd17;
	.param .b64 param1;
	st.param.b64 	[param1], %rd11;
	.param .b32 retval0;
	call.uni (retval0), 
	vprintf, 
	(
	param0, 
	param1
	);
	ld.param.b32 	%r38, [retval0];
	} // callseq 481
	mul.wide.u32 	%rd18, %r1, 4;
	add.s64 	%rd19, %rd9, %rd18;
	ld.global.nc.u32 	%r40, [%rd19];
	sub.s32 	%r41, %r4, %r33;
	add.s32 	%r172, %r41, %r40;
	st.local.v2.u32 	[%rd2], {%r33, %r18};
	mov.u64 	%rd20, $str$2;
	cvta.global.u64 	%rd21, %rd20;
	{ // callseq 482, 0
	.param .b64 param0;
	st.param.b64 	[param0], %rd21;
	.param .b64 param1;
	st.param.b64 	[param1], %rd11;
	.param .b32 retval0;
	call.uni (retval0), 
	vprintf, 
	(
	param0, 
	param1
	);
	ld.param.b32 	%r42, [retval0];
	} // callseq 482
	add.s32 	%r44, %r30, %r4;
	add.s32 	%r45, %r33, %r30;
	st.local.v2.u32 	[%rd2], {%r44, %r45};
	mov.u64 	%rd22, $str$3;
	cvta.global.u64 	%rd23, %rd22;
	{ // callseq 483, 0
	.param .b64 param0;
	st.param.b64 	[param0], %rd23;
	.param .b64 param1;
	st.param.b64 	[param1], %rd11;
	.param .b32 retval0;
	call.uni (retval0), 
	vprintf, 
	(
	param0, 
	param1
	);
	ld.param.b32 	%r46, [retval0];
	} // callseq 483
	mul.lo.s32 	%r48, %r22, %r30;
	shl.b32 	%r49, %r48, 1;
	add.s32 	%r171, %r49, %r4;
	add.s32 	%r8, %r49, %r33;
	setp.ge.s32 	%p1, %r4, %r33;
	@%p1 bra 	$L__BB24_6;
	add.s32 	%r9, %r171, %r5;
	max.s32 	%r50, %r9, %r8;
	setp.lt.s32 	%p2, %r9, %r8;
	selp.u32 	%r51, 1, 0, %p2;
	add.s32 	%r52, %r9, %r51;
	sub.s32 	%r53, %r50, %r52;
	max.u32 	%r54, %r5, 1;
	div.u32 	%r55, %r53, %r54;
	add.s32 	%r10, %r55, %r51;
	and.b32  	%r56, %r10, 1;
	setp.eq.b32 	%p3, %r56, 1;
	@%p3 bra 	$L__BB24_3;
	ld.param.u64 	%rd89, [_Z5evictIfLi1ELi4ELi2EEvPT_S1_PKiS3_S3_S3_iiiiii_param_2];
	ld.param.u64 	%rd87, [_Z5evictIfLi1ELi4ELi2EEvPT_S1_PKiS3_S3_S3_iiiiii_param_1];
	ld.param.u64 	%rd85, [_Z5evictIfLi1ELi4ELi2EEvPT_S1_PKiS3_S3_S3_iiiiii_param_0];
	cvta.to.global.u64 	%rd24, %rd89;
	mul.wide.s32 	%rd25, %r171, 4;
	add.s64 	%rd26, %rd24, %rd25;
	ld.global.nc.u32 	%r57, [%rd26];
	sub.s32 	%r58, %r57, %r18;
	shr.u32 	%r59, %r58, 31;
	add.s32 	%r60, %r58, %r59;
	and.b32  	%r61, %r60, -2;
	sub.s32 	%r62, %r58, %r61;
	st.local.v2.u32 	[%rd2], {%r3, %r62};
	st.local.v2.u32 	[%rd2+8], {%r58, %r171};
	st.local.v2.u32 	[%rd2+16], {%r9, %r8};
	mov.u64 	%rd27, $str$4;
	cvta.global.u64 	%rd28, %rd27;
	{ // callseq 484, 0
	.param .b64 param0;
	st.param.b64 	[param0], %rd28;
	.param .b64 param1;
	st.param.b64 	[param1], %rd11;
	.param .b32 retval0;
	call.uni (retval0), 
	vprintf, 
	(
	param0, 
	param1
	);
	ld.param.b32 	%r63, [retval0];
	} // callseq 484
	shl.b32 	%r65, %r62, 2;
	add.s32 	%r66, %r61, %r65;
	mad.lo.s32 	%r67, %r62, -3, %r66;
	shr.u32 	%r68, %r172, 31;
	add.s32 	%r69, %r172, %r68;
	shr.s32 	%r70, %r69, 1;
	add.s32 	%r71, %r70, %r2;
	mul.wide.s32 	%rd30, %r71, 4;
	add.s64 	%rd31, %rd1, %rd30;
	ld.global.nc.u32 	%r72, [%rd31];
	shl.b32 	%r73, %r72, 1;
	and.b32  	%r74, %r69, -2;
	sub.s32 	%r75, %r172, %r74;
	shl.b32 	%r76, %r75, 2;
	add.s32 	%r77, %r73, %r76;
	mad.lo.s32 	%r78, %r75, -3, %r77;
	st.local.v2.u32 	[%rd2], {%r1, %r172};
	st.local.v2.u32 	[%rd2+8], {%r70, %r72};
	st.local.v2.u32 	[%rd2+16], {%r73, %r75};
	st.local.u32 	[%rd2+24], %r77;
	mov.u64 	%rd32, $str$5;
	cvta.global.u64 	%rd33, %rd32;
	{ // callseq 485, 0
	.param .b64 param0;
	st.param.b64 	[param0], %rd33;
	.param .b64 param1;
	st.param.b64 	[param1], %rd11;
	.param .b32 retval0;
	call.uni (retval0), 
	vprintf, 
	(
	param0, 
	param1
	);
	ld.param.b32 	%r79, [retval0];
	} // callseq 485
	st.local.v2.u32 	[%rd2], {%r72, %r3};
	st.local.v2.u32 	[%rd2+8], {%r4, %r66};
	mov.b32 	%r81, 0;
	st.local.v2.u32 	[%rd2+16], {%r77, %r81};
	mov.u64 	%rd34, $str$6;
	cvta.global.u64 	%rd35, %rd34;
	{ // callseq 486, 0
	.param .b64 param0;
	st.param.b64 	[param0], %rd35;
	.param .b64 param1;
	st.param.b64 	[param1], %rd11;
	.param .b32 retval0;
	call.uni (retval0), 
	vprintf, 
	(
	param0, 
	param1
	);
	ld.param.b32 	%r82, [retval0];
	} // callseq 486
	cvta.to.global.u64 	%rd36, %rd85;
	mul.wide.s32 	%rd37, %r77, 4;
	add.s64 	%rd38, %rd36, %rd37;
	ld.global.f32 	%f1, [%rd38];
	mul.wide.s32 	%rd39, %r66, 4;
	add.s64 	%rd40, %rd36, %rd39;
	st.global.f32 	[%rd40], %f1;
	st.local.v2.u32 	[%rd2], {%r72, %r3};
	st.local.v2.u32 	[%rd2+8], {%r4, %r66};
	mov.b32 	%r84, 1;
	st.local.v2.u32 	[%rd2+16], {%r77, %r84};
	{ // callseq 487, 0
	.param .b64 param0;
	st.param.b64 	[param0], %rd35;
	.param .b64 param1;
	st.param.b64 	[param1], %rd11;
	.param .b32 retval0;
	call.uni (retval0), 
	vprintf, 
	(
	param0, 
	param1
	);
	ld.param.b32 	%r85, [retval0];
	} // callseq 487
	ld.global.f32 	%f2, [%rd38+4];
	st.global.f32 	[%rd40+4], %f2;
	st.local.v2.u32 	[%rd2], {%r72, %r3};
	st.local.v2.u32 	[%rd2+8], {%r4, %r66};
	mov.b32 	%r87, 2;
	st.local.v2.u32 	[%rd2+16], {%r77, %r87};
	{ // callseq 488, 0
	.param .b64 param0;
	st.param.b64 	[param0], %rd35;
	.param .b64 param1;
	st.param.b64 	[param1], %rd11;
	.param .b32 retval0;
	call.uni (retval0), 
	vprintf, 
	(
	param0, 
	param1
	);
	ld.param.b32 	%r88, [retval0];
	} // callseq 488
	ld.global.f32 	%f3, [%rd38+8];
	st.global.f32 	[%rd40+8], %f3;
	st.local.v2.u32 	[%rd2], {%r72, %r3};
	st.local.v2.u32 	[%rd2+8], {%r4, %r66};
	mov.b32 	%r90, 3;
	st.local.v2.u32 	[%rd2+16], {%r77, %r90};
	{ // callseq 489, 0
	.param .b64 param0;
	st.param.b64 	[param0], %rd35;
	.param .b64 param1;
	st.param.b64 	[param1], %rd11;
	.param .b32 retval0;
	call.uni (retval0), 
	vprintf, 
	(
	param0, 
	param1
	);
	ld.param.b32 	%r91, [retval0];
	} // callseq 489
	ld.global.f32 	%f4, [%rd38+12];
	st.global.f32 	[%rd40+12], %f4;
	st.local.v2.u32 	[%rd2], {%r72, %r3};
	st.local.v2.u32 	[%rd2+8], {%r4, %r67};
	st.local.v2.u32 	[%rd2+16], {%r78, %r81};
	mov.u64 	%rd41, $str$7;
	cvta.global.u64 	%rd42, %rd41;
	{ // callseq 490, 0
	.param .b64 param0;
	st.param.b64 	[param0], %rd42;
	.param .b64 param1;
	st.param.b64 	[param1], %rd11;
	.param .b32 retval0;
	call.uni (retval0), 
	vprintf, 
	(
	param0, 
	param1
	);
	ld.param.b32 	%r93, [retval0];
	} // callseq 490
	cvta.to.global.u64 	%rd43, %rd87;
	mul.wide.s32 	%rd44, %r78, 4;
	add.s64 	%rd45, %rd43, %rd44;
	ld.global.f32 	%f5, [%rd45];
	mul.wide.s32 	%rd46, %r67, 4;
	add.s64 	%rd47, %rd43, %rd46;
	st.global.f32 	[%rd47], %f5;
	add.s32 	%r172, %r172, %r5;
	mov.u32 	%r171, %r9;
$L__BB24_3:
	setp.eq.s32 	%p4, %r10, 0;
	@%p4 bra 	$L__BB24_6;
	mov.u64 	%rd51, $str$4;
	mov.u64 	%rd57, $str$5;
	mov.u64 	%rd59, $str$6;
	mov.u64 	%rd66, $str$7;
	mul.wide.s32 	%rd73, %r5, 4;
$L__BB24_5:
	ld.param.u64 	%rd91, [_Z5evictIfLi1ELi4ELi2EEvPT_S1_PKiS3_S3_S3_iiiiii_param_4];
	ld.param.u64 	%rd90, [_Z5evictIfLi1ELi4ELi2EEvPT_S1_PKiS3_S3_S3_iiiiii_param_2];
	ld.param.u64 	%rd88, [_Z5evictIfLi1ELi4ELi2EEvPT_S1_PKiS3_S3_S3_iiiiii_param_1];
	ld.param.u64 	%rd86, [_Z5evictIfLi1ELi4ELi2EEvPT_S1_PKiS3_S3_S3_iiiiii_param_0];
	cvta.to.global.u64 	%rd48, %rd90;
	mul.wide.s32 	%rd49, %r171, 4;
	add.s64 	%rd50, %rd48, %rd49;
	ld.global.nc.u32 	%r95, [%rd50];
	sub.s32 	%r96, %r95, %r18;
	shr.u32 	%r97, %r96, 31;
	add.s32 	%r98, %r96, %r97;
	and.b32  	%r99, %r98, -2;
	sub.s32 	%r100, %r96, %r99;
	add.s32 	%r101, %r171, %r5;
	st.local.v2.u32 	[%rd2], {%r3, %r100};
	st.local.v2.u32 	[%rd2+8], {%r96, %r171};
	st.local.v2.u32 	[%rd2+16], {%r101, %r8};
	cvta.global.u64 	%rd52, %rd51;
	{ // callseq 491, 0
	.param .b64 param0;
	st.param.b64 	[param0], %rd52;
	.param .b64 param1;
	st.param.b64 	[param1], %rd11;
	.param .b32 retval0;
	call.uni (retval0), 
	vprintf, 
	(
	param0, 
	param1
	);
	ld.param.b32 	%r102, [retval0];
	} // callseq 491
	shl.b32 	%r104, %r100, 2;
	add.s32 	%r105, %r99, %r104;
	mad.lo.s32 	%r106, %r100, -3, %r105;
	shr.u32 	%r107, %r172, 31;
	add.s32 	%r108, %r172, %r107;
	shr.s32 	%r109, %r108, 1;
	add.s32 	%r110, %r109, %r2;
	cvta.to.global.u64 	%rd54, %rd91;
	mul.wide.s32 	%rd55, %r110, 4;
	add.s64 	%rd56, %rd54, %rd55;
	ld.global.nc.u32 	%r111, [%rd56];
	shl.b32 	%r112, %r111, 1;
	and.b32  	%r113, %r108, -2;
	sub.s32 	%r114, %r172, %r113;
	shl.b32 	%r115, %r114, 2;
	add.s32 	%r116, %r112, %r115;
	mad.lo.s32 	%r117, %r114, -3, %r116;
	st.local.v2.u32 	[%rd2], {%r1, %r172};
	st.local.v2.u32 	[%rd2+8], {%r109, %r111};
	st.local.v2.u32 	[%rd2+16], {%r112, %r114};
	st.local.u32 	[%rd2+24], %r116;
	cvta.global.u64 	%rd58, %rd57;
	{ // callseq 492, 0
	.param .b64 param0;
	st.param.b64 	[param0], %rd58;
	.param .b64 param1;
	st.param.b64 	[param1], %rd11;
	.param .b32 retval0;
	call.uni (retval0), 
	vprintf, 
	(
	param0, 
	param1
	);
	ld.param.b32 	%r118, [retval0];
	} // callseq 492
	st.local.v2.u32 	[%rd2], {%r111, %r3};
	st.local.v2.u32 	[%rd2+8], {%r4, %r105};
	mov.b32 	%r120, 0;
	st.local.v2.u32 	[%rd2+16], {%r116, %r120};
	cvta.global.u64 	%rd60, %rd59;
	{ // callseq 493, 0
	.param .b64 param0;
	st.param.b64 	[param0], %rd60;
	.param .b64 param1;
	st.param.b64 	[param1], %rd11;
	.param .b32 retval0;
	call.uni (retval0), 
	vprintf, 
	(
	param0, 
	param1
	);
	ld.param.b32 	%r121, [retval0];
	} // callseq 493
	cvta.to.global.u64 	%rd61, %rd86;
	mul.wide.s32 	%rd62, %r116, 4;
	add.s64 	%rd63, %rd61, %rd62;
	ld.global.f32 	%f6, [%rd63];
	mul.wide.s32 	%rd64, %r105, 4;
	add.s64 	%rd65, %rd61, %rd64;
	st.global.f32 	[%rd65], %f6;
	st.local.v2.u32 	[%rd2], {%r111, %r3};
	st.local.v2.u32 	[%rd2+8], {%r4, %r105};
	mov.b32 	%r123, 1;
	st.local.v2.u32 	[%rd2+16], {%r116, %r123};
	{ // callseq 494, 0
	.param .b64 param0;
	st.param.b64 	[param0], %rd60;
	.param .b64 param1;
	st.param.b64 	[param1], %rd11;
	.param .b32 retval0;
	call.uni (retval0), 
	vprintf, 
	(
	param0, 
	param1
	);
	ld.param.b32 	%r124, [retval0];
	} // callseq 494
	ld.global.f32 	%f7, [%rd63+4];
	st.global.f32 	[%rd65+4], %f7;
	st.local.v2.u32 	[%rd2], {%r111, %r3};
	st.local.v2.u32 	[%rd2+8], {%r4, %r105};
	mov.b32 	%r126, 2;
	st.local.v2.u32 	[%rd2+16], {%r116, %r126};
	{ // callseq 495, 0
	.param .b64 param0;
	st.param.b64 	[param0], %rd60;
	.param .b64 param1;
	st.param.b64 	[param1], %rd11;
	.param .b32 retval0;
	call.uni (retval0), 
	vprintf, 
	(
	param0, 
	param1
	);
	ld.param.b32 	%r127, [retval0];
	} // callseq 495
	ld.global.f32 	%f8, [%rd63+8];
	st.global.f32 	[%rd65+8], %f8;
	st.local.v2.u32 	[%rd2], {%r111, %r3};
	st.local.v2.u32 	[%rd2+8], {%r4, %r105};
	mov.b32 	%r129, 3;
	st.local.v2.u32 	[%rd2+16], {%r116, %r129};
	{ // callseq 496, 0
	.param .b64 param0;
	st.param.b64 	[param0], %rd60;
	.param .b64 param1;
	st.param.b64 	[param1], %rd11;
	.param .b32 retval0;
	call.uni (retval0), 
	vprintf, 
	(
	param0, 
	param1
	);
	ld.param.b32 	%r130, [retval0];
	} // callseq 496
	ld.global.f32 	%f9, [%rd63+12];
	st.global.f32 	[%rd65+12], %f9;
	st.local.v2.u32 	[%rd2], {%r111, %r3};
	st.local.v2.u32 	[%rd2+8], {%r4, %r106};
	st.local.v2.u32 	[%rd2+16], {%r117, %r120};
	cvta.global.u64 	%rd67, %rd66;
	{ // callseq 497, 0
	.param .b64 param0;
	st.param.b64 	[param0], %rd67;
	.param .b64 param1;
	st.param.b64 	[param1], %rd11;
	.param .b32 retval0;
	call.uni (retval0), 
	vprintf, 
	(
	param0, 
	param1
	);
	ld.param.b32 	%r132, [retval0];
	} // callseq 497
	cvta.to.global.u64 	%rd68, %rd88;
	mul.wide.s32 	%rd69, %r117, 4;
	add.s64 	%rd70, %rd68, %rd69;
	ld.global.f32 	%f10, [%rd70];
	mul.wide.s32 	%rd71, %r106, 4;
	add.s64 	%rd72, %rd68, %rd71;
	st.global.f32 	[%rd72], %f10;
	add.s32 	%r134, %r172, %r5;
	add.s64 	%rd74, %rd50, %rd73;
	ld.global.nc.u32 	%r135, [%rd74];
	sub.s32 	%r136, %r135, %r18;
	shr.u32 	%r137, %r136, 31;
	add.s32 	%r138, %r136, %r137;
	and.b32  	%r139, %r138, -2;
	sub.s32 	%r140, %r136, %r139;
	add.s32 	%r171, %r101, %r5;
	st.local.v2.u32 	[%rd2], {%r3, %r140};
	st.local.v2.u32 	[%rd2+8], {%r136, %r101};
	st.local.v2.u32 	[%rd2+16], {%r171, %r8};
	{ // callseq 498, 0
	.param .b64 param0;
	st.param.b64 	[param0], %rd52;
	.param .b64 param1;
	st.param.b64 	[param1], %rd11;
	.param .b32 retval0;
	call.uni (retval0), 
	vprintf, 
	(
	param0, 
	param1
	);
	ld.param.b32 	%r141, [retval0];
	} // callseq 498
	shl.b32 	%r143, %r140, 2;
	add.s32 	%r144, %r139, %r143;
	mad.lo.s32 	%r145, %r140, -3, %r144;
	shr.u32 	%r146, %r134, 31;
	add.s32 	%r147, %r134, %r146;
	shr.s32 	%r148, %r147, 1;
	add.s32 	%r149, %r148, %r2;
	mul.wide.s32 	%rd75, %r149, 4;
	add.s64 	%rd76, %rd54, %rd75;
	ld.global.nc.u32 	%r150, [%rd76];
	shl.b32 	%r151, %r150, 1;
	and.b32  	%r152, %r147, -2;
	sub.s32 	%r153, %r134, %r152;
	shl.b32 	%r154, %r153, 2;
	add.s32 	%r155, %r151, %r154;
	mad.lo.s32 	%r156, %r153, -3, %r155;
	st.local.v2.u32 	[%rd2], {%r1, %r134};
	st.local.v2.u32 	[%rd2+8], {%r148, %r150};
	st.local.v2.u32 	[%rd2+16], {%r151, %r153};
	st.local.u32 	[%rd2+24], %r155;
	{ // callseq 499, 0
	.param .b64 param0;
	st.param.b64 	[param0], %rd58;
	.param .b64 param1;
	st.param.b64 	[param1], %rd11;
	.param .b32 retval0;
	call.uni (retval0), 
	vprintf, 
	(
	param0, 
	param1
	);
	ld.param.b32 	%r157, [retval0];
	} // callseq 499
	st.local.v2.u32 	[%rd2], {%r150, %r3};
	st.local.v2.u32 	[%rd2+8], {%r4, %r144};
	st.local.v2.u32 	[%rd2+16], {%r155, %r120};
	{ // callseq 500, 0
	.param .b64 param0;
	st.param.b64 	[param0], %rd60;
	.param .b64 param1;
	st.param.b64 	[param1], %rd11;
	.param .b32 retval0;
	call.uni (retval0), 
	vprintf, 
	(
	param0, 
	param1
	);
	ld.param.b32 	%r159, [retval0];
	} // callseq 500
	mul.wide.s32 	%rd77, %r155, 4;
	add.s64 	%rd78, %rd61, %rd77;
	ld.global.f32 	%f11, [%rd78];
	mul.wide.s32 	%rd79, %r144, 4;
	add.s64 	%rd80, %rd61, %rd79;
	st.global.f32 	[%rd80], %f11;
	st.local.v2.u32 	[%rd2], {%r150, %r3};
	st.local.v2.u32 	[%rd2+8], {%r4, %r144};
	st.local.v2.u32 	[%rd2+16], {%r155, %r123};
	{ // callseq 501, 0
	.param .b64 param0;
	st.param.b64 	[param0], %rd60;
	.param .b64 param1;
	st.param.b64 	[param1], %rd11;
	.param .b32 retval0;
	call.uni (retval0), 
	vprintf, 
	(
	param0, 
	param1
	);
	ld.param.b32 	%r161, [retval0];
	} // callseq 501
	ld.global.f32 	%f12, [%rd78+4];
	st.global.f32 	[%rd80+4], %f12;
	st.local.v2.u32 	[%rd2], {%r150, %r3};
	st.local.v2.u32 	[%rd2+8], {%r4, %r144};
	st.local.v2.u32 	[%rd2+16], {%r155, %r126};
	{ // callseq 502, 0
	.param .b64 param0;
	st.param.b64 	[param0], %rd60;
	.param .b64 param1;
	st.param.b64 	[param1], %rd11;
	.param .b32 retval0;
	call.uni (retval0), 
	vprintf, 
	(
	param0, 
	param1
	);
	ld.param.b32 	%r163, [retval0];
	} // callseq 502
	ld.global.f32 	%f13, [%rd78+8];
	st.global.f32 	[%rd80+8], %f13;
	st.local.v2.u32 	[%rd2], {%r150, %r3};
	st.local.v2.u32 	[%rd2+8], {%r4, %r144};
	st.local.v2.u32 	[%rd2+16], {%r155, %r129};
	{ // callseq 503, 0
	.param .b64 param0;
	st.param.b64 	[param0], %rd60;
	.param .b64 param1;
	st.param.b64 	[param1], %rd11;
	.param .b32 retval0;
	call.uni (retval0), 
	vprintf, 
	(
	param0, 
	param1
	);
	ld.param.b32 	%r165, [retval0];
	} // callseq 503
	ld.global.f32 	%f14, [%rd78+12];
	st.global.f32 	[%rd80+12], %f14;
	st.local.v2.u32 	[%rd2], {%r150, %r3};
	st.local.v2.u32 	[%rd2+8], {%r4, %r145};
	st.local.v2.u32 	[%rd2+16], {%r156, %r120};
	{ // callseq 504, 0
	.param .b64 param0;
	st.param.b64 	[param0], %rd67;
	.param .b64 param1;
	st.param.b64 	[param1], %rd11;
	.param .b32 retval0;
	call.uni (retval0), 
	vprintf, 
	(
	param0, 
	param1
	);
	ld.param.b32 	%r167, [retval0];
	} // callseq 504
	mul.wide.s32 	%rd81, %r156, 4;
	add.s64 	%rd82, %rd68, %rd81;
	ld.global.f32 	%f15, [%rd82];
	mul.wide.s32 	%rd83, %r145, 4;
	add.s64 	%rd84, %rd68, %rd83;
	st.global.f32 	[%rd84], %f15;
	add.s32 	%r172, %r134, %r5;
	setp.lt.s32 	%p5, %r171, %r8;
	@%p5 bra 	$L__BB24_5;
$L__BB24_6:
	ret;

}
	// .globl	_Z5evictIfLi2ELi4ELi2EEvPT_S1_PKiS3_S3_S3_iiiiii
.visible .entry _Z5evictIfLi2ELi4ELi2EEvPT_S1_PKiS3_S3_S3_iiiiii(
	.param .u64 .ptr .align 1 _Z5evictIfLi2ELi4ELi2EEvPT_S1_PKiS3_S3_S3_iiiiii_param_0,
	.param .u64 .ptr .align 1 _Z5evictIfLi2ELi4ELi2EEvPT_S1_PKiS3_S3_S3_iiiiii_param_1,
	.param .u64 .ptr .align 1 _Z5evictIfLi2ELi4ELi2EEvPT_S1_PKiS3_S3_S3_iiiiii_param_2,
	.param .u64 .ptr .align 1 _Z5evictIfLi2ELi4ELi2EEvPT_S1_PKiS3_S3_S3_iiiiii_param_3,
	.param .u64 .ptr .align 1 _Z5evictIfLi2ELi4ELi2EEvPT_S1_PKiS3_S3_S3_iiiiii_param_4,
	.param .u64 .ptr .align 1 _Z5evictIfLi2ELi4ELi2EEvPT_S1_PKiS3_S3_S3_iiiiii_param_5,
	.param .u32 _Z5evictIfLi2ELi4ELi2EEvPT_S1_PKiS3_S3_S3_iiiiii_param_6,
	.param .u32 _Z5evictIfLi2ELi4ELi2EEvPT_S1_PKiS3_S3_S3_iiiiii_param_7,
	.param .u32 _Z5evictIfLi2ELi4ELi2EEvPT_S1_PKiS3_S3_S3_iiiiii_param_8,
	.param .u32 _Z5evictIfLi2ELi4ELi2EEvPT_S1_PKiS3_S3_S3_iiiiii_param_9,
	.param .u32 _Z5evictIfLi2ELi4ELi2EEvPT_S1_PKiS3_S3_S3_iiiiii_param_10,
	.param .u32 _Z5evictIfLi2ELi4ELi2EEvPT_S1_PKiS3_S3_S3_iiiiii_param_11
)
{
	.local .align 8 .b8 	__local_depot25[32];
	.reg .b64 	%SP;
	.reg .b64 	%SPL;
	.reg .pred 	%p<3>;
	.reg .b32 	%r<90>;
	.reg .b32 	%f<7>;
	.reg .b64 	%rd<52>;

	mov.u64 	%SPL, __local_depot25;
	cvta.local.u64 	%SP, %SPL;
	ld.param.u64 	%rd6, [_Z5evictIfLi2ELi4ELi2EEvPT_S1_PKiS3_S3_S3_iiiiii_param_3];
	ld.param.u64 	%rd7, [_Z5evictIfLi2ELi4ELi2EEvPT_S1_PKiS3_S3_S3_iiiiii_param_5];
	ld.param.u32 	%r17, [_Z5evictIfLi2ELi4ELi2EEvPT_S1_PKiS3_S3_S3_iiiiii_param_6];
	ld.param.u32 	%r15, [_Z5evictIfLi2ELi4ELi2EEvPT_S1_PKiS3_S3_S3_iiiiii_param_7];
	ld.param.u32 	%r18, [_Z5evictIfLi2ELi4ELi2EEvPT_S1_PKiS3_S3_S3_iiiiii_param_8];
	ld.param.u32 	%r19, [_Z5evictIfLi2ELi4ELi2EEvPT_S1_PKiS3_S3_S3_iiiiii_param_9];
	ld.param.u32 	%r20, [_Z5evictIfLi2ELi4ELi2EEvPT_S1_PKiS3_S3_S3_iiiiii_param_10];
	cvta.to.global.u64 	%rd8, %rd7;
	cvta.to.global.u64 	%rd9, %rd6;
	add.u64 	%rd10, %SP, 0;
	add.u64 	%rd1, %SPL, 0;
	mov.u32 	%r21, %ctaid.y;
	mov.u32 	%r22, %ntid.y;
	mov.u32 	%r23, %tid.y;
	mad.lo.s32 	%r1, %r21, %r22, %r23;
	div.s32 	%r2, %r1, %r19;
	mul.lo.s32 	%r24, %r2, %r19;
	sub.s32 	%r25, %r1, %r24;
	mad.lo.s32 	%r26, %r2, %r18, %r17;
	mad.lo.s32 	%r27, %r26, %r19, %r25;
	st.local.v2.u32 	[%rd1], {%r27, %r1};
	st.local.u32 	[%rd1+8], %r2;
	mov.u64 	%rd11, $str;
	cvta.global.u64 	%rd12, %rd11;
	{ // callseq 505, 0
	.param .b64 param0;
	st.param.b64 	[param0], %rd12;
	.param .b64 param1;
	st.param.b64 	[param1], %rd10;
	.param .b32 retval0;
	call.uni (retval0), 
	vprintf, 
	(
	param0, 
	param1
	);
	ld.param.b32 	%r28, [retval0];
	} // callseq 505
	mul.wide.s32 	%rd13, %r27, 4;
	add.s64 	%rd14, %rd9, %rd13;
	ld.global.nc.u32 	%r3, [%rd14];
	mov.u32 	%r30, %ctaid.x;
	mov.u32 	%r31, %ntid.x;
	mov.u32 	%r32, %tid.x;
	mad.lo.s32 	%r4, %r30, %r31, %r32;
	mov.u32 	%r33, %nctaid.x;
	mul.lo.s32 	%r5, %r33, %r31;
	st.local.u32 	[%rd1], %r5;
	mov.u64 	%rd15, $str$1;
	cvta.global.u64 	%rd16, %rd15;
	{ // callseq 506, 0
	.param .b64 param0;
	st.param.b64 	[param0], %rd16;
	.param .b64 param1;
	st.param.b64 	[param1], %rd10;
	.param .b32 retval0;
	call.uni (retval0), 
	vprintf, 
	(
	param0, 
	param1
	);
	ld.param.b32 	%r34, [retval0];
	} // callseq 506
	mul.wide.u32 	%rd17, %r1, 4;
	add.s64 	%rd18, %rd8, %rd17;
	ld.global.nc.u32 	%r36, [%rd18];
	sub.s32 	%r37, %r4, %r3;
	add.s32 	%r89, %r37, %r36;
	st.local.v2.u32 	[%rd1], {%r3, %r15};
	mov.u64 	%rd19, $str$2;
	cvta.global.u64 	%rd20, %rd19;
	{ // callseq 507, 0
	.param .b64 param0;
	st.param.b64 	[param0], %rd20;
	.param .b64 param1;
	st.param.b64 	[param1], %rd10;
	.param .b32 retval0;
	call.uni (retval0), 
	vprintf, 
	(
	param0, 
	param1
	);
	ld.param.b32 	%r38, [retval0];
	} // callseq 507
	add.s32 	%r40, %r27, %r4;
	add.s32 	%r41, %r3, %r27;
	st.local.v2.u32 	[%rd1], {%r40, %r41};
	mov.u64 	%rd21, $str$3;
	cvta.global.u64 	%rd22, %rd21;
	{ // callseq 508, 0
	.param .b64 param0;
	st.param.b64 	[param0], %rd22;
	.param .b64 param1;
	st.param.b64 	[param1], %rd10;
	.param .b32 retval0;
	call.uni (retval0), 
	vprintf, 
	(
	param0, 
	param1
	);
	ld.param.b32 	%r42, [retval0];
	} // callseq 508
	mul.lo.s32 	%r44, %r20, %r27;
	shl.b32 	%r7, %r44, 1;
	setp.ge.s32 	%p1, %r4, %r3;
	@%p1 bra 	$L__BB25_3;
	ld.param.u32 	%r87, [_Z5evictIfLi2ELi4ELi2EEvPT_S1_PKiS3_S3_S3_iiiiii_param_11];
	add.s32 	%r8, %r7, %r3;
	add.s32 	%r88, %r7, %r4;
	mul.lo.s32 	%r10, %r87, %r1;
	mov.u64 	%rd26, $str$4;
	mov.u64 	%rd32, $str$5;
	mov.u64 	%rd34, $str$6;
$L__BB25_2:
	ld.param.u64 	%rd51, [_Z5evictIfLi2ELi4ELi2EEvPT_S1_PKiS3_S3_S3_iiiiii_param_4];
	ld.param.u64 	%rd50, [_Z5evictIfLi2ELi4ELi2EEvPT_S1_PKiS3_S3_S3_iiiiii_param_2];
	ld.param.u64 	%rd49, [_Z5evictIfLi2ELi4ELi2EEvPT_S1_PKiS3_S3_S3_iiiiii_param_1];
	ld.param.u64 	%rd48, [_Z5evictIfLi2ELi4ELi2EEvPT_S1_PKiS3_S3_S3_iiiiii_param_0];
	cvta.to.global.u64 	%rd23, %rd50;
	mul.wide.s32 	%rd24, %r88, 4;
	add.s64 	%rd25, %rd23, %rd24;
	ld.global.nc.u32 	%r45, [%rd25];
	sub.s32 	%r46, %r45, %r15;
	shr.u32 	%r47, %r46, 31;
	add.s32 	%r48, %r46, %r47;
	shl.b32 	%r49, %r48, 1;
	and.b32  	%r50, %r49, -4;
	and.b32  	%r51, %r48, -2;
	sub.s32 	%r52, %r46, %r51;
	add.s32 	%r13, %r88, %r5;
	st.local.v2.u32 	[%rd1], {%r2, %r52};
	st.local.v2.u32 	[%rd1+8], {%r46, %r88};
	st.local.v2.u32 	[%rd1+16], {%r13, %r8};
	cvta.global.u64 	%rd27, %rd26;
	{ // callseq 509, 0
	.param .b64 param0;
	st.param.b64 	[param0], %rd27;
	.param .b64 param1;
	st.param.b64 	[param1], %rd10;
	.param .b32 retval0;
	call.uni (retval0), 
	vprintf, 
	(
	param0, 
	param1
	);
	ld.param.b32 	%r53, [retval0];
	} // callseq 509
	shl.b32 	%r55, %r52, 2;
	add.s32 	%r56, %r50, %r55;
	mad.lo.s32 	%r57, %r52, -3, %r56;
	shr.u32 	%r58, %r89, 31;
	add.s32 	%r59, %r89, %r58;
	shr.s32 	%r60, %r59, 1;
	add.s32 	%r61, %r60, %r10;
	cvta.to.global.u64 	%rd29, %rd51;
	mul.wide.s32 	%rd30, %r61, 4;
	add.s64 	%rd31, %rd29, %rd30;
	ld.global.nc.u32 	%r62, [%rd31];
	shl.b32 	%r63, %r62, 2;
	and.b32  	%r64, %r59, -2;
	sub.s32 	%r65, %r89, %r64;
	shl.b32 	%r66, %r65, 2;
	add.s32 	%r67, %r63, %r66;
	mad.lo.s32 	%r68, %r65, -3, %r67;
	st.local.v2.u32 	[%rd1], {%r1, %r89};
	st.local.v2.u32 	[%rd1+8], {%r60, %r62};
	st.local.v2.u32 	[%rd1+16], {%r63, %r65};
	st.local.u32 	[%rd1+24], %r67;
	cvta.global.u64 	%rd33, %rd32;
	{ // callseq 510, 0
	.param .b64 param0;
	st.param.b64 	[param0], %rd33;
	.param .b64 param1;
	st.param.b64 	[param1], %rd10;
	.param .b32 retval0;
	call.uni (retval0), 
	vprintf, 
	(
	param0, 
	param1
	);
	ld.param.b32 	%r69, [retval0];
	} // callseq 510
	st.local.v2.u32 	[%rd1], {%r62, %r2};
	st.local.v2.u32 	[%rd1+8], {%r4, %r56};
	mov.b32 	%r71, 0;
	st.local.v2.u32 	[%rd1+16], {%r67, %r71};
	cvta.global.u64 	%rd35, %rd34;
	{ // callseq 511, 0
	.param .b64 param0;
	st.param.b64 	[param0], %rd35;
	.param .b64 param1;
	st.param.b64 	[param1], %rd10;
	.param .b32 retval0;
	call.uni (retval0), 
	vprintf, 
	(
	param0, 
	param1
	);
	ld.param.b32 	%r72, [retval0];
	} // callseq 511
	cvta.to.global.u64 	%rd36, %rd48;
	mul.wide.s32 	%rd37, %r67, 4;
	add.s64 	%rd38, %rd36, %rd37;
	ld.global.f32 	%f1, [%rd38];
	mul.wide.s32 	%rd39, %r56, 4;
	add.s64 	%rd40, %rd36, %rd39;
	st.global.f32 	[%rd40], %f1;
	st.local.v2.u32 	[%rd1], {%r62, %r2};
	st.local.v2.u32 	[%rd1+8], {%r4, %r56};
	mov.b32 	%r74, 1;
	st.local.v2.u32 	[%rd1+16], {%r67, %r74};
	{ // callseq 512, 0
	.param .b64 param0;
	st.param.b64 	[param0], %rd35;
	.param .b64 param1;
	st.param.b64 	[param1], %rd10;
	.param .b32 retval0;
	call.uni (retval0), 
	vprintf, 
	(
	param0, 
	param1
	);
	ld.param.b32 	%r75, [retval0];
	} // callseq 512
	ld.global.f32 	%f2, [%rd38+4];
	st.global.f32 	[%rd40+4], %f2;
	st.local.v2.u32 	[%rd1], {%r62, %r2};
	st.local.v2.u32 	[%rd1+8], {%r4, %r56};
	mov.b32 	%r77, 2;
	st.local.v2.u32 	[%rd1+16], {%r67, %r77};
	{ // callseq 513, 0
	.param .b64 param0;
	st.param.b64 	[param0], %rd35;
	.param .b64 param1;
	st.param.b64 	[param1], %rd10;
	.param .b32 retval0;
	call.uni (retval0), 
	vprintf, 
	(
	param0, 
	param1
	);
	ld.param.b32 	%r78, [retval0];
	} // callseq 513
	ld.global.f32 	%f3, [%rd38+8];
	st.global.f32 	[%rd40+8], %f3;
	st.local.v2.u32 	[%rd1], {%r62, %r2};
	st.local.v2.u32 	[%rd1+8], {%r4, %r56};
	mov.b32 	%r80, 3;
	st.local.v2.u32 	[%rd1+16], {%r67, %r80};
	{ // callseq 514, 0
	.param .b64 param0;
	st.param.b64 	[param0], %rd35;
	.param .b64 param1;
	st.param.b64 	[param1], %rd10;
	.param .b32 retval0;
	call.uni (retval0), 
	vprintf, 
	(
	param0, 
	param1
	);
	ld.param.b32 	%r81, [retval0];
	} // callseq 514
	ld.global.f32 	%f4, [%rd38+12];
	st.global.f32 	[%rd40+12], %f4;
	st.local.v2.u32 	[%rd1], {%r62, %r2};
	st.local.v2.u32 	[%rd1+8], {%r4, %r57};
	st.local.v2.u32 	[%rd1+16], {%r68, %r71};
	mov.u64 	%rd41, $str$7;
	cvta.global.u64 	%rd42, %rd41;
	{ // callseq 515, 0
	.param .b64 param0;
	st.param.b64 	[param0], %rd42;
	.param .b64 param1;
	st.param.b64 	[param1], %rd10;
	.param .b32 retval0;
	call.uni (retval0), 
	vprintf, 
	(
	param0, 
	param1
	);
	ld.param.b32 	%r83, [retval0];
	} // callseq 515
	cvta.to.global.u64 	%rd43, %rd49;
	mul.wide.s32 	%rd44, %r68, 4;
	add.s64 	%rd45, %rd43, %rd44;
	ld.global.f32 	%f5, [%rd45];
	mul.wide.s32 	%rd46, %r57, 4;
	add.s64 	%rd47, %rd43, %rd46;
	st.global.f32 	[%rd47], %f5;
	st.local.v2.u32 	[%rd1], {%r62, %r2};
	st.local.v2.u32 	[%rd1+8], {%r4, %r57};
	st.local.v2.u32 	[%rd1+16], {%r68, %r77};
	{ // callseq 516, 0
	.param .b64 param0;
	st.param.b64 	[param0], %rd42;
	.param .b64 param1;
	st.param.b64 	[param1], %rd10;
	.param .b32 retval0;
	call.uni (retval0), 
	vprintf, 
	(
	param0, 
	param1
	);
	ld.param.b32 	%r85, [retval0];
	} // callseq 516
	ld.global.f32 	%f6, [%rd45+8];
	st.global.f32 	[%rd47+8], %f6;
	add.s32 	%r89, %r89, %r5;
	setp.lt.s32 	%p2, %r13, %r8;
	mov.u32 	%r88, %r13;
	@%p2 bra 	$L__BB25_2;
$L__BB25_3:
	ret;

}
	// .globl	_Z5evictIfLi4ELi4ELi2EEvPT_S1_PKiS3_S3_S3_iiiiii
.visible .entry _Z5evictIfLi4ELi4ELi2EEvPT_S1_PKiS3_S3_S3_iiiiii(
	.param .u64 .ptr .align 1 _Z5evictIfLi4ELi4ELi2EEvPT_S1_PKiS3_S3_S3_iiiiii_param_0,
	.param .u64 .ptr .align 1 _Z5evictIfLi4ELi4ELi2EEvPT_S1_PKiS3_S3_S3_iiiiii_param_1,
	.param .u64 .ptr .align 1 _Z5evictIfLi4ELi4ELi2EEvPT_S1_PKiS3_S3_S3_iiiiii_param_2,
	.param .u64 .ptr .align 1 _Z5evictIfLi4ELi4ELi2EEvPT_S1_PKiS3_S3_S3_iiiiii_param_3,
	.param .u64 .ptr .align 1 _Z5evictIfLi4ELi4ELi2EEvPT_S1_PKiS3_S3_S3_iiiiii_param_4,
	.param .u64 .ptr .align 1 _Z5evictIfLi4ELi4ELi2EEvPT_S1_PKiS3_S3_S3_iiiiii_param_5,
	.param .u32 _Z5evictIfLi4ELi4ELi2EEvPT_S1_PKiS3_S3_S3_iiiiii_param_6,
	.param .u32 _Z5evictIfLi4ELi4ELi2EEvPT_S1_PKiS3_S3_S3_iiiiii_param_7,
	.param .u32 _Z5evictIfLi4ELi4ELi2EEvPT_S1_PKiS3_S3_S3_iiiiii_param_8,
	.param .u32 _Z5evictIfLi4ELi4ELi2EEvPT_S1_PKiS3_S3_S3_iiiiii_param_9,
	.param .u32 _Z5evictIfLi4ELi4ELi2EEvPT_S1_PKiS3_S3_S3_iiiiii_param_10,
	.param .u32 _Z5evictIfLi4ELi4ELi2EEvPT_S1_PKiS3_S3_S3_iiiiii_param_11
)
{
	.local .align 8 .b8 	__local_depot26[32];
	.reg .b64 	%SP;
	.reg .b64 	%SPL;
	.reg .pred 	%p<3>;
	.reg .b32 	%r<95>;
	.reg .b32 	%f<9>;
	.reg .b64 	%rd<49>;

	mov.u64 	%SPL, __local_depot26;
	cvta.local.u64 	%SP, %SPL;
	ld.param.u64 	%rd5, [_Z5evictIfLi4ELi4ELi2EEvPT_S1_PKiS3_S3_S3_iiiiii_param_0];
	ld.param.u64 	%rd6, [_Z5evictIfLi4ELi4ELi2EEvPT_S1_PKiS3_S3_S3_iiiiii_param_1];
	ld.param.u64 	%rd9, [_Z5evictIfLi4ELi4ELi2EEvPT_S1_PKiS3_S3_S3_iiiiii_param_3];
	ld.param.u64 	%rd8, [_Z5evictIfLi4ELi4ELi2EEvPT_S1_PKiS3_S3_S3_iiiiii_param_4];
	ld.param.u64 	%rd10, [_Z5evictIfLi4ELi4ELi2EEvPT_S1_PKiS3_S3_S3_iiiiii_param_5];
	ld.param.u32 	%r17, [_Z5evictIfLi4ELi4ELi2EEvPT_S1_PKiS3_S3_S3_iiiiii_param_6];
	ld.param.u32 	%r15, [_Z5evictIfLi4ELi4ELi2EEvPT_S1_PKiS3_S3_S3_iiiiii_param_7];
	ld.param.u32 	%r18, [_Z5evictIfLi4ELi4ELi2EEvPT_S1_PKiS3_S3_S3_iiiiii_param_8];
	ld.param.u32 	%r19, [_Z5evictIfLi4ELi4ELi2EEvPT_S1_PKiS3_S3_S3_iiiiii_param_9];
	ld.param.u32 	%r20, [_Z5evictIfLi4ELi4ELi2EEvPT_S1_PKiS3_S3_S3_iiiiii_param_10];
	ld.param.u32 	%r16, [_Z5evictIfLi4ELi4ELi2EEvPT_S1_PKiS3_S3_S3_iiiiii_param_11];
	cvta.to.global.u64 	%rd11, %rd10;
	cvta.to.global.u64 	%rd12, %rd9;
	add.u64 	%rd13, %SP, 0;
	add.u64 	%rd1, %SPL, 0;
	mov.u32 	%r21, %ctaid.y;
	mov.u32 	%r22, %ntid.y;
	mov.u32 	%r23, %tid.y;
	mad.lo.s32 	%r1, %r21, %r22, %r23;
	div.s32 	%r2, %r1, %r19;
	mul.lo.s32 	%r24, %r2, %r19;
	sub.s32 	%r25, %r1, %r24;
	mad.lo.s32 	%r26, %r2, %r18, %r17;
	mad.lo.s32 	%r27, %r26, %r19, %r25;
	st.local.v2.u32 	[%rd1], {%r27, %r1};
	st.local.u32 	[%rd1+8], %r2;
	mov.u64 	%rd14, $str;
	cvta.global.u64 	%rd15, %rd14;
	{ // callseq 517, 0
	.param .b64 param0;
	st.param.b64 	[param0], %rd15;
	.param .b64 param1;
	st.param.b64 	[param1], %rd13;
	.param .b32 retval0;
	call.uni (retval0), 
	vprintf, 
	(
	param0, 
	param1
	);
	ld.param.b32 	%r28, [retval0];
	} // callseq 517
	mul.wide.s32 	%rd16, %r27, 4;
	add.s64 	%rd17, %rd12, %rd16;
	ld.global.nc.u32 	%r3, [%rd17];
	mov.u32 	%r30, %ctaid.x;
	mov.u32 	%r31, %ntid.x;
	mov.u32 	%r32, %tid.x;
	mad.lo.s32 	%r4, %r30, %r31, %r32;
	mov.u32 	%r33, %nctaid.x;
	mul.lo.s32 	%r5, %r33, %r31;
	st.local.u32 	[%rd1], %r5;
	mov.u64 	%rd18, $str$1;
	cvta.global.u64 	%rd19, %rd18;
	{ // callseq 518, 0
	.param .b64 param0;
	st.param.b64 	[param0], %rd19;
	.param .b64 param1;
	st.param.b64 	[param1], %rd13;
	.param .b32 retval0;
	call.uni (retval0), 
	vprintf, 
	(
	param0, 
	param1
	);
	ld.param.b32 	%r34, [retval0];
	} // callseq 518
	mul.wide.u32 	%rd20, %r1, 4;
	add.s64 	%rd21, %rd11, %rd20;
	ld.global.nc.u32 	%r36, [%rd21];
	sub.s32 	%r37, %r4, %r3;
	add.s32 	%r94, %r37, %r36;
	st.local.v2.u32 	[%rd1], {%r3, %r15};
	mov.u64 	%rd22, $str$2;
	cvta.global.u64 	%rd23, %rd22;
	{ // callseq 519, 0
	.param .b64 param0;
	st.param.b64 	[param0], %rd23;
	.param .b64 param1;
	st.param.b64 	[param1], %rd13;
	.param .b32 retval0;
	call.uni (retval0), 
	vprintf, 
	(
	param0, 
	param1
	);
	ld.param.b32 	%r38, [retval0];
	} // callseq 519
	add.s32 	%r40, %r27, %r4;
	add.s32 	%r41, %r3, %r27;
	st.local.v2.u32 	[%rd1], {%r40, %r41};
	mov.u64 	%rd24, $str$3;
	cvta.global.u64 	%rd25, %rd24;
	{ // callseq 520, 0
	.param .b64 param0;
	st.param.b64 	[param0], %rd25;
	.param .b64 param1;
	st.param.b64 	[param1], %rd13;
	.param .b32 retval0;
	call.uni (retval0), 
	vprintf, 
	(
	param0, 
	param1
	);
	ld.param.b32 	%r42, [retval0];
	} // callseq 520
	mul.lo.s32 	%r44, %r20, %r27;
	shl.b32 	%r7, %r44, 1;
	setp.ge.s32 	%p1, %r4, %r3;
	@%p1 bra 	$L__BB26_3;
	cvta.to.global.u64 	%rd2, %rd5;
	cvta.to.global.u64 	%rd3, %rd6;
	add.s32 	%r8, %r7, %r3;
	add.s32 	%r93, %r7, %r4;
	mul.lo.s32 	%r10, %r16, %r1;
	cvta.to.global.u64 	%rd4, %rd8;
	mov.u64 	%rd29, $str$4;
$L__BB26_2:
	ld.param.u64 	%rd48, [_Z5evictIfLi4ELi4ELi2EEvPT_S1_PKiS3_S3_S3_iiiiii_param_2];
	cvta.to.global.u64 	%rd26, %rd48;
	mul.wide.s32 	%rd27, %r93, 4;
	add.s64 	%rd28, %rd26, %rd27;
	ld.global.nc.u32 	%r45, [%rd28];
	sub.s32 	%r46, %r45, %r15;
	shr.u32 	%r47, %r46, 31;
	add.s32 	%r48, %r46, %r47;
	shl.b32 	%r49, %r48, 2;
	and.b32  	%r50, %r49, -8;
	and.b32  	%r51, %r48, -2;
	sub.s32 	%r52, %r46, %r51;
	add.s32 	%r13, %r93, %r5;
	st.local.v2.u32 	[%rd1], {%r2, %r52};
	st.local.v2.u32 	[%rd1+8], {%r46, %r93};
	st.local.v2.u32 	[%rd1+16], {%r13, %r8};
	cvta.global.u64 	%rd30, %rd29;
	add.u64 	%rd31, %SP, 0;
	{ // callseq 521, 0
	.param .b64 param0;
	st.param.b64 	[param0], %rd30;
	.param .b64 param1;
	st.param.b64 	[param1], %rd31;
	.param .b32 retval0;
	call.uni (retval0), 
	vprintf, 
	(
	param0, 
	param1
	);
	ld.param.b32 	%r53, [retval0];
	} // callseq 521
	shl.b32 	%r55, %r52, 2;
	add.s32 	%r56, %r50, %r55;
	mad.lo.s32 	%r57, %r52, -3, %r56;
	shr.u32 	%r58, %r94, 31;
	add.s32 	%r59, %r94, %r58;
	shr.s32 	%r60, %r59, 1;
	add.s32 	%r61, %r60, %r10;
	mul.wide.s32 	%rd32, %r61, 4;
	add.s64 	%rd33, %rd4, %rd32;
	ld.global.nc.u32 	%r62, [%rd33];
	shl.b32 	%r63, %r62, 3;
	and.b32  	%r64, %r59, -2;
	sub.s32 	%r65, %r94, %r64;
	shl.b32 	%r66, %r65, 2;
	add.s32 	%r67, %r63, %r66;
	mad.lo.s32 	%r68, %r65, -3, %r67;
	st.local.v2.u32 	[%rd1], {%r1, %r94};
	st.local.v2.u32 	[%rd1+8], {%r60, %r62};
	st.local.v2.u32 	[%rd1+16], {%r63, %r65};
	st.local.u32 	[%rd1+24], %r67;
	mov.u64 	%rd34, $str$5;
	cvta.global.u64 	%rd35, %rd34;
	{ // callseq 522, 0
	.param .b64 param0;
	st.param.b64 	[param0], %rd35;
	.param .b64 param1;
	st.param.b64 	[param1], %rd31;
	.param .b32 retval0;
	call.uni (retval0), 
	vprintf, 
	(
	param0, 
	param1
	);
	ld.param.b32 	%r69, [retval0];
	} // callseq 522
	st.local.v2.u32 	[%rd1], {%r62, %r2};
	st.local.v2.u32 	[%rd1+8], {%r4, %r56};
	mov.b32 	%r71, 0;
	st.local.v2.u32 	[%rd1+16], {%r67, %r71};
	mov.u64 	%rd36, $str$6;
	cvta.global.u64 	%rd37, %rd36;
	{ // callseq 523, 0
	.param .b64 param0;
	st.param.b64 	[param0], %rd37;
	.param .b64 param1;
	st.param.b64 	[param1], %rd31;
	.param .b32 retval0;
	call.uni (retval0), 
	vprintf, 
	(
	param0, 
	param1
	);
	ld.param.b32 	%r72, [retval0];
	} // callseq 523
	mul.wide.s32 	%rd38, %r67, 4;
	add.s64 	%rd39, %rd2, %rd38;
	ld.global.f32 	%f1, [%rd39];
	mul.wide.s32 	%rd40, %r56, 4;
	add.s64 	%rd41, %rd2, %rd40;
	st.global.f32 	[%rd41], %f1;
	st.local.v2.u32 	[%rd1], {%r62, %r2};
	st.local.v2.u32 	[%rd1+8], {%r4, %r56};
	mov.b32 	%r74, 1;
	st.local.v2.u32 	[%rd1+16], {%r67, %r74};
	{ // callseq 524, 0
	.param .b64 param0;
	st.param.b64 	[param0], %rd37;
	.param .b64 param1;
	st.param.b64 	[param1], %rd31;
	.param .b32 retval0;
	call.uni (retval0), 
	vprintf, 
	(
	param0, 
	param1
	);
	ld.param.b32 	%r75, [retval0];
	} // callseq 524
	ld.global.f32 	%f2, [%rd39+4];
	st.global.f32 	[%rd41+4], %f2;
	st.local.v2.u32 	[%rd1], {%r62, %r2};
	st.local.v2.u32 	[%rd1+8], {%r4, %r56};
	mov.b32 	%r77, 2;
	st.local.v2.u32 	[%rd1+16], {%r67, %r77};
	{ // callseq 525, 0
	.param .b64 param0;
	st.param.b64 	[param0], %rd37;
	.param .b64 param1;
	st.param.b64 	[param1], %rd31;
	.param .b32 retval0;
	call.uni (retval0), 
	vprintf, 
	(
	param0, 
	param1
	);
	ld.param.b32 	%r78, [retval0];
	} // callseq 525
	ld.global.f32 	%f3, [%rd39+8];
	st.global.f32 	[%rd41+8], %f3;
	st.local.v2.u32 	[%rd1], {%r62, %r2};
	st.local.v2.u32 	[%rd1+8], {%r4, %r56};
	mov.b32 	%r80, 3;
	st.local.v2.u32 	[%rd1+16], {%r67, %r80};
	{ // callseq 526, 0
	.param .b64 param0;
	st.param.b64 	[param0], %rd37;
	.param .b64 param1;
	st.param.b64 	[param1], %rd31;
	.param .b32 retval0;
	call.uni (retval0), 
	vprintf, 
	(
	param0, 
	param1
	);
	ld.param.b32 	%r81, [retval0];
	} // callseq 526
	ld.global.f32 	%f4, [%rd39+12];
	st.global.f32 	[%rd41+12], %f4;
	st.local.v2.u32 	[%rd1], {%r62, %r2};
	st.local.v2.u32 	[%rd1+8], {%r4, %r57};
	st.local.v2.u32 	[%rd1+16], {%r68, %r71};
	mov.u64 	%rd42, $str$7;
	cvta.global.u64 	%rd43, %rd42;
	{ // callseq 527, 0
	.param .b64 param0;
	st.param.b64 	[param0], %rd43;
	.param .b64 param1;
	st.param.b64 	[param1], %rd31;
	.param .b32 retval0;
	call.uni (retval0), 
	vprintf, 
	(
	param0, 
	param1
	);
	ld.param.b32 	%r83, [retval0];
	} // callseq 527
	mul.wide.s32 	%rd44, %r68, 4;
	add.s64 	%rd45, %rd3, %rd44;
	ld.global.f32 	%f5, [%rd45];
	mul.wide.s32 	%rd46, %r57, 4;
	add.s64 	%rd47, %rd3, %rd46;
	st.global.f32 	[%rd47], %f5;
	st.local.v2.u32 	[%rd1], {%r62, %r2};
	st.local.v2.u32 	[%rd1+8], {%r4, %r57};
	st.local.v2.u32 	[%rd1+16], {%r68, %r77};
	{ // callseq 528, 0
	.param .b64 param0;
	st.param.b64 	[param0], %rd43;
	.param .b64 param1;
	st.param.b64 	[param1], %rd31;
	.param .b32 retval0;
	call.uni (retval0), 
	vprintf, 
	(
	param0, 
	param1
	);
	ld.param.b32 	%r85, [retval0];
	} // callseq 528
	ld.global.f32 	%f6, [%rd45+8];
	st.global.f32 	[%rd47+8], %f6;
	st.local.v2.u32 	[%rd1], {%r62, %r2};
	st.local.v2.u32 	[%rd1+8], {%r4, %r57};
	mov.b32 	%r87, 4;
	st.local.v2.u32 	[%rd1+16], {%r68, %r87};
	{ // callseq 529, 0
	.param .b64 param0;
	st.param.b64 	[param0], %rd43;
	.param .b64 param1;
	st.param.b64 	[param1], %rd31;
	.param .b32 retval0;
	call.uni (retval0), 
	vprintf, 
	(
	param0, 
	param1
	);
	ld.param.b32 	%r88, [retval0];
	} // callseq 529
	ld.global.f32 	%f7, [%rd45+16];
	st.global.f32 	[%rd47+16], %f7;
	st.local.v2.u32 	[%rd1], {%r62, %r2};
	st.local.v2.u32 	[%rd1+8], {%r4, %r57};
	mov.b32 	%r90, 6;
	st.local.v2.u32 	[%rd1+16], {%r68, %r90};
	{ // callseq 530, 0
	.param .b64 param0;
	st.param.b64 	[param0], %rd43;
	.param .b64 param1;
	st.param.b64 	[param1], %rd31;
	.param .b32 retval0;
	call.uni (retval0), 
	vprintf, 
	(
	param0, 
	param1
	);
	ld.param.b32 	%r91, [retval0];
	} // callseq 530
	ld.global.f32 	%f8, [%rd45+24];
	st.global.f32 	[%rd47+24], %f8;
	add.s32 	%r94, %r94, %r5;
	setp.lt.s32 	%p2, %r13, %r8;
	mov.u32 	%r93, %r13;
	@%p2 bra 	$L__BB26_2;
$L__BB26_3:
	ret;

}
	// .globl	_Z5evictIfLi8ELi4ELi2EEvPT_S1_PKiS3_S3_S3_iiiiii
.visible .entry _Z5evictIfLi8ELi4ELi2EEvPT_S1_PKiS3_S3_S3_iiiiii(
	.param .u64 .ptr .align 1 _Z5evictIfLi8ELi4ELi2EEvPT_S1_PKiS3_S3_S3_iiiiii_param_0,
	.param .u64 .ptr .align 1 _Z5evictIfLi8ELi4ELi2EEvPT_S1_PKiS3_S3_S3_iiiiii_param_1,
	.param .u64 .ptr .align 1 _Z5evictIfLi8ELi4ELi2EEvPT_S1_PKiS3_S3_S3_iiiiii_param_2,
	.param .u64 .ptr .align 1 _Z5evictIfLi8ELi4ELi2EEvPT_S1_PKiS3_S3_S3_iiiiii_param_3,
	.param .u64 .ptr .align 1 _Z5evictIfLi8ELi4ELi2EEvPT_S1_PKiS3_S3_S3_iiiiii_param_4,
	.param .u64 .ptr .align 1 _Z5evictIfLi8ELi4ELi2EEvPT_S1_PKiS3_S3_S3_iiiiii_param_5,
	.param .u32 _Z5evictIfLi8ELi4ELi2EEvPT_S1_PKiS3_S3_S3_iiiiii_param_6,
	.param .u32 _Z5evictIfLi8ELi4ELi2EEvPT_S1_PKiS3_S3_S3_iiiiii_param_7,
	.param .u32 _Z5evictIfLi8ELi4ELi2EEvPT_S1_PKiS3_S3_S3_iiiiii_param_8,
	.param .u32 _Z5evictIfLi8ELi4ELi2EEvPT_S1_PKiS3_S3_S3_iiiiii_param_9,
	.param .u32 _Z5evictIfLi8ELi4ELi2EEvPT_S1_PKiS3_S3_S3_iiiiii_param_10,
	.param .u32 _Z5evictIfLi8ELi4ELi2EEvPT_S1_PKiS3_S3_S3_iiiiii_param_11
)
{
	.local .align 8 .b8 	__local_depot27[32];
	.reg .b64 	%SP;
	.reg .b64 	%SPL;
	.reg .pred 	%p<3>;
	.reg .b32 	%r<117>;
	.reg .b32 	%f<17>;
	.reg .b64 	%rd<49>;

	mov.u64 	%SPL, __local_depot27;
	cvta.local.u64 	%SP, %SPL;
	ld.param.u64 	%rd5, [_Z5evictIfLi8ELi4ELi2EEvPT_S1_PKiS3_S3_S3_iiiiii_param_0];
	ld.param.u64 	%rd6, [_Z5evictIfLi8ELi4ELi2EEvPT_S1_PKiS3_S3_S3_iiiiii_param_1];
	ld.param.u64 	%rd9, [_Z5evictIfLi8ELi4ELi2EEvPT_S1_PKiS3_S3_S3_iiiiii_param_3];
	ld.param.u64 	%rd8, [_Z5evictIfLi8ELi4ELi2EEvPT_S1_PKiS3_S3_S3_iiiiii_param_4];
	ld.param.u64 	%rd10, [_Z5evictIfLi8ELi4ELi2EEvPT_S1_PKiS3_S3_S3_iiiiii_param_5];
	ld.param.u32 	%r17, [_Z5evictIfLi8ELi4ELi2EEvPT_S1_PKiS3_S3_S3_iiiiii_param_6];
	ld.param.u32 	%r15, [_Z5evictIfLi8ELi4ELi2EEvPT_S1_PKiS3_S3_S3_iiiiii_param_7];
	ld.param.u32 	%r18, [_Z5evictIfLi8ELi4ELi2EEvPT_S1_PKiS3_S3_S3_iiiiii_param_8];
	ld.param.u32 	%r19, [_Z5evictIfLi8ELi4ELi2EEvPT_S1_PKiS3_S3_S3_iiiiii_param_9];
	ld.param.u32 	%r20, [_Z5evictIfLi8ELi4ELi2EEvPT_S1_PKiS3_S3_S3_iiiiii_param_10];
	ld.param.u32 	%r16, [_Z5evictIfLi8ELi4ELi2EEvPT_S1_PKiS3_S3_S3_iiiiii_param_11];
	cvta.to.global.u64 	%rd11, %rd10;
	cvta.to.global.u64 	%rd12, %rd9;
	add.u64 	%rd13, %SP, 0;
	add.u64 	%rd1, %SPL, 0;
	mov.u32 	%r21, %ctaid.y;
	mov.u32 	%r22, %ntid.y;
	mov.u32 	%r23, %tid.y;
	mad.lo.s32 	%r1, %r21, %r22, %r23;
	div.s32 	%r2, %r1, %r19;
	mul.lo.s32 	%r24, %r2, %r19;
	sub.s32 	%r25, %r1, %r24;
	mad.lo.s32 	%r26, %r2, %r18, %r17;
	mad.lo.s32 	%r27, %r26, %r19, %r25;
	st.local.v2.u32 	[%rd1], {%r27, %r1};
	st.local.u32 	[%rd1+8], %r2;
	mov.u64 	%rd14, $str;
	cvta.global.u64 	%rd15, %rd14;
	{ // callseq 531, 0
	.param .b64 param0;
	st.param.b64 	[param0], %rd15;
	.param .b64 param1;
	st.param.b64 	[param1], %rd13;
	.param .b32 retval0;
	call.uni (retval0), 
	vprintf, 
	(
	param0, 
	param1
	);
	ld.param.b32 	%r28, [retval0];
	} // callseq 531
	mul.wide.s32 	%rd16, %r27, 4;
	add.s64 	%rd17, %rd12, %rd16;
	ld.global.nc.u32 	%r3, [%rd17];
	mov.u32 	%r30, %ctaid.x;
	mov.u32 	%r31, %ntid.x;
	mov.u32 	%r32, %tid.x;
	mad.lo.s32 	%r4, %r30, %r31, %r32;
	mov.u32 	%r33, %nctaid.x;
	mul.lo.s32 	%r5, %r33, %r31;
	st.local.u32 	[%rd1], %r5;
	mov.u64 	%rd18, $str$1;
	cvta.global.u64 	%rd19, %rd18;
	{ // callseq 532, 0
	.param .b64 param0;
	st.param.b64 	[param0], %rd19;
	.param .b64 param1;
	st.param.b64 	[param1], %rd13;
	.param .b32 retval0;
	call.uni (retval0), 
	vprintf, 
	(
	param0, 
	param1
	);
	ld.param.b32 	%r34, [retval0];
	} // callseq 532
	mul.wide.u32 	%rd20, %r1, 4;
	add.s64 	%rd21, %rd11, %rd20;
	ld.global.nc.u32 	%r36, [%rd21];
	sub.s32 	%r37, %r4, %r3;
	add.s32 	%r116, %r37, %r36;
	st.local.v2.u32 	[%rd1], {%r3, %r15};
	mov.u64 	%rd22, $str$2;
	cvta.global.u64 	%rd23, %rd22;
	{ // callseq 533, 0
	.param .b64 param0;
	st.param.b64 	[param0], %rd23;
	.param .b64 param1;
	st.param.b64 	[param1], %rd13;
	.param .b32 retval0;
	call.uni (retval0), 
	vprintf, 
	(
	param0, 
	param1
	);
	ld.param.b32 	%r38, [retval0];
	} // callseq 533
	add.s32 	%r40, %r27, %r4;
	add.s32 	%r41, %r3, %r27;
	st.local.v2.u32 	[%rd1], {%r40, %r41};
	mov.u64 	%rd24, $str$3;
	cvta.global.u64 	%rd25, %rd24;
	{ // callseq 534, 0
	.param .b64 param0;
	st.param.b64 	[param0], %rd25;
	.param .b64 param1;
	st.param.b64 	[param1], %rd13;
	.param .b32 retval0;
	call.uni (retval0), 
	vprintf, 
	(
	param0, 
	param1
	);
	ld.param.b32 	%r42, [retval0];
	} // callseq 534
	mul.lo.s32 	%r44, %r20, %r27;
	shl.b32 	%r7, %r44, 1;
	setp.ge.s32 	%p1, %r4, %r3;
	@%p1 bra 	$L__BB27_3;
	cvta.to.global.u64 	%rd2, %rd5;
	cvta.to.global.u64 	%rd3, %rd6;
	add.s32 	%r8, %r7, %r3;
	add.s32 	%r115, %r7, %r4;
	mul.lo.s32 	%r10, %r16, %r1;
	cvta.to.global.u64 	%rd4, %rd8;
	mov.u64 	%rd29, $str$4;
$L__BB27_2:
	ld.param.u64 	%rd48, [_Z5evictIfLi8ELi4ELi2EEvPT_S1_PKiS3_S3_S3_iiiiii_param_2];
	cvta.to.global.u64 	%rd26, %rd48;
	mul.wide.s32 	%rd27, %r115, 4;
	add.s64 	%rd28, %rd26, %rd27;
	ld.global.nc.u32 	%r45, [%rd28];
	sub.s32 	%r46, %r45, %r15;
	shr.u32 	%r47, %r46, 31;
	add.s32 	%r48, %r46, %r47;
	shl.b32 	%r49, %r48, 3;
	and.b32  	%r50, %r49, -16;
	and.b32  	%r51, %r48, -2;
	sub.s32 	%r52, %r46, %r51;
	add.s32 	%r13, %r115, %r5;
	st.local.v2.u32 	[%rd1], {%r2, %r52};
	st.local.v2.u32 	[%rd1+8], {%r46, %r115};
	st.local.v2.u32 	[%rd1+16], {%r13, %r8};
	cvta.global.u64 	%rd30, %rd29;
	add.u64 	%rd31, %SP, 0;
	{ // callseq 535, 0
	.param .b64 param0;
	st.param.b64 	[param0], %rd30;
	.param .b64 param1;
	st.param.b64 	[param1], %rd31;
	.param .b32 retval0;
	call.uni (retval0), 
	vprintf, 
	(
	param0, 
	param1
	);
	ld.param.b32 	%r53, [retval0];
	} // callseq 535
	shl.b32 	%r55, %r52, 2;
	add.s32 	%r56, %r50, %r55;
	mad.lo.s32 	%r57, %r52, -3, %r56;
	shr.u32 	%r58, %r116, 31;
	add.s32 	%r59, %r116, %r58;
	shr.s32 	%r60, %r59, 1;
	add.s32 	%r61, %r60, %r10;
	mul.wide.s32 	%rd32, %r61, 4;
	add.s64 	%rd33, %rd4, %rd32;
	ld.global.nc.u32 	%r62, [%rd33];
	shl.b32 	%r63, %r62, 4;
	and.b32  	%r64, %r59, -2;
	sub.s32 	%r65, %r116, %r64;
	shl.b32 	%r66, %r65, 2;
	add.s32 	%r67, %r63, %r66;
	mad.lo.s32 	%r68, %r65, -3, %r67;
	st.local.v2.u32 	[%rd1], {%r1, %r116};
	st.local.v2.u32 	[%rd1+8], {%r60, %r62};
	st.local.v2.u32 	[%rd1+16], {%r63, %r65};
	st.local.u32 	[%rd1+24], %r67;
	mov.u64 	%rd34, $str$5;
	cvta.global.u64 	%rd35, %rd34;
	{ // callseq 536, 0
	.param .b64 param0;
	st.param.b64 	[param0], %rd35;
	.param .b64 param1;
	st.param.b64 	[param1], %rd31;
	.param .b32 retval0;
	call.uni (retval0), 
	vprintf, 
	(
	param0, 
	param1
	);
	ld.param.b32 	%r69, [retval0];
	} // callseq 536
	st.local.v2.u32 	[%rd1], {%r62, %r2};
	st.local.v2.u32 	[%rd1+8], {%r4, %r56};
	mov.b32 	%r71, 0;
	st.local.v2.u32 	[%rd1+16], {%r67, %r71};
	mov.u64 	%rd36, $str$6;
	cvta.global.u64 	%rd37, %rd36;
	{ // callseq 537, 0
	.param .b64 param0;
	st.param.b64 	[param0], %rd37;
	.param .b64 param1;
	st.param.b64 	[param1], %rd31;
	.param .b32 retval0;
	call.uni (retval0), 
	vprintf, 
	(
	param0, 
	param1
	);
	ld.param.b32 	%r72, [retval0];
	} // callseq 537
	mul.wide.s32 	%rd38, %r67, 4;
	add.s64 	%rd39, %rd2, %rd38;
	ld.global.f32 	%f1, [%rd39];
	mul.wide.s32 	%rd40, %r56, 4;
	add.s64 	%rd41, %rd2, %rd40;
	st.global.f32 	[%rd41], %f1;
	st.local.v2.u32 	[%rd1], {%r62, %r2};
	st.local.v2.u32 	[%rd1+8], {%r4, %r56};
	mov.b32 	%r74, 1;
	st.local.v2.u32 	[%rd1+16], {%r67, %r74};
	{ // callseq 538, 0
	.param .b64 param0;
	st.param.b64 	[param0], %rd37;
	.param .b64 param1;
	st.param.b64 	[param1], %rd31;
	.param .b32 retval0;
	call.uni (retval0), 
	vprintf, 
	(
	param0, 
	param1
	);
	ld.param.b32 	%r75, [retval0];
	} // callseq 538
	ld.global.f32 	%f2, [%rd39+4];
	st.global.f32 	[%rd41+4], %f2;
	st.local.v2.u32 	[%rd1], {%r62, %r2};
	st.local.v2.u32 	[%rd1+8], {%r4, %r56};
	mov.b32 	%r77, 2;
	st.local.v2.u32 	[%rd1+16], {%r67, %r77};
	{ // callseq 539, 0
	.param .b64 param0;
	st.param.b64 	[param0], %rd37;
	.param .b64 param1;
	st.param.b64 	[param1], %rd31;
	.param .b32 retval0;
	call.uni (retval0), 
	vprintf, 
	(
	param0, 
	param1
	);
	ld.param.b32 	%r78, [retval0];
	} // callseq 539
	ld.global.f32 	%f3, [%rd39+8];
	st.global.f32 	[%rd41+8], %f3;
	st.local.v2.u32 	[%rd1], {%r62, %r2};
	st.local.v2.u32 	[%rd1+8], {%r4, %r56};
	mov.b32 	%r80, 3;
	st.local.v2.u32 	[%rd1+16], {%r67, %r80};
	{ // callseq 540, 0
	.param .b64 param0;
	st.param.b64 	[param0], %rd37;
	.param .b64 param1;
	st.param.b64 	[param1], %rd31;
	.param .b32 retval0;
	call.uni (retval0), 
	vprintf, 
	(
	param0, 
	param1
	);
	ld.param.b32 	%r81, [retval0];
	} // callseq 540
	ld.global.f32 	%f4, [%rd39+12];
	st.global.f32 	[%rd41+12], %f4;
	add.s32 	%r83, %r67, 8;
	add.s32 	%r84, %r56, 8;
	st.local.v2.u32 	[%rd1], {%r62, %r2};
	st.local.v2.u32 	[%rd1+8], {%r4, %r84};
	st.local.v2.u32 	[%rd1+16], {%r83, %r71};
	{ // callseq 541, 0
	.param .b64 param0;
	st.param.b64 	[param0], %rd37;
	.param .b64 param1;
	st.param.b64 	[param1], %rd31;
	.param .b32 retval0;
	call.uni (retval0), 
	vprintf, 
	(
	param0, 
	param1
	);
	ld.param.b32 	%r85, [retval0];
	} // callseq 541
	ld.global.f32 	%f5, [%rd39+32];
	st.global.f32 	[%rd41+32], %f5;
	st.local.v2.u32 	[%rd1], {%r62, %r2};
	st.local.v2.u32 	[%rd1+8], {%r4, %r84};
	st.local.v2.u32 	[%rd1+16], {%r83, %r74};
	{ // callseq 542, 0
	.param .b64 param0;
	st.param.b64 	[param0], %rd37;
	.param .b64 param1;
	st.param.b64 	[param1], %rd31;
	.param .b32 retval0;
	call.uni (retval0), 
	vprintf, 
	(
	param0, 
	param1
	);
	ld.param.b32 	%r87, [retval0];
	} // callseq 542
	ld.global.f32 	%f6, [%rd39+36];
	st.global.f32 	[%rd41+36], %f6;
	st.local.v2.u32 	[%rd1], {%r62, %r2};
	st.local.v2.u32 	[%rd1+8], {%r4, %r84};
	st.local.v2.u32 	[%rd1+16], {%r83, %r77};
	{ // callseq 543, 0
	.param .b64 param0;
	st.param.b64 	[param0], %rd37;
	.param .b64 param1;
	st.param.b64 	[param1], %rd31;
	.param .b32 retval0;
	call.uni (retval0), 
	vprintf, 
	(
	param0, 
	param1
	);
	ld.param.b32 	%r89, [retval0];
	} // callseq 543
	ld.global.f32 	%f7, [%rd39+40];
	st.global.f32 	[%rd41+40], %f7;
	st.local.v2.u32 	[%rd1], {%r62, %r2};
	st.local.v2.u32 	[%rd1+8], {%r4, %r84};
	st.local.v2.u32 	[%rd1+16], {%r83, %r80};
	{ // callseq 544, 0
	.param .b64 param0;
	st.param.b64 	[param0], %rd37;
	.param .b64 param1;
	st.param.b64 	[param1], %rd31;
	.param .b32 retval0;
	call.uni (retval0), 
	vprintf, 
	(
	param0, 
	param1
	);
	ld.param.b32 	%r91, [retval0];
	} // callseq 544
	ld.global.f32 	%f8, [%rd39+44];
	st.global.f32 	[%rd41+44], %f8;
	st.local.v2.u32 	[%rd1], {%r62, %r2};
	st.local.v2.u32 	[%rd1+8], {%r4, %r57};
	st.local.v2.u32 	[%rd1+16], {%r68, %r71};
	mov.u64 	%rd42, $str$7;
	cvta.global.u64 	%rd43, %rd42;
	{ // callseq 545, 0
	.param .b64 param0;
	st.param.b64 	[param0], %rd43;
	.param .b64 param1;
	st.param.b64 	[param1], %rd31;
	.param .b32 retval0;
	call.uni (retval0), 
	vprintf, 
	(
	param0, 
	param1
	);
	ld.param.b32 	%r93, [retval0];
	} // callseq 545
	mul.wide.s32 	%rd44, %r68, 4;
	add.s64 	%rd45, %rd3, %rd44;
	ld.global.f32 	%f9, [%rd45];
	mul.wide.s32 	%rd46, %r57, 4;
	add.s64 	%rd47, %rd3, %rd46;
	st.global.f32 	[%rd47], %f9;
	st.local.v2.u32 	[%rd1], {%r62, %r2};
	st.local.v2.u32 	[%rd1+8], {%r4, %r57};
	st.local.v2.u32 	[%rd1+16], {%r68, %r77};
	{ // callseq 546, 0
	.param .b64 param0;
	st.param.b64 	[param0], %rd43;
	.param .b64 param1;
	st.param.b64 	[param1], %rd31;
	.param .b32 retval0;
	call.uni (retval0), 
	vprintf, 
	(
	param0, 
	param1
	);
	ld.param.b32 	%r95, [retval0];
	} // callseq 546
	ld.global.f32 	%f10, [%rd45+8];
	st.global.f32 	[%rd47+8], %f10;
	st.local.v2.u32 	[%rd1], {%r62, %r2};
	st.local.v2.u32 	[%rd1+8], {%r4, %r57};
	mov.b32 	%r97, 4;
	st.local.v2.u32 	[%rd1+16], {%r68, %r97};
	{ // callseq 547, 0
	.param .b64 param0;
	st.param.b64 	[param0], %rd43;
	.param .b64 param1;
	st.param.b64 	[param1], %rd31;
	.param .b32 retval0;
	call.uni (retval0), 
	vprintf, 
	(
	param0, 
	param1
	);
	ld.param.b32 	%r98, [retval0];
	} // callseq 547
	ld.global.f32 	%f11, [%rd45+16];
	st.global.f32 	[%rd47+16], %f11;
	st.local.v2.u32 	[%rd1], {%r62, %r2};
	st.local.v2.u32 	[%rd1+8], {%r4, %r57};
	mov.b32 	%r100, 6;
	st.local.v2.u32 	[%rd1+16], {%r68, %r100};
	{ // callseq 548, 0
	.param .b64 param0;
	st.param.b64 	[param0], %rd43;
	.param .b64 param1;
	st.param.b64 	[param1], %rd31;
	.param .b32 retval0;
	call.uni (retval0), 
	vprintf, 
	(
	param0, 
	param1
	);
	ld.param.b32 	%r101, [retval0];
	} // callseq 548
	ld.global.f32 	%f12, [%rd45+24];
	st.global.f32 	[%rd47+24], %f12;
	st.local.v2.u32 	[%rd1], {%r62, %r2};
	st.local.v2.u32 	[%rd1+8], {%r4, %r57};
	mov.b32 	%r103, 8;
	st.local.v2.u32 	[%rd1+16], {%r68, %r103};
	{ // callseq 549, 0
	.param .b64 param0;
	st.param.b64 	[param0], %rd43;
	.param .b64 param1;
	st.param.b64 	[param1], %rd31;
	.param .b32 retval0;
	call.uni (retval0), 
	vprintf, 
	(
	param0, 
	param1
	);
	ld.param.b32 	%r104, [retval0];
	} // callseq 549
	ld.global.f32 	%f13, [%rd45+32];
	st.global.f32 	[%rd47+32], %f13;
	st.local.v2.u32 	[%rd1], {%r62, %r2};
	st.local.v2.u32 	[%rd1+8], {%r4, %r57};
	mov.b32 	%r106, 10;
	st.local.v2.u32 	[%rd1+16], {%r68, %r106};
	{ // callseq 550, 0
	.param .b64 param0;
	st.param.b64 	[param0], %rd43;
	.param .b64 param1;
	st.param.b64 	[param1], %rd31;
	.param .b32 retval0;
	call.uni (retval0), 
	vprintf, 
	(
	param0, 
	param1
	);
	ld.param.b32 	%r107, [retval0];
	} // callseq 550
	ld.global.f32 	%f14, [%rd45+40];
	st.global.f32 	[%rd47+40], %f14;
	st.local.v2.u32 	[%rd1], {%r62, %r2};
	st.local.v2.u32 	[%rd1+8], {%r4, %r57};
	mov.b32 	%r109, 12;
	st.local.v2.u32 	[%rd1+16], {%r68, %r109};
	{ // callseq 551, 0
	.param .b64 param0;
	st.param.b64 	[param0], %rd43;
	.param .b64 param1;
	st.param.b64 	[param1], %rd31;
	.param .b32 retval0;
	call.uni (retval0), 
	vprintf, 
	(
	param0, 
	param1
	);
	ld.param.b32 	%r110, [retval0];
	} // callseq 551
	ld.global.f32 	%f15, [%rd45+48];
	st.global.f32 	[%rd47+48], %f15;
	st.local.v2.u32 	[%rd1], {%r62, %r2};
	st.local.v2.u32 	[%rd1+8], {%r4, %r57};
	mov.b32 	%r112, 14;
	st.local.v2.u32 	[%rd1+16], {%r68, %r112};
	{ // callseq 552, 0
	.param .b64 param0;
	st.param.b64 	[param0], %rd43;
	.param .b64 param1;
	st.param.b64 	[param1], %rd31;
	.param .b32 retval0;
	call.uni (retval0), 
	vprintf, 
	(
	param0, 
	param1
	);
	ld.param.b32 	%r113, [retval0];
	} // callseq 552
	ld.global.f32 	%f16, [%rd45+56];
	st.global.f32 	[%rd47+56], %f16;
	add.s32 	%r116, %r116, %r5;
	setp.lt.s32 	%p2, %r13, %r8;
	mov.u32 	%r115, %r13;
	@%p2 bra 	$L__BB27_2;
$L__BB27_3:
	ret;

}
	// .globl	_Z5evictIfLi1ELi8ELi2EEvPT_S1_PKiS3_S3_S3_iiiiii
.visible .entry _Z5evictIfLi1ELi8ELi2EEvPT_S1_PKiS3_S3_S3_iiiiii(
	.param .u64 .ptr .align 1 _Z5evictIfLi1ELi8ELi2EEvPT_S1_PKiS3_S3_S3_iiiiii_param_0,
	.param .u64 .ptr .align 1 _Z5evictIfLi1ELi8ELi2EEvPT_S1_PKiS3_S3_S3_iiiiii_param_1,
	.param .u64 .ptr .align 1 _Z5evictIfLi1ELi8ELi2EEvPT_S1_PKiS3_S3_S3_iiiiii_param_2,
	.param .u64 .ptr .align 1 _Z5evictIfLi1ELi8ELi2EEvPT_S1_PKiS3_S3_S3_iiiiii_param_3,
	.param .u64 .ptr .align 1 _Z5evictIfLi1ELi8ELi2EEvPT_S1_PKiS3_S3_S3_iiiiii_param_4,
	.param .u64 .ptr .align 1 _Z5evictIfLi1ELi8ELi2EEvPT_S1_PKiS3_S3_S3_iiiiii_param_5,
	.param .u32 _Z5evictIfLi1ELi8ELi2EEvPT_S1_PKiS3_S3_S3_iiiiii_param_6,
	.param .u32 _Z5evictIfLi1ELi8ELi2EEvPT_S1_PKiS3_S3_S3_iiiiii_param_7,
	.param .u32 _Z5evictIfLi1ELi8ELi2EEvPT_S1_PKiS3_S3_S3_iiiiii_param_8,
	.param .u32 _Z5evictIfLi1ELi8ELi2EEvPT_S1_PKiS3_S3_S3_iiiiii_param_9,
	.param .u32 _Z5evictIfLi1ELi8ELi2EEvPT_S1_PKiS3_S3_S3_iiiiii_param_10,
	.param .u32 _Z5evictIfLi1ELi8ELi2EEvPT_S1_PKiS3_S3_S3_iiiiii_param_11
)
{
	.local .align 8 .b8 	__local_depot28[32];
	.reg .b64 	%SP;
	.reg .b64 	%SPL;
	.reg .pred 	%p<3>;
	.reg .b32 	%r<97>;
	.reg .b32 	%f<10>;
	.reg .b64 	%rd<50>;

	mov.u64 	%SPL, __local_depot28;
	cvta.local.u64 	%SP, %SPL;
	ld.param.u64 	%rd4, [_Z5evictIfLi1ELi8ELi2EEvPT_S1_PKiS3_S3_S3_iiiiii_param_0];
	ld.param.u64 	%rd5, [_Z5evictIfLi1ELi8ELi2EEvPT_S1_PKiS3_S3_S3_iiiiii_param_1];
	ld.param.u64 	%rd8, [_Z5evictIfLi1ELi8ELi2EEvPT_S1_PKiS3_S3_S3_iiiiii_param_3];
	ld.param.u64 	%rd9, [_Z5evictIfLi1ELi8ELi2EEvPT_S1_PKiS3_S3_S3_iiiiii_param_5];
	ld.param.u32 	%r17, [_Z5evictIfLi1ELi8ELi2EEvPT_S1_PKiS3_S3_S3_iiiiii_param_6];
	ld.param.u32 	%r15, [_Z5evictIfLi1ELi8ELi2EEvPT_S1_PKiS3_S3_S3_iiiiii_param_7];
	ld.param.u32 	%r18, [_Z5evictIfLi1ELi8ELi2EEvPT_S1_PKiS3_S3_S3_iiiiii_param_8];
	ld.param.u32 	%r19, [_Z5evictIfLi1ELi8ELi2EEvPT_S1_PKiS3_S3_S3_iiiiii_param_9];
	ld.param.u32 	%r20, [_Z5evictIfLi1ELi8ELi2EEvPT_S1_PKiS3_S3_S3_iiiiii_param_10];
	ld.param.u32 	%r16, [_Z5evictIfLi1ELi8ELi2EEvPT_S1_PKiS3_S3_S3_iiiiii_param_11];
	cvta.to.global.u64 	%rd10, %rd9;
	cvta.to.global.u64 	%rd11, %rd8;
	add.u64 	%rd12, %SP, 0;
	add.u64 	%rd1, %SPL, 0;
	mov.u32 	%r21, %ctaid.y;
	mov.u32 	%r22, %ntid.y;
	mov.u32 	%r23, %tid.y;
	mad.lo.s32 	%r1, %r21, %r22, %r23;
	div.s32 	%r2, %r1, %r19;
	mul.lo.s32 	%r24, %r2, %r19;
	sub.s32 	%r25, %r1, %r24;
	mad.lo.s32 	%r26, %r2, %r18, %r17;
	mad.lo.s32 	%r27, %r26, %r19, %r25;
	st.local.v2.u32 	[%rd1], {%r27, %r1};
	st.local.u32 	[%rd1+8], %r2;
	mov.u64 	%rd13, $str;
	cvta.global.u64 	%rd14, %rd13;
	{ // callseq 553, 0
	.param .b64 param0;
	st.param.b64 	[param0], %rd14;
	.param .b64 param1;
	st.param.b64 	[param1], %rd12;
	.param .b32 retval0;
	call.uni (retval0), 
	vprintf, 
	(
	param0, 
	param1
	);
	ld.param.b32 	%r28, [retval0];
	} // callseq 553
	mul.wide.s32 	%rd15, %r27, 4;
	add.s64 	%rd16, %rd11, %rd15;
	ld.global.nc.u32 	%r3, [%rd16];
	mov.u32 	%r30, %ctaid.x;
	mov.u32 	%r31, %ntid.x;
	mov.u32 	%r32, %tid.x;
	mad.lo.s32 	%r4, %r30, %r31, %r32;
	mov.u32 	%r33, %nctaid.x;
	mul.lo.s32 	%r5, %r33, %r31;
	st.local.u32 	[%rd1], %r5;
	mov.u64 	%rd17, $str$1;
	cvta.global.u64 	%rd18, %rd17;
	{ // callseq 554, 0
	.param .b64 param0;
	st.param.b64 	[param0], %rd18;
	.param .b64 param1;
	st.param.b64 	[param1], %rd12;
	.param .b32 retval0;
	call.uni (retval0), 
	vprintf, 
	(
	param0, 
	param1
	);
	ld.param.b32 	%r34, [retval0];
	} // callseq 554
	mul.wide.u32 	%rd19, %r1, 4;
	add.s64 	%rd20, %rd10, %rd19;
	ld.global.nc.u32 	%r36, [%rd20];
	sub.s32 	%r37, %r4, %r3;
	add.s32 	%r96, %r37, %r36;
	st.local.v2.u32 	[%rd1], {%r3, %r15};
	mov.u64 	%rd21, $str$2;
	cvta.global.u64 	%rd22, %rd21;
	{ // callseq 555, 0
	.param .b64 param0;
	st.param.b64 	[param0], %rd22;
	.param .b64 param1;
	st.param.b64 	[param1], %rd12;
	.param .b32 retval0;
	call.uni (retval0), 
	vprintf, 
	(
	param0, 
	param1
	);
	ld.param.b32 	%r38, [retval0];
	} // callseq 555
	add.s32 	%r40, %r27, %r4;
	add.s32 	%r41, %r3, %r27;
	st.local.v2.u32 	[%rd1], {%r40, %r41};
	mov.u64 	%rd23, $str$3;
	cvta.global.u64 	%rd24, %rd23;
	{ // callseq 556, 0
	.param .b64 param0;
	st.param.b64 	[param0], %rd24;
	.param .b64 param1;
	st.param.b64 	[param1], %rd12;
	.param .b32 retval0;
	call.uni (retval0), 
	vprintf, 
	(
	param0, 
	param1
	);
	ld.param.b32 	%r42, [retval0];
	} // callseq 556
	mul.lo.s32 	%r44, %r20, %r27;
	shl.b32 	%r7, %r44, 1;
	setp.ge.s32 	%p1, %r4, %r3;
	@%p1 bra 	$L__BB28_3;
	cvta.to.global.u64 	%rd2, %rd4;
	cvta.to.global.u64 	%rd3, %rd5;
	add.s32 	%r8, %r7, %r3;
	add.s32 	%r95, %r7, %r4;
	mul.lo.s32 	%r10, %r16, %r1;
	mov.u64 	%rd28, $str$4;
$L__BB28_2:
	ld.param.u64 	%rd49, [_Z5evictIfLi1ELi8ELi2EEvPT_S1_PKiS3_S3_S3_iiiiii_param_4];
	ld.param.u64 	%rd48, [_Z5evictIfLi1ELi8ELi2EEvPT_S1_PKiS3_S3_S3_iiiiii_param_2];
	cvta.to.global.u64 	%rd25, %rd48;
	mul.wide.s32 	%rd26, %r95, 4;
	add.s64 	%rd27, %rd25, %rd26;
	ld.global.nc.u32 	%r45, [%rd27];
	sub.s32 	%r46, %r45, %r15;
	shr.u32 	%r47, %r46, 31;
	add.s32 	%r48, %r46, %r47;
	and.b32  	%r49, %r48, -2;
	sub.s32 	%r50, %r46, %r49;
	add.s32 	%r13, %r95, %r5;
	st.local.v2.u32 	[%rd1], {%r2, %r50};
	st.local.v2.u32 	[%rd1+8], {%r46, %r95};
	st.local.v2.u32 	[%rd1+16], {%r13, %r8};
	cvta.global.u64 	%rd29, %rd28;
	{ // callseq 557, 0
	.param .b64 param0;
	st.param.b64 	[param0], %rd29;
	.param .b64 param1;
	st.param.b64 	[param1], %rd12;
	.param .b32 retval0;
	call.uni (retval0), 
	vprintf, 
	(
	param0, 
	param1
	);
	ld.param.b32 	%r51, [retval0];
	} // callseq 557
	shl.b32 	%r53, %r50, 3;
	add.s32 	%r54, %r49, %r53;
	mad.lo.s32 	%r55, %r50, -7, %r54;
	shr.u32 	%r56, %r96, 31;
	add.s32 	%r57, %r96, %r56;
	shr.s32 	%r58, %r57, 1;
	add.s32 	%r59, %r58, %r10;
	cvta.to.global.u64 	%rd31, %rd49;
	mul.wide.s32 	%rd32, %r59, 4;
	add.s64 	%rd33, %rd31, %rd32;
	ld.global.nc.u32 	%r60, [%rd33];
	shl.b32 	%r61, %r60, 1;
	and.b32  	%r62, %r57, -2;
	sub.s32 	%r63, %r96, %r62;
	shl.b32 	%r64, %r63, 3;
	add.s32 	%r65, %r61, %r64;
	mad.lo.s32 	%r66, %r63, -7, %r65;
	st.local.v2.u32 	[%rd1], {%r1, %r96};
	st.local.v2.u32 	[%rd1+8], {%r58, %r60};
	st.local.v2.u32 	[%rd1+16], {%r61, %r63};
	st.local.u32 	[%rd1+24], %r65;
	mov.u64 	%rd34, $str$5;
	cvta.global.u64 	%rd35, %rd34;
	{ // callseq 558, 0
	.param .b64 param0;
	st.param.b64 	[param0], %rd35;
	.param .b64 param1;
	st.param.b64 	[param1], %rd12;
	.param .b32 retval0;
	call.uni (retval0), 
	vprintf, 
	(
	param0, 
	param1
	);
	ld.param.b32 	%r67, [retval0];
	} // callseq 558
	st.local.v2.u32 	[%rd1], {%r60, %r2};
	st.local.v2.u32 	[%rd1+8], {%r4, %r54};
	mov.b32 	%r69, 0;
	st.local.v2.u32 	[%rd1+16], {%r65, %r69};
	mov.u64 	%rd36, $str$6;
	cvta.global.u64 	%rd37, %rd36;
	{ // callseq 559, 0
	.param .b64 param0;
	st.param.b64 	[param0], %rd37;
	.param .b64 param1;
	st.param.b64 	[param1], %rd12;
	.param .b32 retval0;
	call.uni (retval0), 
	vprintf, 
	(
	param0, 
	param1
	);
	ld.param.b32 	%r70, [retval0];
	} // callseq 559
	mul.wide.s32 	%rd38, %r65, 4;
	add.s64 	%rd39, %rd2, %rd38;
	ld.global.f32 	%f1, [%rd39];
	mul.wide.s32 	%rd40, %r54, 4;
	add.s64 	%rd41, %rd2, %rd40;
	st.global.f32 	[%rd41], %f1;
	st.local.v2.u32 	[%rd1], {%r60, %r2};
	st.local.v2.u32 	[%rd1+8], {%r4, %r54};
	mov.b32 	%r72, 1;
	st.local.v2.u32 	[%rd1+16], {%r65, %r72};
	{ // callseq 560, 0
	.param .b64 param0;
	st.param.b64 	[param0], %rd37;
	.param .b64 param1;
	st.param.b64 	[param1], %rd12;
	.param .b32 retval0;
	call.uni (retval0), 
	vprintf, 
	(
	param0, 
	param1
	);
	ld.param.b32 	%r73, [retval0];
	} // callseq 560
	ld.global.f32 	%f2, [%rd39+4];
	st.global.f32 	[%rd41+4], %f2;
	st.local.v2.u32 	[%rd1], {%r60, %r2};
	st.local.v2.u32 	[%rd1+8], {%r4, %r54};
	mov.b32 	%r75, 2;
	st.local.v2.u32 	[%rd1+16], {%r65, %r75};
	{ // callseq 561, 0
	.param .b64 param0;
	st.param.b64 	[param0], %rd37;
	.param .b64 param1;
	st.param.b64 	[param1], %rd12;
	.param .b32 retval0;
	call.uni (retval0), 
	vprintf, 
	(
	param0, 
	param1
	);
	ld.param.b32 	%r76, [retval0];
	} // callseq 561
	ld.global.f32 	%f3, [%rd39+8];
	st.global.f32 	[%rd41+8], %f3;
	st.local.v2.u32 	[%rd1], {%r60, %r2};
	st.local.v2.u32 	[%rd1+8], {%r4, %r54};
	mov.b32 	%r78, 3;
	st.local.v2.u32 	[%rd1+16], {%r65, %r78};
	{ // callseq 562, 0
	.param .b64 param0;
	st.param.b64 	[param0], %rd37;
	.param .b64 param1;
	st.param.b64 	[param1], %rd12;
	.param .b32 retval0;
	call.uni (retval0), 
	vprintf, 
	(
	param0, 
	param1
	);
	ld.param.b32 	%r79, [retval0];
	} // callseq 562
	ld.global.f32 	%f4, [%rd39+12];
	st.global.f32 	[%rd41+12], %f4;
	st.local.v2.u32 	[%rd1], {%r60, %r2};
	st.local.v2.u32 	[%rd1+8], {%r4, %r54};
	mov.b32 	%r81, 4;
	st.local.v2.u32 	[%rd1+16], {%r65, %r81};
	{ // callseq 563, 0
	.param .b64 param0;
	st.param.b64 	[param0], %rd37;
	.param .b64 param1;
	st.param.b64 	[param1], %rd12;
	.param .b32 retval0;
	call.uni (retval0), 
	vprintf, 
	(
	param0, 
	param1
	);
	ld.param.b32 	%r82, [retval0];
	} // callseq 563
	ld.global.f32 	%f5, [%rd39+16];
	st.global.f32 	[%rd41+16], %f5;
	st.local.v2.u32 	[%rd1], {%r60, %r2};
	st.local.v2.u32 	[%rd1+8], {%r4, %r54};
	mov.b32 	%r84, 5;
	st.local.v2.u32 	[%rd1+16], {%r65, %r84};
	{ // callseq 564, 0
	.param .b64 param0;
	st.param.b64 	[param0], %rd37;
	.param .b64 param1;
	st.param.b64 	[param1], %rd12;
	.param .b32 retval0;
	call.uni (retval0), 
	vprintf, 
	(
	param0, 
	param1
	);
	ld.param.b32 	%r85, [retval0];
	} // callseq 564
	ld.global.f32 	%f6, [%rd39+20];
	st.global.f32 	[%rd41+20], %f6;
	st.local.v2.u32 	[%rd1], {%r60, %r2};
	st.local.v2.u32 	[%rd1+8], {%r4, %r54};
	mov.b32 	%r87, 6;
	st.local.v2.u32 	[%rd1+16], {%r65, %r87};
	{ // callseq 565, 0
	.param .b64 param0;
	st.param.b64 	[param0], %rd37;
	.param .b64 param1;
	st.param.b64 	[param1], %rd12;
	.param .b32 retval0;
	call.uni (retval0), 
	vprintf, 
	(
	param0, 
	param1
	);
	ld.param.b32 	%r88, [retval0];
	} // callseq 565
	ld.global.f32 	%f7, [%rd39+24];
	st.global.f32 	[%rd41+24], %f7;
	st.local.v2.u32 	[%rd1], {%r60, %r2};
	st.local.v2.u32 	[%rd1+8], {%r4, %r54};
	mov.b32 	%r90, 7;
	st.local.v2.u32 	[%rd1+16], {%r65, %r90};
	{ // callseq 566, 0
	.param .b64 param0;
	st.param.b64 	[param0], %rd37;
	.param .b64 param1;
	st.param.b64 	[param1], %rd12;
	.param .b32 retval0;
	call.uni (retval0), 
	vprintf, 
	(
	param0, 
	param1
	);
	ld.param.b32 	%r91, [retval0];
	} // callseq 566
	ld.global.f32 	%f8, [%rd39+28];
	st.global.f32 	[%rd41+28], %f8;
	st.local.v2.u32 	[%rd1], {%r60, %r2};
	st.local.v2.u32 	[%rd1+8], {%r4, %r55};
	st.local.v2.u32 	[%rd1+16], {%r66, %r69};
	mov.u64 	%rd42, $str$7;
	cvta.global.u64 	%rd43, %rd42;
	{ // callseq 567, 0
	.param .b64 param0;
	st.param.b64 	[param0], %rd43;
	.param .b64 param1;
	st.param.b64 	[param1], %rd12;
	.param .b32 retval0;
	call.uni (retval0), 
	vprintf, 
	(
	param0, 
	param1
	);
	ld.param.b32 	%r93, [retval0];
	} // callseq 567
	mul.wide.s32 	%rd44, %r66, 4;
	add.s64 	%rd45, %rd3, %rd44;
	ld.global.f32 	%f9, [%rd45];
	mul.wide.s32 	%rd46, %r55, 4;
	add.s64 	%rd47, %rd3, %rd46;
	st.global.f32 	[%rd47], %f9;
	add.s32 	%r96, %r96, %r5;
	setp.lt.s32 	%p2, %r13, %r8;
	mov.u32 	%r95, %r13;
	@%p2 bra 	$L__BB28_2;
$L__BB28_3:
	ret;

}
	// .globl	_Z5evictIfLi2ELi8ELi2EEvPT_S1_PKiS3_S3_S3_iiiiii
.visible .entry _Z5evictIfLi2ELi8ELi2EEvPT_S1_PKiS3_S3_S3_iiiiii(
	.param .u64 .ptr .align 1 _Z5evictIfLi2ELi8ELi2EEvPT_S1_PKiS3_S3_S3_iiiiii_param_0,
	.param .u64 .ptr .align 1 _Z5evictIfLi2ELi8ELi2EEvPT_S1_PKiS3_S3_S3_iiiiii_param_1,
	.param .u64 .ptr .align 1 _Z5evictIfLi2ELi8ELi2EEvPT_S1_PKiS3_S3_S3_iiiiii_param_2,
	.param .u64 .ptr .align 1 _Z5evictIfLi2ELi8ELi2EEvPT_S1_PKiS3_S3_S3_iiiiii_param_3,
	.param .u64 .ptr .align 1 _Z5evictIfLi2ELi8ELi2EEvPT_S1_PKiS3_S3_S3_iiiiii_param_4,
	.param .u64 .ptr .align 1 _Z5evictIfLi2ELi8ELi2EEvPT_S1_PKiS3_S3_S3_iiiiii_param_5,
	.param .u32 _Z5evictIfLi2ELi8ELi2EEvPT_S1_PKiS3_S3_S3_iiiiii_param_6,
	.param .u32 _Z5evictIfLi2ELi8ELi2EEvPT_S1_PKiS3_S3_S3_iiiiii_param_7,
	.param .u32 _Z5evictIfLi2ELi8ELi2EEvPT_S1_PKiS3_S3_S3_iiiiii_param_8,
	.param .u32 _Z5evictIfLi2ELi8ELi2EEvPT_S1_PKiS3_S3_S3_iiiiii_param_9,
	.param .u32 _Z5evictIfLi2ELi8ELi2EEvPT_S1_PKiS3_S3_S3_iiiiii_param_10,
	.param .u32 _Z5evictIfLi2ELi8ELi2EEvPT_S1_PKiS3_S3_S3_iiiiii_param_11
)
{
	.local .align 8 .b8 	__local_depot29[32];
	.reg .b64 	%SP;
	.reg .b64 	%SPL;
	.reg .pred 	%p<3>;
	.reg .b32 	%r<101>;
	.reg .b32 	%f<11>;
	.reg .b64 	%rd<50>;

	mov.u64 	%SPL, __local_depot29;
	cvta.local.u64 	%SP, %SPL;
	ld.param.u64 	%rd4, [_Z5evictIfLi2ELi8ELi2EEvPT_S1_PKiS3_S3_S3_iiiiii_param_0];
	ld.param.u64 	%rd5, [_Z5evictIfLi2ELi8ELi2EEvPT_S1_PKiS3_S3_S3_iiiiii_param_1];
	ld.param.u64 	%rd8, [_Z5evictIfLi2ELi8ELi2EEvPT_S1_PKiS3_S3_S3_iiiiii_param_3];
	ld.param.u64 	%rd9, [_Z5evictIfLi2ELi8ELi2EEvPT_S1_PKiS3_S3_S3_iiiiii_param_5];
	ld.param.u32 	%r17, [_Z5evictIfLi2ELi8ELi2EEvPT_S1_PKiS3_S3_S3_iiiiii_param_6];
	ld.param.u32 	%r15, [_Z5evictIfLi2ELi8ELi2EEvPT_S1_PKiS3_S3_S3_iiiiii_param_7];
	ld.param.u32 	%r18, [_Z5evictIfLi2ELi8ELi2EEvPT_S1_PKiS3_S3_S3_iiiiii_param_8];
	ld.param.u32 	%r19, [_Z5evictIfLi2ELi8ELi2EEvPT_S1_PKiS3_S3_S3_iiiiii_param_9];
	ld.param.u32 	%r20, [_Z5evictIfLi2ELi8ELi2EEvPT_S1_PKiS3_S3_S3_iiiiii_param_10];
	ld.param.u32 	%r16, [_Z5evictIfLi2ELi8ELi2EEvPT_S1_PKiS3_S3_S3_iiiiii_param_11];
	cvta.to.global.u64 	%rd10, %rd9;
	cvta.to.global.u64 	%rd11, %rd8;
	add.u64 	%rd12, %SP, 0;
	add.u64 	%rd1, %SPL, 0;
	mov.u32 	%r21, %ctaid.y;
	mov.u32 	%r22, %ntid.y;
	mov.u32 	%r23, %tid.y;
	mad.lo.s32 	%r1, %r21, %r22, %r23;
	div.s32 	%r2, %r1, %r19;
	mul.lo.s32 	%r24, %r2, %r19;
	sub.s32 	%r25, %r1, %r24;
	mad.lo.s32 	%r26, %r2, %r18, %r17;
	mad.lo.s32 	%r27, %r26, %r19, %r25;
	st.local.v2.u32 	[%rd1], {%r27, %r1};
	st.local.u32 	[%rd1+8], %r2;
	mov.u64 	%rd13, $str;
	cvta.global.u64 	%rd14, %rd13;
	{ // callseq 568, 0
	.param .b64 param0;
	st.param.b64 	[param0], %rd14;
	.param .b64 param1;
	st.param.b64 	[param1], %rd12;
	.param .b32 retval0;
	call.uni (retval0), 
	vprintf, 
	(
	param0, 
	param1
	);
	ld.param.b32 	%r28, [retval0];
	} // callseq 568
	mul.wide.s32 	%rd15, %r27, 4;
	add.s64 	%rd16, %rd11, %rd15;
	ld.global.nc.u32 	%r3, [%rd16];
	mov.u32 	%r30, %ctaid.x;
	mov.u32 	%r31, %ntid.x;
	mov.u32 	%r32, %tid.x;
	mad.lo.s32 	%r4, %r30, %r31, %r32;
	mov.u32 	%r33, %nctaid.x;
	mul.lo.s32 	%r5, %r33, %r31;
	st.local.u32 	[%rd1], %r5;
	mov.u64 	%rd17, $str$1;
	cvta.global.u64 	%rd18, %rd17;
	{ // callseq 569, 0
	.param .b64 param0;
	st.param.b64 	[param0], %rd18;
	.param .b64 param1;
	st.param.b64 	[param1], %rd12;
	.param .b32 retval0;
	call.uni (retval0), 
	vprintf, 
	(
	param0, 
	param1
	);
	ld.param.b32 	%r34, [retval0];
	} // callseq 569
	mul.wide.u32 	%rd19, %r1, 4;
	add.s64 	%rd20, %rd10, %rd19;
	ld.global.nc.u32 	%r36, [%rd20];
	sub.s32 	%r37, %r4, %r3;
	add.s32 	%r100, %r37, %r36;
	st.local.v2.u32 	[%rd1], {%r3, %r15};
	mov.u64 	%rd21, $str$2;
	cvta.global.u64 	%rd22, %rd21;
	{ // callseq 570, 0
	.param .b64 param0;
	st.param.b64 	[param0], %rd22;
	.param .b64 param1;
	st.param.b64 	[param1], %rd12;
	.param .b32 retval0;
	call.uni (retval0), 
	vprintf, 
	(
	param0, 
	param1
	);
	ld.param.b32 	%r38, [retval0];
	} // callseq 570
	add.s32 	%r40, %r27, %r4;
	add.s32 	%r41, %r3, %r27;
	st.local.v2.u32 	[%rd1], {%r40, %r41};
	mov.u64 	%rd23, $str$3;
	cvta.global.u64 	%rd24, %rd23;
	{ // callseq 571, 0
	.param .b64 param0;
	st.param.b64 	[param0], %rd24;
	.param .b64 param1;
	st.param.b64 	[param1], %rd12;
	.param .b32 retval0;
	call.uni (retval0), 
	vprintf, 
	(
	param0, 
	param1
	);
	ld.param.b32 	%r42, [retval0];
	} // callseq 571
	mul.lo.s32 	%r44, %r20, %r27;
	shl.b32 	%r7, %r44, 1;
	setp.ge.s32 	%p1, %r4, %r3;
	@%p1 bra 	$L__BB29_3;
	cvta.to.global.u64 	%rd2, %rd4;
	cvta.to.global.u64 	%rd3, %rd5;
	add.s32 	%r8, %r7, %r3;
	add.s32 	%r99, %r7, %r4;
	mul.lo.s32 	%r10, %r16, %r1;
	mov.u64 	%rd28, $str$4;
$L__BB29_2:
	ld.param.u64 	%rd49, [_Z5evictIfLi2ELi8ELi2EEvPT_S1_PKiS3_S3_S3_iiiiii_param_4];
	ld.param.u64 	%rd48, [_Z5evictIfLi2ELi8ELi2EEvPT_S1_PKiS3_S3_S3_iiiiii_param_2];
	cvta.to.global.u64 	%rd25, %rd48;
	mul.wide.s32 	%rd26, %r99, 4;
	add.s64 	%rd27, %rd25, %rd26;
	ld.global.nc.u32 	%r45, [%rd27];
	sub.s32 	%r46, %r45, %r15;
	shr.u32 	%r47, %r46, 31;
	add.s32 	%r48, %r46, %r47;
	shl.b32 	%r49, %r48, 1;
	and.b32  	%r50, %r49, -4;
	and.b32  	%r51, %r48, -2;
	sub.s32 	%r52, %r46, %r51;
	add.s32 	%r13, %r99, %r5;
	st.local.v2.u32 	[%rd1], {%r2, %r52};
	st.local.v2.u32 	[%rd1+8], {%r46, %r99};
	st.local.v2.u32 	[%rd1+16], {%r13, %r8};
	cvta.global.u64 	%rd29, %rd28;
	{ // callseq 572, 0
	.param .b64 param0;
	st.param.b64 	[param0], %rd29;
	.param .b64 param1;
	st.param.b64 	[param1], %rd12;
	.param .b32 retval0;
	call.uni (retval0), 
	vprintf, 
	(
	param0, 
	param1
	);
	ld.param.b32 	%r53, [retval0];
	} // callseq 572
	shl.b32 	%r55, %r52, 3;
	add.s32 	%r56, %r50, %r55;
	mad.lo.s32 	%r57, %r52, -7, %r56;
	shr.u32 	%r58, %r100, 31;
	add.s32 	%r59, %r100, %r58;
	shr.s32 	%r60, %r59, 1;
	add.s32 	%r61, %r60, %r10;
	cvta.to.global.u64 	%rd31, %rd49;
	mul.wide.s32 	%rd32, %r61, 4;
	add.s64 	%rd33, %rd31, %rd32;
	ld.global.nc.u32 	%r62, [%rd33];
	shl.b32 	%r63, %r62, 2;
	and.b32  	%r64, %r59, -2;
	sub.s32 	%r65, %r100, %r64;
	shl.b32 	%r66, %r65, 3;
	add.s32 	%r67, %r63, %r66;
	mad.lo.s32 	%r68, %r65, -7, %r67;
	st.local.v2.u32 	[%rd1], {%r1, %r100};
	st.local.v2.u32 	[%rd1+8], {%r60, %r62};
	st.local.v2.u32 	[%rd1+16], {%r63, %r65};
	st.local.u32 	[%rd1+24], %r67;
	mov.u64 	%rd34, $str$5;
	cvta.global.u64 	%rd35, %rd34;
	{ // callseq 573, 0
	.param .b64 param0;
	st.param.b64 	[param0], %rd35;
	.param .b64 param1;
	st.param.b64 	[param1], %rd12;
	.param .b32 retval0;
	call.uni (retval0), 
	vprintf, 
	(
	param0, 
	param1
	);
	ld.param.b32 	%r69, [retval0];
	} // callseq 573
	st.local.v2.u32 	[%rd1], {%r62, %r2};
	st.local.v2.u32 	[%rd1+8], {%r4, %r56};
	mov.b32 	%r71, 0;
	st.local.v2.u32 	[%rd1+16], {%r67, %r71};
	mov.u64 	%rd36, $str$6;
	cvta.global.u64 	%rd37, %rd36;
	{ // callseq 574, 0
	.param .b64 param0;
	st.param.b64 	[param0], %rd37;
	.param .b64 param1;
	st.param.b64 	[param1], %rd12;
	.param .b32 retval0;
	call.uni (retval0), 
	vprintf, 
	(
	param0, 
	param1
	);
	ld.param.b32 	%r72, [retval0];
	} // callseq 574
	mul.wide.s32 	%rd38, %r67, 4;
	add.s64 	%rd39, %rd2, %rd38;
	ld.global.f32 	%f1, [%rd39];
	mul.wide.s32 	%rd40, %r56, 4;
	add.s64 	%rd41, %rd2, %rd40;
	st.global.f32 	[%rd41], %f1;
	st.local.v2.u32 	[%rd1], {%r62, %r2};
	st.local.v2.u32 	[%rd1+8], {%r4, %r56};
	mov.b32 	%r74, 1;
	st.local.v2.u32 	[%rd1+16], {%r67, %r74};
	{ // callseq 575, 0
	.param .b64 param0;
	st.param.b64 	[param0], %rd37;
	.param .b64 param1;
	st.param.b64 	[param1], %rd12;
	.param .b32 retval0;
	call.uni (retval0), 
	vprintf, 
	(
	param0, 
	param1
	);
	ld.param.b32 	%r75, [retval0];
	} // callseq 575
	ld.global.f32 	%f2, [%rd39+4];
	st.global.f32 	[%rd41+4], %f2;
	st.local.v2.u32 	[%rd1], {%r62, %r2};
	st.local.v2.u32 	[%rd1+8], {%r4, %r56};
	mov.b32 	%r77, 2;
	st.local.v2.u32 	[%rd1+16], {%r67, %r77};
	{ // callseq 576, 0
	.param .b64 param0;
	st.param.b64 	[param0], %rd37;
	.param .b64 param1;
	st.param.b64 	[param1], %rd12;
	.param .b32 retval0;
	call.uni (retval0), 
	vprintf, 
	(
	param0, 
	param1
	);
	ld.param.b32 	%r78, [retval0];
	} // callseq 576
	ld.global.f32 	%f3, [%rd39+8];
	st.global.f32 	[%rd41+8], %f3;
	st.local.v2.u32 	[%rd1], {%r62, %r2};
	st.local.v2.u32 	[%rd1+8], {%r4, %r56};
	mov.b32 	%r80, 3;
	st.local.v2.u32 	[%rd1+16], {%r67, %r80};
	{ // callseq 577, 0
	.param .b64 param0;
	st.param.b64 	[param0], %rd37;
	.param .b64 param1;
	st.param.b64 	[param1], %rd12;
	.param .b32 retval0;
	call.uni (retval0), 
	vprintf, 
	(
	param0, 
	param1
	);
	ld.param.b32 	%r81, [retval0];
	} // callseq 577
	ld.global.f32 	%f4, [%rd39+12];
	st.global.f32 	[%rd41+12], %f4;
	st.local.v2.u32 	[%rd1], {%r62, %r2};
	st.local.v2.u32 	[%rd1+8], {%r4, %r56};
	mov.b32 	%r83, 4;
	st.local.v2.u32 	[%rd1+16], {%r67, %r83};
	{ // callseq 578, 0
	.param .b64 param0;
	st.param.b64 	[param0], %rd37;
	.param .b64 param1;
	st.param.b64 	[param1], %rd12;
	.param .b32 retval0;
	call.uni (retval0), 
	vprintf, 
	(
	param0, 
	param1
	);
	ld.param.b32 	%r84, [retval0];
	} // callseq 578
	ld.global.f32 	%f5, [%rd39+16];
	st.global.f32 	[%rd41+16], %f5;
	st.local.v2.u32 	[%rd1], {%r62, %r2};
	st.local.v2.u32 	[%rd1+8], {%r4, %r56};
	mov.b32 	%r86, 5;
	st.local.v2.u32 	[%rd1+16], {%r67, %r86};
	{ // callseq 579, 0
	.param .b64 param0;
	st.param.b64 	[param0], %rd37;
	.param .b64 param1;
	st.param.b64 	[param1], %rd12;
	.param .b32 retval0;
	call.uni (retval0), 
	vprintf, 
	(
	param0, 
	param1
	);
	ld.param.b32 	%r87, [retval0];
	} // callseq 579
	ld.global.f32 	%f6, [%rd39+20];
	st.global.f32 	[%rd41+20], %f6;
	st.local.v2.u32 	[%rd1], {%r62, %r2};
	st.local.v2.u32 	[%rd1+8], {%r4, %r56};
	mov.b32 	%r89, 6;
	st.local.v2.u32 	[%rd1+16], {%r67, %r89};
	{ // callseq 580, 0
	.param .b64 param0;
	st.param.b64 	[param0], %rd37;
	.param .b64 param1;
	st.param.b64 	[param1], %rd12;
	.param .b32 retval0;
	call.uni (retval0), 
	vprintf, 
	(
	param0, 
	param1
	);
	ld.param.b32 	%r90, [retval0];
	} // callseq 580
	ld.global.f32 	%f7, [%rd39+24];
	st.global.f32 	[%rd41+24], %f7;
	st.local.v2.u32 	[%rd1], {%r62, %r2};
	st.local.v2.u32 	[%rd1+8], {%r4, %r56};
	mov.b32 	%r92, 7;
	st.local.v2.u32 	[%rd1+16], {%r67, %r92};
	{ // callseq 581, 0
	.param .b64 param0;
	st.param.b64 	[param0], %rd37;
	.param .b64 param1;
	st.param.b64 	[param1], %rd12;
	.param .b32 retval0;
	call.uni (retval0), 
	vprintf, 
	(
	param0, 
	param1
	);
	ld.param.b32 	%r93, [retval0];
	} // callseq 581
	ld.global.f32 	%f8, [%rd39+28];
	st.global.f32 	[%rd41+28], %f8;
	st.local.v2.u32 	[%rd1], {%r62, %r2};
	st.local.v2.u32 	[%rd1+8], {%r4, %r57};
	st.local.v2.u32 	[%rd1+16], {%r68, %r71};
	mov.u64 	%rd42, $str$7;
	cvta.global.u64 	%rd43, %rd42;
	{ // callseq 582, 0
	.param .b64 param0;
	st.param.b64 	[param0], %rd43;
	.param .b64 param1;
	st.param.b64 	[param1], %rd12;
	.param .b32 retval0;
	call.uni (retval0), 
	vprintf, 
	(
	param0, 
	param1
	);
	ld.param.b32 	%r95, [retval0];
	} // callseq 582
	mul.wide.s32 	%rd44, %r68, 4;
	add.s64 	%rd45, %rd3, %rd44;
	ld.global.f32 	%f9, [%rd45];
	mul.wide.s32 	%rd46, %r57, 4;
	add.s64 	%rd47, %rd3, %rd46;
	st.global.f32 	[%rd47], %f9;
	st.local.v2.u32 	[%rd1], {%r62, %r2};
	st.local.v2.u32 	[%rd1+8], {%r4, %r57};
	st.local.v2.u32 	[%rd1+16], {%r68, %r77};
	{ // callseq 583, 0
	.param .b64 param0;
	st.param.b64 	[param0], %rd43;
	.param .b64 param1;
	st.param.b64 	[param1], %rd12;
	.param .b32 retval0;
	call.uni (retval0), 
	vprintf, 
	(
	param0, 
	param1
	);
	ld.param.b32 	%r97, [retval0];
	} // callseq 583
	ld.global.f32 	%f10, [%rd45+8];
	st.global.f32 	[%rd47+8], %f10;
	add.s32 	%r100, %r100, %r5;
	setp.lt.s32 	%p2, %r13, %r8;
	mov.u32 	%r99, %r13;
	@%p2 bra 	$L__BB29_2;
$L__BB29_3:
	ret;

}
	// .globl	_Z5evictIfLi4ELi8ELi2EEvPT_S1_PKiS3_S3_S3_iiiiii
.visible .entry _Z5evictIfLi4ELi8ELi2EEvPT_S1_PKiS3_S3_S3_iiiiii(
	.param .u64 .ptr .align 1 _Z5evictIfLi4ELi8ELi2EEvPT_S1_PKiS3_S3_S3_iiiiii_param_0,
	.param .u64 .ptr .align 1 _Z5evictIfLi4ELi8ELi2EEvPT_S1_PKiS3_S3_S3_iiiiii_param_1,
	.param .u64 .ptr .align 1 _Z5evictIfLi4ELi8ELi2EEvPT_S1_PKiS3_S3_S3_iiiiii_param_2,
	.param .u64 .ptr .align 1 _Z5evictIfLi4ELi8ELi2EEvPT_S1_PKiS3_S3_S3_iiiiii_param_3,
	.param .u64 .ptr .align 1 _Z5evictIfLi4ELi8ELi2EEvPT_S1_PKiS3_S3_S3_iiiiii_param_4,
	.param .u64 .ptr .align 1 _Z5evictIfLi4ELi8ELi2EEvPT_S1_PKiS3_S3_S3_iiiiii_param_5,
	.param .u32 _Z5evictIfLi4ELi8ELi2EEvPT_S1_PKiS3_S3_S3_iiiiii_param_6,
	.param .u32 _Z5evictIfLi4ELi8ELi2EEvPT_S1_PKiS3_S3_S3_iiiiii_param_7,
	.param .u32 _Z5evictIfLi4ELi8ELi2EEvPT_S1_PKiS3_S3_S3_iiiiii_param_8,
	.param .u32 _Z5evictIfLi4ELi8ELi2EEvPT_S1_PKiS3_S3_S3_iiiiii_param_9,
	.param .u32 _Z5evictIfLi4ELi8ELi2EEvPT_S1_PKiS3_S3_S3_iiiiii_param_10,
	.param .u32 _Z5evictIfLi4ELi8ELi2EEvPT_S1_PKiS3_S3_S3_iiiiii_param_11
)
{
	.local .align 8 .b8 	__local_depot30[32];
	.reg .b64 	%SP;
	.reg .b64 	%SPL;
	.reg .pred 	%p<3>;
	.reg .b32 	%r<105>;
	.reg .b32 	%f<13>;
	.reg .b64 	%rd<51>;

	mov.u64 	%SPL, __local_depot30;
	cvta.local.u64 	%SP, %SPL;
	ld.param.u64 	%rd4, [_Z5evictIfLi4ELi8ELi2EEvPT_S1_PKiS3_S3_S3_iiiiii_param_1];
	ld.param.u64 	%rd7, [_Z5evictIfLi4ELi8ELi2EEvPT_S1_PKiS3_S3_S3_iiiiii_param_3];
	ld.param.u64 	%rd8, [_Z5evictIfLi4ELi8ELi2EEvPT_S1_PKiS3_S3_S3_iiiiii_param_5];
	ld.param.u32 	%r17, [_Z5evictIfLi4ELi8ELi2EEvPT_S1_PKiS3_S3_S3_iiiiii_param_6];
	ld.param.u32 	%r15, [_Z5evictIfLi4ELi8ELi2EEvPT_S1_PKiS3_S3_S3_iiiiii_param_7];
	ld.param.u32 	%r18, [_Z5evictIfLi4ELi8ELi2EEvPT_S1_PKiS3_S3_S3_iiiiii_param_8];
	ld.param.u32 	%r19, [_Z5evictIfLi4ELi8ELi2EEvPT_S1_PKiS3_S3_S3_iiiiii_param_9];
	ld.param.u32 	%r20, [_Z5evictIfLi4ELi8ELi2EEvPT_S1_PKiS3_S3_S3_iiiiii_param_10];
	ld.param.u32 	%r16, [_Z5evictIfLi4ELi8ELi2EEvPT_S1_PKiS3_S3_S3_iiiiii_param_11];
	cvta.to.global.u64 	%rd9, %rd8;
	cvta.to.global.u64 	%rd10, %rd7;
	add.u64 	%rd11, %SP, 0;
	add.u64 	%rd1, %SPL, 0;
	mov.u32 	%r21, %ctaid.y;
	mov.u32 	%r22, %ntid.y;
	mov.u32 	%r23, %tid.y;
	mad.lo.s32 	%r1, %r21, %r22, %r23;
	div.s32 	%r2, %r1, %r19;
	mul.lo.s32 	%r24, %r2, %r19;
	sub.s32 	%r25, %r1, %r24;
	mad.lo.s32 	%r26, %r2, %r18, %r17;
	mad.lo.s32 	%r27, %r26, %r19, %r25;
	st.local.v2.u32 	[%rd1], {%r27, %r1};
	st.local.u32 	[%rd1+8], %r2;
	mov.u64 	%rd12, $str;
	cvta.global.u64 	%rd13, %rd12;
	{ // callseq 584, 0
	.param .b64 param0;
	st.param.b64 	[param0], %rd13;
	.param .b64 param1;
	st.param.b64 	[param1], %rd11;
	.param .b32 retval0;
	call.uni (retval0), 
	vprintf, 
	(
	param0, 
	param1
	);
	ld.param.b32 	%r28, [retval0];
	} // callseq 584
	mul.wide.s32 	%rd14, %r27, 4;
	add.s64 	%rd15, %rd10, %rd14;
	ld.global.nc.u32 	%r3, [%rd15];
	mov.u32 	%r30, %ctaid.x;
	mov.u32 	%r31, %ntid.x;
	mov.u32 	%r32, %tid.x;
	mad.lo.s32 	%r4, %r30, %r31, %r32;
	mov.u32 	%r33, %nctaid.x;
	mul.lo.s32 	%r5, %r33, %r31;
	st.local.u32 	[%rd1], %r5;
	mov.u64 	%rd16, $str$1;
	cvta.global.u64 	%rd17, %rd16;
	{ // callseq 585, 0
	.param .b64 param0;
	st.param.b64 	[param0], %rd17;
	.param .b64 param1;
	st.param.b64 	[param1], %rd11;
	.param .b32 retval0;
	call.uni (retval0), 
	vprintf, 
	(
	param0, 
	param1
	);
	ld.param.b32 	%r34, [retval0];
	} // callseq 585
	mul.wide.u32 	%rd18, %r1, 4;
	add.s64 	%rd19, %rd9, %rd18;
	ld.global.nc.u32 	%r36, [%rd19];
	sub.s32 	%r37, %r4, %r3;
	add.s32 	%r104, %r37, %r36;
	st.local.v2.u32 	[%rd1], {%r3, %r15};
	mov.u64 	%rd20, $str$2;
	cvta.global.u64 	%rd21, %rd20;
	{ // callseq 586, 0
	.param .b64 param0;
	st.param.b64 	[param0], %rd21;
	.param .b64 param1;
	st.param.b64 	[param1], %rd11;
	.param .b32 retval0;
	call.uni (retval0), 
	vprintf, 
	(
	param0, 
	param1
	);
	ld.param.b32 	%r38, [retval0];
	} // callseq 586
	add.s32 	%r40, %r27, %r4;
	add.s32 	%r41, %r3, %r27;
	st.local.v2.u32 	[%rd1], {%r40, %r41};
	mov.u64 	%rd22, $str$3;
	cvta.global.u64 	%rd23, %rd22;
	{ // callseq 587, 0
	.param .b64 param0;
	st.param.b64 	[param0], %rd23;
	.param .b64 param1;
	st.param.b64 	[param1], %rd11;
	.param .b32 retval0;
	call.uni (retval0), 
	vprintf, 
	(
	param0, 
	param1
	);
	ld.param.b32 	%r42, [retval0];
	} // callseq 587
	mul.lo.s32 	%r44, %r20, %r27;
	shl.b32 	%r7, %r44, 1;
	setp.ge.s32 	%p1, %r4, %r3;
	@%p1 bra 	$L__BB30_3;
	cvta.to.global.u64 	%rd2, %rd4;
	add.s32 	%r8, %r7, %r3;
	add.s32 	%r103, %r7, %r4;
	mul.lo.s32 	%r10, %r16, %r1;
	mov.u64 	%rd27, $str$4;
	mov.u64 	%rd33, $str$5;
$L__BB30_2:
	ld.param.u64 	%rd50, [_Z5evictIfLi4ELi8ELi2EEvPT_S1_PKiS3_S3_S3_iiiiii_param_4];
	ld.param.u64 	%rd49, [_Z5evictIfLi4ELi8ELi2EEvPT_S1_PKiS3_S3_S3_iiiiii_param_2];
	ld.param.u64 	%rd48, [_Z5evictIfLi4ELi8ELi2EEvPT_S1_PKiS3_S3_S3_iiiiii_param_0];
	cvta.to.global.u64 	%rd24, %rd49;
	mul.wide.s32 	%rd25, %r103, 4;
	add.s64 	%rd26, %rd24, %rd25;
	ld.global.nc.u32 	%r45, [%rd26];
	sub.s32 	%r46, %r45, %r15;
	shr.u32 	%r47, %r46, 31;
	add.s32 	%r48, %r46, %r47;
	shl.b32 	%r49, %r48, 2;
	and.b32  	%r50, %r49, -8;
	and.b32  	%r51, %r48, -2;
	sub.s32 	%r52, %r46, %r51;
	add.s32 	%r13, %r103, %r5;
	st.local.v2.u32 	[%rd1], {%r2, %r52};
	st.local.v2.u32 	[%rd1+8], {%r46, %r103};
	st.local.v2.u32 	[%rd1+16], {%r13, %r8};
	cvta.global.u64 	%rd28, %rd27;
	{ // callseq 588, 0
	.param .b64 param0;
	st.param.b64 	[param0], %rd28;
	.param .b64 param1;
	st.param.b64 	[param1], %rd11;
	.param .b32 retval0;
	call.uni (retval0), 
	vprintf, 
	(
	param0, 
	param1
	);
	ld.param.b32 	%r53, [retval0];
	} // callseq 588
	shl.b32 	%r55, %r52, 3;
	add.s32 	%r56, %r50, %r55;
	mad.lo.s32 	%r57, %r52, -7, %r56;
	shr.u32 	%r58, %r104, 31;
	add.s32 	%r59, %r104, %r58;
	shr.s32 	%r60, %r59, 1;
	add.s32 	%r61, %r60, %r10;
	cvta.to.global.u64 	%rd30, %rd50;
	mul.wide.s32 	%rd31, %r61, 4;
	add.s64 	%rd32, %rd30, %rd31;
	ld.global.nc.u32 	%r62, [%rd32];
	shl.b32 	%r63, %r62, 3;
	and.b32  	%r64, %r59, -2;
	sub.s32 	%r65, %r104, %r64;
	shl.b32 	%r66, %r65, 3;
	add.s32 	%r67, %r63, %r66;
	mad.lo.s32 	%r68, %r65, -7, %r67;
	st.local.v2.u32 	[%rd1], {%r1, %r104};
	st.local.v2.u32 	[%rd1+8], {%r60, %r62};
	st.local.v2.u32 	[%rd1+16], {%r63, %r65};
	st.local.u32 	[%rd1+24], %r67;
	cvta.global.u64 	%rd34, %rd33;
	{ // callseq 589, 0
	.param .b64 param0;
	st.param.b64 	[param0], %rd34;
	.param .b64 param1;
	st.param.b64 	[param1], %rd11;
	.param .b32 retval0;
	call.uni (retval0), 
	vprintf, 
	(
	param0, 
	param1
	);
	ld.param.b32 	%r69, [retval0];
	} // callseq 589
	st.local.v2.u32 	[%rd1], {%r62, %r2};
	st.local.v2.u32 	[%rd1+8], {%r4, %r56};
	mov.b32 	%r71, 0;
	st.local.v2.u32 	[%rd1+16], {%r67, %r71};
	mov.u64 	%rd35, $str$6;
	cvta.global.u64 	%rd36, %rd35;
	{ // callseq 590, 0
	.param .b64 param0;
	st.param.b64 	[param0], %rd36;
	.param .b64 param1;
	st.param.b64 	[param1], %rd11;
	.param .b32 retval0;
	call.uni (retval0), 
	vprintf, 
	(
	param0, 
	param1
	);
	ld.param.b32 	%r72, [retval0];
	} // callseq 590
	cvta.to.global.u64 	%rd37, %rd48;
	mul.wide.s32 	%rd38, %r67, 4;
	add.s64 	%rd39, %rd37, %rd38;
	ld.global.f32 	%f1, [%rd39];
	mul.wide.s32 	%rd40, %r56, 4;
	add.s64 	%rd41, %rd37, %rd40;
	st.global.f32 	[%rd41], %f1;
	st.local.v2.u32 	[%rd1], {%r62, %r2};
	st.local.v2.u32 	[%rd1+8], {%r4, %r56};
	mov.b32 	%r74, 1;
	st.local.v2.u32 	[%rd1+16], {%r67, %r74};
	{ // callseq 591, 0
	.param .b64 param0;
	st.param.b64 	[param0], %rd36;
	.param .b64 param1;
	st.param.b64 	[param1], %rd11;
	.param .b32 retval0;
	call.uni (retval0), 
	vprintf, 
	(
	param0, 
	param1
	);
	ld.param.b32 	%r75, [retval0];
	} // callseq 591
	ld.global.f32 	%f2, [%rd39+4];
	st.global.f32 	[%rd41+4], %f2;
	st.local.v2.u32 	[%rd1], {%r62, %r2};
	st.local.v2.u32 	[%rd1+8], {%r4, %r56};
	mov.b32 	%r77, 2;
	st.local.v2.u32 	[%rd1+16], {%r67, %r77};
	{ // callseq 592, 0
	.param .b64 param0;
	st.param.b64 	[param0], %rd36;
	.param .b64 param1;
	st.param.b64 	[param1], %rd11;
	.param .b32 retval0;
	call.uni (retval0), 
	vprintf, 
	(
	param0, 
	param1
	);
	ld.param.b32 	%r78, [retval0];
	} // callseq 592
	ld.global.f32 	%f3, [%rd39+8];
	st.global.f32 	[%rd41+8], %f3;
	st.local.v2.u32 	[%rd1], {%r62, %r2};
	st.local.v2.u32 	[%rd1+8], {%r4, %r56};
	mov.b32 	%r80, 3;
	st.local.v2.u32 	[%rd1+16], {%r67, %r80};
	{ // callseq 593, 0
	.param .b64 param0;
	st.param.b64 	[param0], %rd36;
	.param .b64 param1;
	st.param.b64 	[param1], %rd11;
	.param .b32 retval0;
	call.uni (retval0), 
	vprintf, 
	(
	param0, 
	param1
	);
	ld.param.b32 	%r81, [retval0];
	} // callseq 593
	ld.global.f32 	%f4, [%rd39+12];
	st.global.f32 	[%rd41+12], %f4;
	st.local.v2.u32 	[%rd1], {%r62, %r2};
	st.local.v2.u32 	[%rd1+8], {%r4, %r56};
	mov.b32 	%r83, 4;
	st.local.v2.u32 	[%rd1+16], {%r67, %r83};
	{ // callseq 594, 0
	.param .b64 param0;
	st.param.b64 	[param0], %rd36;
	.param .b64 param1;
	st.param.b64 	[param1], %rd11;
	.param .b32 retval0;
	call.uni (retval0), 
	vprintf, 
	(
	param0, 
	param1
	);
	ld.param.b32 	%r84, [retval0];
	} // callseq 594
	ld.global.f32 	%f5, [%rd39+16];
	st.global.f32 	[%rd41+16], %f5;
	st.local.v2.u32 	[%rd1], {%r62, %r2};
	st.local.v2.u32 	[%rd1+8], {%r4, %r56};
	mov.b32 	%r86, 5;
	st.local.v2.u32 	[%rd1+16], {%r67, %r86};
	{ // callseq 595, 0
	.param .b64 param0;
	st.param.b64 	[param0], %rd36;
	.param .b64 param1;
	st.param.b64 	[param1], %rd11;
	.param .b32 retval0;
	call.uni (retval0), 
	vprintf, 
	(
	param0, 
	param1
	);
	ld.param.b32 	%r87, [retval0];
	} // callseq 595
	ld.global.f32 	%f6, [%rd39+20];
	st.global.f32 	[%rd41+20], %f6;
	st.local.v2.u32 	[%rd1], {%r62, %r2};
	st.local.v2.u32 	[%rd1+8], {%r4, %r56};
	mov.b32 	%r89, 6;
	st.local.v2.u32 	[%rd1+16], {%r67, %r89};
	{ // callseq 596, 0
	.param .b64 param0;
	st.param.b64 	[param0], %rd36;
	.param .b64 param1;
	st.param.b64 	[param1], %rd11;
	.param .b32 retval0;
	call.uni (retval0), 
	vprintf, 
	(
	param0, 
	param1
	);
	ld.param.b32 	%r90, [retval0];
	} // callseq 596
	ld.global.f32 	%f7, [%rd39+24];
	st.global.f32 	[%rd41+24], %f7;
	st.local.v2.u32 	[%rd1], {%r62, %r2};
	st.local.v2.u32 	[%rd1+8], {%r4, %r56};
	mov.b32 	%r92, 7;
	st.local.v2.u32 	[%rd1+16], {%r67, %r92};
	{ // callseq 597, 0
	.param .b64 param0;
	st.param.b64 	[param0], %rd36;
	.param .b64 param1;
	st.param.b64 	[param1], %rd11;
	.param .b32 retval0;
	call.uni (retval0), 
	vprintf, 
	(
	param0, 
	param1
	);
	ld.param.b32 	%r93, [retval0];
	} // callseq 597
	ld.global.f32 	%f8, [%rd39+28];
	st.global.f32 	[%rd41+28], %f8;
	st.local.v2.u32 	[%rd1], {%r62, %r2};
	st.local.v2.u32 	[%rd1+8], {%r4, %r57};
	st.local.v2.u32 	[%rd1+16], {%r68, %r71};
	mov.u64 	%rd42, $str$7;
	cvta.global.u64 	%rd43, %rd42;
	{ // callseq 598, 0
	.param .b64 param0;
	st.param.b64 	[param0], %rd43;
	.param .b64 param1;
	st.param.b64 	[param1], %rd11;
	.param .b32 retval0;
	call.uni (retval0), 
	vprintf, 
	(
	param0, 
	param1
	);
	ld.param.b32 	%r95, [retval0];
	} // callseq 598
	mul.wide.s32 	%rd44, %r68, 4;
	add.s64 	%rd45, %rd2, %rd44;
	ld.global.f32 	%f9, [%rd45];
	mul.wide.s32 	%rd46, %r57, 4;
	add.s64 	%rd47, %rd2, %rd46;
	st.global.f32 	[%rd47], %f9;
	st.local.v2.u32 	[%rd1], {%r62, %r2};
	st.local.v2.u32 	[%rd1+8], {%r4, %r57};
	st.local.v2.u32 	[%rd1+16], {%r68, %r77};
	{ // callseq 599, 0
	.param .b64 param0;
	st.param.b64 	[param0], %rd43;
	.param .b64 param1;
	st.param.b64 	[param1], %rd11;
	.param .b32 retval0;
	call.uni (retval0), 
	vprintf, 
	(
	param0, 
	param1
	);
	ld.param.b32 	%r97, [retval0];
	} // callseq 599
	ld.global.f32 	%f10, [%rd45+8];
	st.global.f32 	[%rd47+8], %f10;
	st.local.v2.u32 	[%rd1], {%r62, %r2};
	st.local.v2.u32 	[%rd1+8], {%r4, %r57};
	st.local.v2.u32 	[%rd1+16], {%r68, %r83};
	{ // callseq 600, 0
	.param .b64 param0;
	st.param.b64 	[param0], %rd43;
	.param .b64 param1;
	st.param.b64 	[param1], %rd11;
	.param .b32 retval0;
	call.uni (retval0), 
	vprintf, 
	(
	param0, 
	param1
	);
	ld.param.b32 	%r99, [retval0];
	} // callseq 600
	ld.global.f32 	%f11, [%rd45+16];
	st.global.f32 	[%rd47+16], %f11;
	st.local.v2.u32 	[%rd1], {%r62, %r2};
	st.local.v2.u32 	[%rd1+8], {%r4, %r57};
	st.local.v2.u32 	[%rd1+16], {%r68, %r89};
	{ // callseq 601, 0
	.param .b64 param0;
	st.param.b64 	[param0], %rd43;
	.param .b64 param1;
	st.param.b64 	[param1], %rd11;
	.param .b32 retval0;
	call.uni (retval0), 
	vprintf, 
	(
	param0, 
	param1
	);
	ld.param.b32 	%r101, [retval0];
	} // callseq 601
	ld.global.f32 	%f12, [%rd45+24];
	st.global.f32 	[%rd47+24], %f12;
	add.s32 	%r104, %r104, %r5;
	setp.lt.s32 	%p2, %r13, %r8;
	mov.u32 	%r103, %r13;
	@%p2 bra 	$L__BB30_2;
$L__BB30_3:
	ret;

}
	// .globl	_Z5evictIfLi8ELi8ELi2EEvPT_S1_PKiS3_S3_S3_iiiiii
.visible .entry _Z5evictIfLi8ELi8ELi2EEvPT_S1_PKiS3_S3_S3_iiiiii(
	.param .u64 .ptr .align 1 _Z5evictIfLi8ELi8ELi2EEvPT_S1_PKiS3_S3_S3_iiiiii_param_0,
	.param .u64 .ptr .align 1 _Z5evictIfLi8ELi8ELi2EEvPT_S1_PKiS3_S3_S3_iiiiii_param_1,
	.param .u64 .ptr .align 1 _Z5evictIfLi8ELi8ELi2EEvPT_S1_PKiS3_S3_S3_iiiiii_param_2,
	.param .u64 .ptr .align 1 _Z5evictIfLi8ELi8ELi2EEvPT_S1_PKiS3_S3_S3_iiiiii_param_3,
	.param .u64 .ptr .align 1 _Z5evictIfLi8ELi8ELi2EEvPT_S1_PKiS3_S3_S3_iiiiii_param_4,
	.param .u64 .ptr .align 1 _Z5evictIfLi8ELi8ELi2EEvPT_S1_PKiS3_S3_S3_iiiiii_param_5,
	.param .u32 _Z5evictIfLi8ELi8ELi2EEvPT_S1_PKiS3_S3_S3_iiiiii_param_6,
	.param .u32 _Z5evictIfLi8ELi8ELi2EEvPT_S1_PKiS3_S3_S3_iiiiii_param_7,
	.param .u32 _Z5evictIfLi8ELi8ELi2EEvPT_S1_PKiS3_S3_S3_iiiiii_param_8,
	.param .u32 _Z5evictIfLi8ELi8ELi2EEvPT_S1_PKiS3_S3_S3_iiiiii_param_9,
	.param .u32 _Z5evictIfLi8ELi8ELi2EEvPT_S1_PKiS3_S3_S3_iiiiii_param_10,
	.param .u32 _Z5evictIfLi8ELi8ELi2EEvPT_S1_PKiS3_S3_S3_iiiiii_param_11
)
{
	.local .align 8 .b8 	__local_depot31[32];
	.reg .b64 	%SP;
	.reg .b64 	%SPL;
	.reg .pred 	%p<3>;
	.reg .b32 	%r<117>;
	.reg .b32 	%f<17>;
	.reg .b64 	%rd<49>;

	mov.u64 	%SPL, __local_depot31;
	cvta.local.u64 	%SP, %SPL;
	ld.param.u64 	%rd5, [_Z5evictIfLi8ELi8ELi2EEvPT_S1_PKiS3_S3_S3_iiiiii_param_0];
	ld.param.u64 	%rd6, [_Z5evictIfLi8ELi8ELi2EEvPT_S1_PKiS3_S3_S3_iiiiii_param_1];
	ld.param.u64 	%rd9, [_Z5evictIfLi8ELi8ELi2EEvPT_S1_PKiS3_S3_S3_iiiiii_param_3];
	ld.param.u64 	%rd8, [_Z5evictIfLi8ELi8ELi2EEvPT_S1_PKiS3_S3_S3_iiiiii_param_4];
	ld.param.u64 	%rd10, [_Z5evictIfLi8ELi8ELi2EEvPT_S1_PKiS3_S3_S3_iiiiii_param_5];
	ld.param.u32 	%r17, [_Z5evictIfLi8ELi8ELi2EEvPT_S1_PKiS3_S3_S3_iiiiii_param_6];
	ld.param.u32 	%r15, [_Z5evictIfLi8ELi8ELi2EEvPT_S1_PKiS3_S3_S3_iiiiii_param_7];
	ld.param.u32 	%r18, [_Z5evictIfLi8ELi8ELi2EEvPT_S1_PKiS3_S3_S3_iiiiii_param_8];
	ld.param.u32 	%r19, [_Z5evictIfLi8ELi8ELi2EEvPT_S1_PKiS3_S3_S3_iiiiii_param_9];
	ld.param.u32 	%r20, [_Z5evictIfLi8ELi8ELi2EEvPT_S1_PKiS3_S3_S3_iiiiii_param_10];
	ld.param.u32 	%r16, [_Z5evictIfLi8ELi8ELi2EEvPT_S1_PKiS3_S3_S3_iiiiii_param_11];
	cvta.to.global.u64 	%rd11, %rd10;
	cvta.to.global.u64 	%rd12, %rd9;
	add.u64 	%rd13, %SP, 0;
	add.u64 	%rd1, %SPL, 0;
	mov.u32 	%r21, %ctaid.y;
	mov.u32 	%r22, %ntid.y;
	mov.u32 	%r23, %tid.y;
	mad.lo.s32 	%r1, %r21, %r22, %r23;
	div.s32 	%r2, %r1, %r19;
	mul.lo.s32 	%r24, %r2, %r19;
	sub.s32 	%r25, %r1, %r24;
	mad.lo.s32 	%r26, %r2, %r18, %r17;
	mad.lo.s32 	%r27, %r26, %r19, %r25;
	st.local.v2.u32 	[%rd1], {%r27, %r1};
	st.local.u32 	[%rd1+8], %r2;
	mov.u64 	%rd14, $str;
	cvta.global.u64 	%rd15, %rd14;
	{ // callseq 602, 0
	.param .b64 param0;
	st.param.b64 	[param0], %rd15;
	.param .b64 param1;
	st.param.b64 	[param1], %rd13;
	.param .b32 retval0;
	call.uni (retval0), 
	vprintf, 
	(
	param0, 
	param1
	);
	ld.param.b32 	%r28, [retval0];
	} // callseq 602
	mul.wide.s32 	%rd16, %r27, 4;
	add.s64 	%rd17, %rd12, %rd16;
	ld.global.nc.u32 	%r3, [%rd17];
	mov.u32 	%r30, %ctaid.x;
	mov.u32 	%r31, %ntid.x;
	mov.u32 	%r32, %tid.x;
	mad.lo.s32 	%r4, %r30, %r31, %r32;
	mov.u32 	%r33, %nctaid.x;
	mul.lo.s32 	%r5, %r33, %r31;
	st.local.u32 	[%rd1], %r5;
	mov.u64 	%rd18, $str$1;
	cvta.global.u64 	%rd19, %rd18;
	{ // callseq 603, 0
	.param .b64 param0;
	st.param.b64 	[param0], %rd19;
	.param .b64 param1;
	st.param.b64 	[param1], %rd13;
	.param .b32 retval0;
	call.uni (retval0), 
	vprintf, 
	(
	param0, 
	param1
	);
	ld.param.b32 	%r34, [retval0];
	} // callseq 603
	mul.wide.u32 	%rd20, %r1, 4;
	add.s64 	%rd21, %rd11, %rd20;
	ld.global.nc.u32 	%r36, [%rd21];
	sub.s32 	%r37, %r4, %r3;
	add.s32 	%r116, %r37, %r36;
	st.local.v2.u32 	[%rd1], {%r3, %r15};
	mov.u64 	%rd22, $str$2;
	cvta.global.u64 	%rd23, %rd22;
	{ // callseq 604, 0
	.param .b64 param0;
	st.param.b64 	[param0], %rd23;
	.param .b64 param1;
	st.param.b64 	[param1], %rd13;
	.param .b32 retval0;
	call.uni (retval0), 
	vprintf, 
	(
	param0, 
	param1
	);
	ld.param.b32 	%r38, [retval0];
	} // callseq 604
	add.s32 	%r40, %r27, %r4;
	add.s32 	%r41, %r3, %r27;
	st.local.v2.u32 	[%rd1], {%r40, %r41};
	mov.u64 	%rd24, $str$3;
	cvta.global.u64 	%rd25, %rd24;
	{ // callseq 605, 0
	.param .b64 param0;
	st.param.b64 	[param0], %rd25;
	.param .b64 param1;
	st.param.b64 	[param1], %rd13;
	.param .b32 retval0;
	call.uni (retval0), 
	vprintf, 
	(
	param0, 
	param1
	);
	ld.param.b32 	%r42, [retval0];
	} // callseq 605
	mul.lo.s32 	%r44, %r20, %r27;
	shl.b32 	%r7, %r44, 1;
	setp.ge.s32 	%p1, %r4, %r3;
	@%p1 bra 	$L__BB31_3;
	cvta.to.global.u64 	%rd2, %rd5;
	cvta.to.global.u64 	%rd3, %rd6;
	add.s32 	%r8, %r7, %r3;
	add.s32 	%r115, %r7, %r4;
	mul.lo.s32 	%r10, %r16, %r1;
	cvta.to.global.u64 	%rd4, %rd8;
	mov.u64 	%rd29, $str$4;
$L__BB31_2:
	ld.param.u64 	%rd48, [_Z5evictIfLi8ELi8ELi2EEvPT_S1_PKiS3_S3_S3_iiiiii_param_2];
	cvta.to.global.u64 	%rd26, %rd48;
	mul.wide.s32 	%rd27, %r115, 4;
	add.s64 	%rd28, %rd26, %rd27;
	ld.global.nc.u32 	%r45, [%rd28];
	sub.s32 	%r46, %r45, %r15;
	shr.u32 	%r47, %r46, 31;
	add.s32 	%r48, %r46, %r47;
	shl.b32 	%r49, %r48, 3;
	and.b32  	%r50, %r49, -16;
	and.b32  	%r51, %r48, -2;
	sub.s32 	%r52, %r46, %r51;
	add.s32 	%r13, %r115, %r5;
	st.local.v2.u32 	[%rd1], {%r2, %r52};
	st.local.v2.u32 	[%rd1+8], {%r46, %r115};
	st.local.v2.u32 	[%rd1+16], {%r13, %r8};
	cvta.global.u64 	%rd30, %rd29;
	add.u64 	%rd31, %SP, 0;
	{ // callseq 606, 0
	.param .b64 param0;
	st.param.b64 	[param0], %rd30;
	.param .b64 param1;
	st.param.b64 	[param1], %rd31;
	.param .b32 retval0;
	call.uni (retval0), 
	vprintf, 
	(
	param0, 
	param1
	);
	ld.param.b32 	%r53, [retval0];
	} // callseq 606
	shl.b32 	%r55, %r52, 3;
	add.s32 	%r56, %r50, %r55;
	mad.lo.s32 	%r57, %r52, -7, %r56;
	shr.u32 	%r58, %r116, 31;
	add.s32 	%r59, %r116, %r58;
	shr.s32 	%r60, %r59, 1;
	add.s32 	%r61, %r60, %r10;
	mul.wide.s32 	%rd32, %r61, 4;
	add.s64 	%rd33, %rd4, %rd32;
	ld.global.nc.u32 	%r62, [%rd33];
	shl.b32 	%r63, %r62, 4;
	and.b32  	%r64, %r59, -2;
	sub.s32 	%r65, %r116, %r64;
	shl.b32 	%r66, %r65, 3;
	add.s32 	%r67, %r63, %r66;
	mad.lo.s32 	%r68, %r65, -7, %r67;
	st.local.v2.u32 	[%rd1], {%r1, %r116};
	st.local.v2.u32 	[%rd1+8], {%r60, %r62};
	st.local.v2.u32 	[%rd1+16], {%r63, %r65};
	st.local.u32 	[%rd1+24], %r67;
	mov.u64 	%rd34, $str$5;
	cvta.global.u64 	%rd35, %rd34;
	{ // callseq 607, 0
	.param .b64 param0;
	st.param.b64 	[param0], %rd35;
	.param .b64 param1;
	st.param.b64 	[param1], %rd31;
	.param .b32 retval0;
	call.uni (retval0), 
	vprintf, 
	(
	param0, 
	param1
	);
	ld.param.b32 	%r69, [retval0];
	} // callseq 607
	st.local.v2.u32 	[%rd1], {%r62, %r2};
	st.local.v2.u32 	[%rd1+8], {%r4, %r56};
	mov.b32 	%r71, 0;
	st.local.v2.u32 	[%rd1+16], {%r67, %r71};
	mov.u64 	%rd36, $str$6;
	cvta.global.u64 	%rd37, %rd36;
	{ // callseq 608, 0
	.param .b64 param0;
	st.param.b64 	[param0], %rd37;
	.param .b64 param1;
	st.param.b64 	[param1], %rd31;
	.param .b32 retval0;
	call.uni (retval0), 
	vprintf, 
	(
	param0, 
	param1
	);
	ld.param.b32 	%r72, [retval0];
	} // callseq 608
	mul.wide.s32 	%rd38, %r67, 4;
	add.s64 	%rd39, %rd2, %rd38;
	ld.global.f32 	%f1, [%rd39];
	mul.wide.s32 	%rd40, %r56, 4;
	add.s64 	%rd41, %rd2, %rd40;
	st.global.f32 	[%rd41], %f1;
	st.local.v2.u32 	[%rd1], {%r62, %r2};
	st.local.v2.u32 	[%rd1+8], {%r4, %r56};
	mov.b32 	%r74, 1;
	st.local.v2.u32 	[%rd1+16], {%r67, %r74};
	{ // callseq 609, 0
	.param .b64 param0;
	st.param.b64 	[param0], %rd37;
	.param .b64 param1;
	st.param.b64 	[param1], %rd31;
	.param .b32 retval0;
	call.uni (retval0), 
	vprintf, 
	(
	param0, 
	param1
	);
	ld.param.b32 	%r75, [retval0];
	} // callseq 609
	ld.global.f32 	%f2, [%rd39+4];
	st.global.f32 	[%rd41+4], %f2;
	st.local.v2.u32 	[%rd1], {%r62, %r2};
	st.local.v2.u32 	[%rd1+8], {%r4, %r56};
	mov.b32 	%r77, 2;
	st.local.v2.u32 	[%rd1+16], {%r67, %r77};
	{ // callseq 610, 0
	.param .b64 param0;
	st.param.b64 	[param0], %rd37;
	.param .b64 param1;
	st.param.b64 	[param1], %rd31;
	.param .b32 retval0;
	call.uni (retval0), 
	vprintf, 
	(
	param0, 
	param1
	);
	ld.param.b32 	%r78, [retval0];
	} // callseq 610
	ld.global.f32 	%f3, [%rd39+8];
	st.global.f32 	[%rd41+8], %f3;
	st.local.v2.u32 	[%rd1], {%r62, %r2};
	st.local.v2.u32 	[%rd1+8], {%r4, %r56};
	mov.b32 	%r80, 3;
	st.local.v2.u32 	[%rd1+16], {%r67, %r80};
	{ // callseq 611, 0
	.param .b64 param0;
	st.param.b64 	[param0], %rd37;
	.param .b64 param1;
	st.param.b64 	[param1], %rd31;
	.param .b32 retval0;
	call.uni (retval0), 
	vprintf, 
	(
	param0, 
	param1
	);
	ld.param.b32 	%r81, [retval0];
	} // callseq 611
	ld.global.f32 	%f4, [%rd39+12];
	st.global.f32 	[%rd41+12], %f4;
	st.local.v2.u32 	[%rd1], {%r62, %r2};
	st.local.v2.u32 	[%rd1+8], {%r4, %r56};
	mov.b32 	%r83, 4;
	st.local.v2.u32 	[%rd1+16], {%r67, %r83};
	{ // callseq 612, 0
	.param .b64 param0;
	st.param.b64 	[param0], %rd37;
	.param .b64 param1;
	st.param.b64 	[param1], %rd31;
	.param .b32 retval0;
	call.uni (retval0), 
	vprintf, 
	(
	param0, 
	param1
	);
	ld.param.b32 	%r84, [retval0];
	} // callseq 612
	ld.global.f32 	%f5, [%rd39+16];
	st.global.f32 	[%rd41+16], %f5;
	st.local.v2.u32 	[%rd1], {%r62, %r2};
	st.local.v2.u32 	[%rd1+8], {%r4, %r56};
	mov.b32 	%r86, 5;
	st.local.v2.u32 	[%rd1+16], {%r67, %r86};
	{ // callseq 613, 0
	.param .b64 param0;
	st.param.b64 	[param0], %rd37;
	.param .b64 param1;
	st.param.b64 	[param1], %rd31;
	.param .b32 retval0;
	call.uni (retval0), 
	vprintf, 
	(
	param0, 
	param1
	);
	ld.param.b32 	%r87, [retval0];
	} // callseq 613
	ld.global.f32 	%f6, [%rd39+20];
	st.global.f32 	[%rd41+20], %f6;
	st.local.v2.u32 	[%rd1], {%r62, %r2};
	st.local.v2.u32 	[%rd1+8], {%r4, %r56};
	mov.b32 	%r89, 6;
	st.local.v2.u32 	[%rd1+16], {%r67, %r89};
	{ // callseq 614, 0
	.param .b64 param0;
	st.param.b64 	[param0], %rd37;
	.param .b64 param1;
	st.param.b64 	[param1], %rd31;
	.param .b32 retval0;
	call.uni (retval0), 
	vprintf, 
	(
	param0, 
	param1
	);
	ld.param.b32 	%r90, [retval0];
	} // callseq 614
	ld.global.f32 	%f7, [%rd39+24];
	st.global.f32 	[%rd41+24], %f7;
	st.local.v2.u32 	[%rd1], {%r62, %r2};
	st.local.v2.u32 	[%rd1+8], {%r4, %r56};
	mov.b32 	%r92, 7;
	st.local.v2.u32 	[%rd1+16], {%r67, %r92};
	{ // callseq 615, 0
	.param .b64 param0;
	st.param.b64 	[param0], %rd37;
	.param .b64 param1;
	st.param.b64 	[param1], %rd31;
	.param .b32 retval0;
	call.uni (retval0), 
	vprintf, 
	(
	param0, 
	param1
	);
	ld.param.b32 	%r93, [retval0];
	} // callseq 615
	ld.global.f32 	%f8, [%rd39+28];
	st.global.f32 	[%rd41+28], %f8;
	st.local.v2.u32 	[%rd1], {%r62, %r2};
	st.local.v2.u32 	[%rd1+8], {%r4, %r57};
	st.local.v2.u32 	[%rd1+16], {%r68, %r71};
	mov.u64 	%rd42, $str$7;
	cvta.global.u64 	%rd43, %rd42;
	{ // callseq 616, 0
	.param .b64 param0;
	st.param.b64 	[param0], %rd43;
	.param .b64 param1;
	st.param.b64 	[param1], %rd31;
	.param .b32 retval0;
	call.uni (retval0), 
	vprintf, 
	(
	param0, 
	param1
	);
	ld.param.b32 	%r95, [retval0];
	} // callseq 616
	mul.wide.s32 	%rd44, %r68, 4;
	add.s64 	%rd45, %rd3, %rd44;
	ld.global.f32 	%f9, [%rd45];
	mul.wide.s32 	%rd46, %r57, 4;
	add.s64 	%rd47, %rd3, %rd46;
	st.global.f32 	[%rd47], %f9;
	st.local.v2.u32 	[%rd1], {%r62, %r2};
	st.local.v2.u32 	[%rd1+8], {%r4, %r57};
	st.local.v2.u32 	[%rd1+16], {%r68, %r77};
	{ // callseq 617, 0
	.param .b64 param0;
	st.param.b64 	[param0], %rd43;
	.param .b64 param1;
	st.param.b64 	[param1], %rd31;
	.param .b32 retval0;
	call.uni (retval0), 
	vprintf, 
	(
	param0, 
	param1
	);
	ld.param.b32 	%r97, [retval0];
	} // callseq 617
	ld.global.f32 	%f10, [%rd45+8];
	st.global.f32 	[%rd47+8], %f10;
	st.local.v2.u32 	[%rd1], {%r62, %r2};
	st.local.v2.u32 	[%rd1+8], {%r4, %r57};
	st.local.v2.u32 	[%rd1+16], {%r68, %r83};
	{ // callseq 618, 0
	.param .b64 param0;
	st.param.b64 	[param0], %rd43;
	.param .b64 param1;
	st.param.b64 	[param1], %rd31;
	.param .b32 retval0;
	call.uni (retval0), 
	vprintf, 
	(
	param0, 
	param1
	);
	ld.param.b32 	%r99, [retval0];
	} // callseq 618
	ld.global.f32 	%f11, [%rd45+16];
	st.global.f32 	[%rd47+16], %f11;
	st.local.v2.u32 	[%rd1], {%r62, %r2};
	st.local.v2.u32 	[%rd1+8], {%r4, %r57};
	st.local.v2.u32 	[%rd1+16], {%r68, %r89};
	{ // callseq 619, 0
	.param .b64 param0;
	st.param.b64 	[param0], %rd43;
	.param .b64 param1;
	st.param.b64 	[param1], %rd31;
	.param .b32 retval0;
	call.uni (retval0), 
	vprintf, 
	(
	param0, 
	param1
	);
	ld.param.b32 	%r101, [retval0];
	} // callseq 619
	ld.global.f32 	%f12, [%rd45+24];
	st.global.f32 	[%rd47+24], %f12;
	st.local.v2.u32 	[%rd1], {%r62, %r2};
	st.local.v2.u32 	[%rd1+8], {%r4, %r57};
	mov.b32 	%r103, 8;
	st.local.v2.u32 	[%rd1+16], {%r68, %r103};
	{ // callseq 620, 0
	.param .b64 param0;
	st.param.b64 	[param0], %rd43;
	.param .b64 param1;
	st.param.b64 	[param1], %rd31;
	.param .b32 retval0;
	call.uni (retval0), 
	vprintf, 
	(
	param0, 
	param1
	);
	ld.param.b32 	%r104, [retval0];
	} // callseq 620
	ld.global.f32 	%f13, [%rd45+32];
	st.global.f32 	[%rd47+32], %f13;
	st.local.v2.u32 	[%rd1], {%r62, %r2};
	st.local.v2.u32 	[%rd1+8], {%r4, %r57};
	mov.b32 	%r106, 10;
	st.local.v2.u32 	[%rd1+16], {%r68, %r106};
	{ // callseq 621, 0
	.param .b64 param0;
	st.param.b64 	[param0], %rd43;
	.param .b64 param1;
	st.param.b64 	[param1], %rd31;
	.param .b32 retval0;
	call.uni (retval0), 
	vprintf, 
	(
	param0, 
	param1
	);
	ld.param.b32 	%r107, [retval0];
	} // callseq 621
	ld.global.f32 	%f14, [%rd45+40];
	st.global.f32 	[%rd47+40], %f14;
	st.local.v2.u32 	[%rd1], {%r62, %r2};
	st.local.v2.u32 	[%rd1+8], {%r4, %r57};
	mov.b32 	%r109, 12;
	st.local.v2.u32 	[%rd1+16], {%r68, %r109};
	{ // callseq 622, 0
	.param .b64 param0;
	st.param.b64 	[param0], %rd43;
	.param .b64 param1;
	st.param.b64 	[param1], %rd31;
	.param .b32 retval0;
	call.uni (retval0), 
	vprintf, 
	(
	param0, 
	param1
	);
	ld.param.b32 	%r110, [retval0];
	} // callseq 622
	ld.global.f32 	%f15, [%rd45+48];
	st.global.f32 	[%rd47+48], %f15;
	st.local.v2.u32 	[%rd1], {%r62, %r2};
	st.local.v2.u32 	[%rd1+8], {%r4, %r57};
	mov.b32 	%r112, 14;
	st.local.v2.u32 	[%rd1+16], {%r68, %r112};
	{ // callseq 623, 0
	.param .b64 param0;
	st.param.b64 	[param0], %rd43;
	.param .b64 param1;
	st.param.b64 	[param1], %rd31;
	.param .b32 retval0;
	call.uni (retval0), 
	vprintf, 
	(
	param0, 
	param1
	);
	ld.param.b32 	%r113, [retval0];
	} // callseq 623
	ld.global.f32 	%f16, [%rd45+56];
	st.global.f32 	[%rd47+56], %f16;
	add.s32 	%r116, %r116, %r5;
	setp.lt.s32 	%p2, %r13, %r8;
	mov.u32 	%r115, %r13;
	@%p2 bra 	$L__BB31_2;
$L__BB31_3:
	ret;

}
	// .globl	_Z5evictIfLi1ELi1ELi4EEvPT_S1_PKiS3_S3_S3_iiiiii
.visible .entry _Z5evictIfLi1ELi1ELi4EEvPT_S1_PKiS3_S3_S3_iiiiii(
	.param .u64 .ptr .align 1 _Z5evictIfLi1ELi1ELi4EEvPT_S1_PKiS3_S3_S3_iiiiii_param_0,
	.param .u64 .ptr .align 1 _Z5evictIfLi1ELi1ELi4EEvPT_S1_PKiS3_S3_S3_iiiiii_param_1,
	.param .u64 .ptr .align 1 _Z5evictIfLi1ELi1ELi4EEvPT_S1_PKiS3_S3_S3_iiiiii_param_2,
	.param .u64 .ptr .align 1 _Z5evictIfLi1ELi1ELi4EEvPT_S1_PKiS3_S3_S3_iiiiii_param_3,
	.param .u64 .ptr .align 1 _Z5evictIfLi1ELi1ELi4EEvPT_S1_PKiS3_S3_S3_iiiiii_param_4,
	.param .u64 .ptr .align 1 _Z5evictIfLi1ELi1ELi4EEvPT_S1_PKiS3_S3_S3_iiiiii_param_5,
	.param .u32 _Z5evictIfLi1ELi1ELi4EEvPT_S1_PKiS3_S3_S3_iiiiii_param_6,
	.param .u32 _Z5evictIfLi1ELi1ELi4EEvPT_S1_PKiS3_S3_S3_iiiiii_param_7,
	.param .u32 _Z5evictIfLi1ELi1ELi4EEvPT_S1_PKiS3_S3_S3_iiiiii_param_8,
	.param .u32 _Z5evictIfLi1ELi1ELi4EEvPT_S1_PKiS3_S3_S3_iiiiii_param_9,
	.param .u32 _Z5evictIfLi1ELi1ELi4EEvPT_S1_PKiS3_S3_S3_iiiiii_param_10,
	.param .u32 _Z5evictIfLi1ELi1ELi4EEvPT_S1_PKiS3_S3_S3_iiiiii_param_11
)
{
	.local .align 8 .b8 	__local_depot32[32];
	.reg .b64 	%SP;
	.reg .b64 	%SPL;
	.reg .pred 	%p<6>;
	.reg .b32 	%r<142>;
	.reg .b32 	%f<7>;
	.reg .b64 	%rd<75>;

	mov.u64 	%SPL, __local_depot32;
	cvta.local.u64 	%SP, %SPL;
	ld.param.u64 	%rd6, [_Z5evictIfLi1ELi1ELi4EEvPT_S1_PKiS3_S3_S3_iiiiii_param_0];
	ld.param.u64 	%rd7, [_Z5evictIfLi1ELi1ELi4EEvPT_S1_PKiS3_S3_S3_iiiiii_param_1];
	ld.param.u64 	%rd8, [_Z5evictIfLi1ELi1ELi4EEvPT_S1_PKiS3_S3_S3_iiiiii_param_2];
	ld.param.u64 	%rd9, [_Z5evictIfLi1ELi1ELi4EEvPT_S1_PKiS3_S3_S3_iiiiii_param_3];
	ld.param.u64 	%rd10, [_Z5evictIfLi1ELi1ELi4EEvPT_S1_PKiS3_S3_S3_iiiiii_param_4];
	ld.param.u64 	%rd11, [_Z5evictIfLi1ELi1ELi4EEvPT_S1_PKiS3_S3_S3_iiiiii_param_5];
	ld.param.u32 	%r19, [_Z5evictIfLi1ELi1ELi4EEvPT_S1_PKiS3_S3_S3_iiiiii_param_6];
	ld.param.u32 	%r18, [_Z5evictIfLi1ELi1ELi4EEvPT_S1_PKiS3_S3_S3_iiiiii_param_7];
	ld.param.u32 	%r20, [_Z5evictIfLi1ELi1ELi4EEvPT_S1_PKiS3_S3_S3_iiiiii_param_8];
	ld.param.u32 	%r21, [_Z5evictIfLi1ELi1ELi4EEvPT_S1_PKiS3_S3_S3_iiiiii_param_9];
	ld.param.u32 	%r22, [_Z5evictIfLi1ELi1ELi4EEvPT_S1_PKiS3_S3_S3_iiiiii_param_10];
	ld.param.u32 	%r23, [_Z5evictIfLi1ELi1ELi4EEvPT_S1_PKiS3_S3_S3_iiiiii_param_11];
	cvta.to.global.u64 	%rd1, %rd6;
	cvta.to.global.u64 	%rd2, %rd7;
	cvta.to.global.u64 	%rd3, %rd10;
	cvta.to.global.u64 	%rd4, %rd8;
	cvta.to.global.u64 	%rd12, %rd11;
	cvta.to.global.u64 	%rd13, %rd9;
	add.u64 	%rd14, %SP, 0;
	add.u64 	%rd5, %SPL, 0;
	mov.u32 	%r24, %ctaid.y;
	mov.u32 	%r25, %ntid.y;
	mov.u32 	%r26, %tid.y;
	mad.lo.s32 	%r1, %r24, %r25, %r26;
	mul.lo.s32 	%r2, %r23, %r1;
	div.s32 	%r3, %r1, %r21;
	mul.lo.s32 	%r27, %r3, %r21;
	sub.s32 	%r28, %r1, %r27;
	mad.lo.s32 	%r29, %r3, %r20, %r19;
	mad.lo.s32 	%r30, %r29, %r21, %r28;
	st.local.v2.u32 	[%rd5], {%r30, %r1};
	st.local.u32 	[%rd5+8], %r3;
	mov.u64 	%rd15, $str;
	cvta.global.u64 	%rd16, %rd15;
	{ // callseq 624, 0
	.param .b64 param0;
	st.param.b64 	[param0], %rd16;
	.param .b64 param1;
	st.param.b64 	[param1], %rd14;
	.param .b32 retval0;
	call.uni (retval0), 
	vprintf, 
	(
	param0, 
	param1
	);
	ld.param.b32 	%r31, [retval0];
	} // callseq 624
	mul.wide.s32 	%rd17, %r30, 4;
	add.s64 	%rd18, %rd13, %rd17;
	ld.global.nc.u32 	%r33, [%rd18];
	mov.u32 	%r34, %ctaid.x;
	mov.u32 	%r35, %ntid.x;
	mov.u32 	%r36, %tid.x;
	mad.lo.s32 	%r4, %r34, %r35, %r36;
	mov.u32 	%r37, %nctaid.x;
	mul.lo.s32 	%r5, %r37, %r35;
	st.local.u32 	[%rd5], %r5;
	mov.u64 	%rd19, $str$1;
	cvta.global.u64 	%rd20, %rd19;
	{ // callseq 625, 0
	.param .b64 param0;
	st.param.b64 	[param0], %rd20;
	.param .b64 param1;
	st.param.b64 	[param1], %rd14;
	.param .b32 retval0;
	call.uni (retval0), 
	vprintf, 
	(
	param0, 
	param1
	);
	ld.param.b32 	%r38, [retval0];
	} // callseq 625
	mul.wide.u32 	%rd21, %r1, 4;
	add.s64 	%rd22, %rd12, %rd21;
	ld.global.nc.u32 	%r40, [%rd22];
	sub.s32 	%r41, %r4, %r33;
	add.s32 	%r141, %r41, %r40;
	st.local.v2.u32 	[%rd5], {%r33, %r18};
	mov.u64 	%rd23, $str$2;
	cvta.global.u64 	%rd24, %rd23;
	{ // callseq 626, 0
	.param .b64 param0;
	st.param.b64 	[param0], %rd24;
	.param .b64 param1;
	st.param.b64 	[param1], %rd14;
	.param .b32 retval0;
	call.uni (retval0), 
	vprintf, 
	(
	param0, 
	param1
	);
	ld.param.b32 	%r42, [retval0];
	} // callseq 626
	add.s32 	%r44, %r30, %r4;
	add.s32 	%r45, %r33, %r30;
	st.local.v2.u32 	[%rd5], {%r44, %r45};
	mov.u64 	%rd25, $str$3;
	cvta.global.u64 	%rd26, %rd25;
	{ // callseq 627, 0
	.param .b64 param0;
	st.param.b64 	[param0], %rd26;
	.param .b64 param1;
	st.param.b64 	[param1], %rd14;
	.param .b32 retval0;
	call.uni (retval0), 
	vprintf, 
	(
	param0, 
	param1
	);
	ld.param.b32 	%r46, [retval0];
	} // callseq 627
	mul.lo.s32 	%r48, %r22, %r30;
	shl.b32 	%r49, %r48, 2;
	add.s32 	%r140, %r49, %r4;
	add.s32 	%r8, %r49, %r33;
	setp.ge.s32 	%p1, %r4, %r33;
	@%p1 bra 	$L__BB32_6;
	add.s32 	%r9, %r140, %r5;
	max.s32 	%r50, %r9, %r8;
	setp.lt.s32 	%p2, %r9, %r8;
	selp.u32 	%r51, 1, 0, %p2;
	add.s32 	%r52, %r9, %r51;
	sub.s32 	%r53, %r50, %r52;
	max.u32 	%r54, %r5, 1;
	div.u32 	%r55, %r53, %r54;
	add.s32 	%r10, %r55, %r51;
	and.b32  	%r56, %r10, 1;
	setp.eq.b32 	%p3, %r56, 1;
	@%p3 bra 	$L__BB32_3;
	ld.param.u32 	%r136, [_Z5evictIfLi1ELi1ELi4EEvPT_S1_PKiS3_S3_S3_iiiiii_param_7];
	mul.wide.s32 	%rd27, %r140, 4;
	add.s64 	%rd28, %rd4, %rd27;
	ld.global.nc.u32 	%r57, [%rd28];
	sub.s32 	%r58, %r57, %r136;
	shr.s32 	%r59, %r58, 31;
	shr.u32 	%r60, %r59, 30;
	add.s32 	%r61, %r58, %r60;
	and.b32  	%r62, %r61, -4;
	sub.s32 	%r63, %r58, %r62;
	st.local.v2.u32 	[%rd5], {%r3, %r63};
	st.local.v2.u32 	[%rd5+8], {%r58, %r140};
	st.local.v2.u32 	[%rd5+16], {%r9, %r8};
	mov.u64 	%rd29, $str$4;
	cvta.global.u64 	%rd30, %rd29;
	{ // callseq 628, 0
	.param .b64 param0;
	st.param.b64 	[param0], %rd30;
	.param .b64 param1;
	st.param.b64 	[param1], %rd14;
	.param .b32 retval0;
	call.uni (retval0), 
	vprintf, 
	(
	param0, 
	param1
	);
	ld.param.b32 	%r64, [retval0];
	} // callseq 628
	shr.s32 	%r66, %r141, 31;
	shr.u32 	%r67, %r66, 30;
	add.s32 	%r68, %r141, %r67;
	shr.s32 	%r69, %r68, 2;
	add.s32 	%r70, %r69, %r2;
	mul.wide.s32 	%rd32, %r70, 4;
	add.s64 	%rd33, %rd3, %rd32;
	ld.global.nc.u32 	%r71, [%rd33];
	shl.b32 	%r72, %r71, 2;
	and.b32  	%r73, %r68, -4;
	sub.s32 	%r74, %r141, %r73;
	add.s32 	%r75, %r72, %r74;
	st.local.v2.u32 	[%rd5], {%r1, %r141};
	st.local.v2.u32 	[%rd5+8], {%r69, %r71};
	st.local.v2.u32 	[%rd5+16], {%r72, %r74};
	st.local.u32 	[%rd5+24], %r75;
	mov.u64 	%rd34, $str$5;
	cvta.global.u64 	%rd35, %rd34;
	{ // callseq 629, 0
	.param .b64 param0;
	st.param.b64 	[param0], %rd35;
	.param .b64 param1;
	st.param.b64 	[param1], %rd14;
	.param .b32 retval0;
	call.uni (retval0), 
	vprintf, 
	(
	param0, 
	param1
	);
	ld.param.b32 	%r76, [retval0];
	} // callseq 629
	st.local.v2.u32 	[%rd5], {%r71, %r3};
	st.local.v2.u32 	[%rd5+8], {%r4, %r58};
	mov.b32 	%r78, 0;
	st.local.v2.u32 	[%rd5+16], {%r75, %r78};
	mov.u64 	%rd36, $str$6;
	cvta.global.u64 	%rd37, %rd36;
	{ // callseq 630, 0
	.param .b64 param0;
	st.param.b64 	[param0], %rd37;
	.param .b64 param1;
	st.param.b64 	[param1], %rd14;
	.param .b32 retval0;
	call.uni (retval0), 
	vprintf, 
	(
	param0, 
	param1
	);
	ld.param.b32 	%r79, [retval0];
	} // callseq 630
	mul.wide.s32 	%rd38, %r75, 4;
	add.s64 	%rd39, %rd1, %rd38;
	ld.global.f32 	%f1, [%rd39];
	mul.wide.s32 	%rd40, %r58, 4;
	add.s64 	%rd41, %rd1, %rd40;
	st.global.f32 	[%rd41], %f1;
	st.local.v2.u32 	[%rd5], {%r71, %r3};
	st.local.v2.u32 	[%rd5+8], {%r4, %r58};
	st.local.v2.u32 	[%rd5+16], {%r75, %r78};
	mov.u64 	%rd42, $str$7;
	cvta.global.u64 	%rd43, %rd42;
	{ // callseq 631, 0
	.param .b64 param0;
	st.param.b64 	[param0], %rd43;
	.param .b64 param1;
	st.param.b64 	[param1], %rd14;
	.param .b32 retval0;
	call.uni (retval0), 
	vprintf, 
	(
	param0, 
	param1
	);
	ld.param.b32 	%r81, [retval0];
	} // callseq 631
	add.s64 	%rd44, %rd2, %rd38;
	ld.global.f32 	%f2, [%rd44];
	add.s64 	%rd45, %rd2, %rd40;
	st.global.f32 	[%rd45], %f2;
	add.s32 	%r141, %r141, %r5;
	mov.u32 	%r140, %r9;
$L__BB32_3:
	setp.eq.s32 	%p4, %r10, 0;
	@%p4 bra 	$L__BB32_6;
	mov.u64 	%rd48, $str$4;
	mov.u64 	%rd53, $str$5;
	mov.u64 	%rd55, $str$6;
	mov.u64 	%rd61, $str$7;
	mul.wide.s32 	%rd65, %r5, 4;
$L__BB32_5:
	ld.param.u32 	%r137, [_Z5evictIfLi1ELi1ELi4EEvPT_S1_PKiS3_S3_S3_iiiiii_param_7];
	mul.wide.s32 	%rd46, %r140, 4;
	add.s64 	%rd47, %rd4, %rd46;
	ld.global.nc.u32 	%r83, [%rd47];
	sub.s32 	%r84, %r83, %r137;
	shr.s32 	%r85, %r84, 31;
	shr.u32 	%r86, %r85, 30;
	add.s32 	%r87, %r84, %r86;
	and.b32  	%r88, %r87, -4;
	sub.s32 	%r89, %r84, %r88;
	add.s32 	%r90, %r140, %r5;
	st.local.v2.u32 	[%rd5], {%r3, %r89};
	st.local.v2.u32 	[%rd5+8], {%r84, %r140};
	st.local.v2.u32 	[%rd5+16], {%r90, %r8};
	cvta.global.u64 	%rd49, %rd48;
	{ // callseq 632, 0
	.param .b64 param0;
	st.param.b64 	[param0], %rd49;
	.param .b64 param1;
	st.param.b64 	[param1], %rd14;
	.param .b32 retval0;
	call.uni (retval0), 
	vprintf, 
	(
	param0, 
	param1
	);
	ld.param.b32 	%r91, [retval0];
	} // callseq 632
	shr.s32 	%r93, %r141, 31;
	shr.u32 	%r94, %r93, 30;
	add.s32 	%r95, %r141, %r94;
	shr.s32 	%r96, %r95, 2;
	add.s32 	%r97, %r96, %r2;
	mul.wide.s32 	%rd51, %r97, 4;
	add.s64 	%rd52, %rd3, %rd51;
	ld.global.nc.u32 	%r98, [%rd52];
	shl.b32 	%r99, %r98, 2;
	and.b32  	%r100, %r95, -4;
	sub.s32 	%r101, %r141, %r100;
	add.s32 	%r102, %r99, %r101;
	st.local.v2.u32 	[%rd5], {%r1, %r141};
	st.local.v2.u32 	[%rd5+8], {%r96, %r98};
	st.local.v2.u32 	[%rd5+16], {%r99, %r101};
	st.local.u32 	[%rd5+24], %r102;
	cvta.global.u64 	%rd54, %rd53;
	{ // callseq 633, 0
	.param .b64 param0;
	st.param.b64 	[param0], %rd54;
	.param .b64 param1;
	st.param.b64 	[param1], %rd14;
	.param .b32 retval0;
	call.uni (retval0), 
	vprintf, 
	(
	param0, 
	param1
	);
	ld.param.b32 	%r103, [retval0];
	} // callseq 633
	st.local.v2.u32 	[%rd5], {%r98, %r3};
	st.local.v2.u32 	[%rd5+8], {%r4, %r84};
	mov.b32 	%r105, 0;
	st.local.v2.u32 	[%rd5+16], {%r102, %r105};
	cvta.global.u64 	%rd56, %rd55;
	{ // callseq 634, 0
	.param .b64 param0;
	st.param.b64 	[param0], %rd56;
	.param .b64 param1;
	st.param.b64 	[param1], %rd14;
	.param .b32 retval0;
	call.uni (retval0), 
	vprintf, 
	(
	param0, 
	param1
	);
	ld.param.b32 	%r106, [retval0];
	} // callseq 634
	mul.wide.s32 	%rd57, %r102, 4;
	add.s64 	%rd58, %rd1, %rd57;
	ld.global.f32 	%f3, [%rd58];
	mul.wide.s32 	%rd59, %r84, 4;
	add.s64 	%rd60, %rd1, %rd59;
	st.global.f32 	[%rd60], %f3;
	st.local.v2.u32 	[%rd5], {%r98, %r3};
	st.local.v2.u32 	[%rd5+8], {%r4, %r84};
	st.local.v2.u32 	[%rd5+16], {%r102, %r105};
	cvta.global.u64 	%rd62, %rd61;
	{ // callseq 635, 0
	.param .b64 param0;
	st.param.b64 	[param0], %rd62;
	.param .b64 param1;
	st.param.b64 	[param1], %rd14;
	.param .b32 retval0;
	call.uni (retval0), 
	vprintf, 
	(
	param0, 
	param1
	);
	ld.param.b32 	%r108, [retval0];
	} // callseq 635
	add.s64 	%rd63, %rd2, %rd57;
	ld.global.f32 	%f4, [%rd63];
	add.s64 	%rd64, %rd2, %rd59;
	st.global.f32 	[%rd64], %f4;
	add.s32 	%r110, %r141, %r5;
	add.s64 	%rd66, %rd47, %rd65;
	ld.global.nc.u32 	%r111, [%rd66];
	sub.s32 	%r112, %r111, %r137;
	shr.s32 	%r113, %r112, 31;
	shr.u32 	%r114, %r113, 30;
	add.s32 	%r115, %r112, %r114;
	and.b32  	%r116, %r115, -4;
	sub.s32 	%r117, %r112, %r116;
	add.s32 	%r140, %r90, %r5;
	st.local.v2.u32 	[%rd5], {%r3, %r117};
	st.local.v2.u32 	[%rd5+8], {%r112, %r90};
	st.local.v2.u32 	[%rd5+16], {%r140, %r8};
	{ // callseq 636, 0
	.param .b64 param0;
	st.param.b64 	[param0], %rd49;
	.param .b64 param1;
	st.param.b64 	[param1], %rd14;
	.param .b32 retval0;
	call.uni (retval0), 
	vprintf, 
	(
	param0, 
	param1
	);
	ld.param.b32 	%r118, [retval0];
	} // callseq 636
	shr.s32 	%r120, %r110, 31;
	shr.u32 	%r121, %r120, 30;
	add.s32 	%r122, %r110, %r121;
	shr.s32 	%r123, %r122, 2;
	add.s32 	%r124, %r123, %r2;
	mul.wide.s32 	%rd67, %r124, 4;
	add.s64 	%rd68, %rd3, %rd67;
	ld.global.nc.u32 	%r125, [%rd68];
	shl.b32 	%r126, %r125, 2;
	and.b32  	%r127, %r122, -4;
	sub.s32 	%r128, %r110, %r127;
	add.s32 	%r129, %r126, %r128;
	st.local.v2.u32 	[%rd5], {%r1, %r110};
	st.local.v2.u32 	[%rd5+8], {%r123, %r125};
	st.local.v2.u32 	[%rd5+16], {%r126, %r128};
	st.local.u32 	[%rd5+24], %r129;
	{ // callseq 637, 0
	.param .b64 param0;
	st.param.b64 	[param0], %rd54;
	.param .b64 param1;
	st.param.b64 	[param1], %rd14;
	.param .b32 retval0;
	call.uni (retval0), 
	vprintf, 
	(
	param0, 
	param1
	);
	ld.param.b32 	%r130, [retval0];
	} // callseq 637
	st.local.v2.u32 	[%rd5], {%r125, %r3};
	st.local.v2.u32 	[%rd5+8], {%r4, %r112};
	st.local.v2.u32 	[%rd5+16], {%r129, %r105};
	{ // callseq 638, 0
	.param .b64 param0;
	st.param.b64 	[param0], %rd56;
	.param .b64 param1;
	st.param.b64 	[param1], %rd14;
	.param .b32 retval0;
	call.uni (retval0), 
	vprintf, 
	(
	param0, 
	param1
	);
	ld.param.b32 	%r132, [retval0];
	} // callseq 638
	mul.wide.s32 	%rd69, %r129, 4;
	add.s64 	%rd70, %rd1, %rd69;
	ld.global.f32 	%f5, [%rd70];
	mul.wide.s32 	%rd71, %r112, 4;
	add.s64 	%rd72, %rd1, %rd71;
	st.global.f32 	[%rd72], %f5;
	st.local.v2.u32 	[%rd5], {%r125, %r3};
	st.local.v2.u32 	[%rd5+8], {%r4, %r112};
	st.local.v2.u32 	[%rd5+16], {%r129, %r105};
	{ // callseq 639, 0
	.param .b64 param0;
	st.param.b64 	[param0], %rd62;
	.param .b64 param1;
	st.param.b64 	[param1], %rd14;
	.param .b32 retval0;
	call.uni (retval0), 
	vprintf, 
	(
	param0, 
	param1
	);
	ld.param.b32 	%r134, [retval0];
	} // callseq 639
	add.s64 	%rd73, %rd2, %rd69;
	ld.global.f32 	%f6, [%rd73];
	add.s64 	%rd74, %rd2, %rd71;
	st.global.f32 	[%rd74], %f6;
	add.s32 	%r141, %r110, %r5;
	setp.lt.s32 	%p5, %r140, %r8;
	@%p5 bra 	$L__BB32_5;
$L__BB32_6:
	ret;

}
	// .globl	_Z5evictIfLi2ELi1ELi4EEvPT_S1_PKiS3_S3_S3_iiiiii
.visible .entry _Z5evictIfLi2ELi1ELi4EEvPT_S1_PKiS3_S3_S3_iiiiii(
	.param .u64 .ptr .align 1 _Z5evictIfLi2ELi1ELi4EEvPT_S1_PKiS3_S3_S3_iiiiii_param_0,
	.param .u64 .ptr .align 1 _Z5evictIfLi2ELi1ELi4EEvPT_S1_PKiS3_S3_S3_iiiiii_param_1,
	.param .u64 .ptr .align 1 _Z5evictIfLi2ELi1ELi4EEvPT_S1_PKiS3_S3_S3_iiiiii_param_2,
	.param .u64 .ptr .align 1 _Z5evictIfLi2ELi1ELi4EEvPT_S1_PKiS3_S3_S3_iiiiii_param_3,
	.param .u64 .ptr .align 1 _Z5evictIfLi2ELi1ELi4EEvPT_S1_PKiS3_S3_S3_iiiiii_param_4,
	.param .u64 .ptr .align 1 _Z5evictIfLi2ELi1ELi4EEvPT_S1_PKiS3_S3_S3_iiiiii_param_5,
	.param .u32 _Z5evictIfLi2ELi1ELi4EEvPT_S1_PKiS3_S3_S3_iiiiii_param_6,
	.param .u32 _Z5evictIfLi2ELi1ELi4EEvPT_S1_PKiS3_S3_S3_iiiiii_param_7,
	.param .u32 _Z5evictIfLi2ELi1ELi4EEvPT_S1_PKiS3_S3_S3_iiiiii_param_8,
	.param .u32 _Z5evictIfLi2ELi1ELi4EEvPT_S1_PKiS3_S3_S3_iiiiii_param_9,
	.param .u32 _Z5evictIfLi2ELi1ELi4EEvPT_S1_PKiS3_S3_S3_iiiiii_param_10,
	.param .u32 _Z5evictIfLi2ELi1ELi4EEvPT_S1_PKiS3_S3_S3_iiiiii_param_11
)
{
	.local .align 8 .b8 	__local_depot33[32];
	.reg .b64 	%SP;
	.reg .b64 	%SPL;
	.reg .pred 	%p<6>;
	.reg .b32 	%r<169>;
	.reg .b32 	%f<13>;
	.reg .b64 	%rd<84>;

	mov.u64 	%SPL, __local_depot33;
	cvta.local.u64 	%SP, %SPL;
	ld.param.u64 	%rd6, [_Z5evictIfLi2ELi1ELi4EEvPT_S1_PKiS3_S3_S3_iiiiii_param_3];
	ld.param.u64 	%rd7, [_Z5evictIfLi2ELi1ELi4EEvPT_S1_PKiS3_S3_S3_iiiiii_param_4];
	ld.param.u64 	%rd8, [_Z5evictIfLi2ELi1ELi4EEvPT_S1_PKiS3_S3_S3_iiiiii_param_5];
	ld.param.u32 	%r19, [_Z5evictIfLi2ELi1ELi4EEvPT_S1_PKiS3_S3_S3_iiiiii_param_6];
	ld.param.u32 	%r18, [_Z5evictIfLi2ELi1ELi4EEvPT_S1_PKiS3_S3_S3_iiiiii_param_7];
	ld.param.u32 	%r20, [_Z5evictIfLi2ELi1ELi4EEvPT_S1_PKiS3_S3_S3_iiiiii_param_8];
	ld.param.u32 	%r21, [_Z5evictIfLi2ELi1ELi4EEvPT_S1_PKiS3_S3_S3_iiiiii_param_9];
	ld.param.u32 	%r22, [_Z5evictIfLi2ELi1ELi4EEvPT_S1_PKiS3_S3_S3_iiiiii_param_10];
	ld.param.u32 	%r23, [_Z5evictIfLi2ELi1ELi4EEvPT_S1_PKiS3_S3_S3_iiiiii_param_11];
	cvta.to.global.u64 	%rd1, %rd7;
	cvta.to.global.u64 	%rd9, %rd8;
	cvta.to.global.u64 	%rd10, %rd6;
	add.u64 	%rd11, %SP, 0;
	add.u64 	%rd2, %SPL, 0;
	mov.u32 	%r24, %ctaid.y;
	mov.u32 	%r25, %ntid.y;
	mov.u32 	%r26, %tid.y;
	mad.lo.s32 	%r1, %r24, %r25, %r26;
	mul.lo.s32 	%r2, %r23, %r1;
	div.s32 	%r3, %r1, %r21;
	mul.lo.s32 	%r27, %r3, %r21;
	sub.s32 	%r28, %r1, %r27;
	mad.lo.s32 	%r29, %r3, %r20, %r19;
	mad.lo.s32 	%r30, %r29, %r21, %r28;
	st.local.v2.u32 	[%rd2], {%r30, %r1};
	st.local.u32 	[%rd2+8], %r3;
	mov.u64 	%rd12, $str;
	cvta.global.u64 	%rd13, %rd12;
	{ // callseq 640, 0
	.param .b64 param0;
	st.param.b64 	[param0], %rd13;
	.param .b64 param1;
	st.param.b64 	[param1], %rd11;
	.param .b32 retval0;
	call.uni (retval0), 
	vprintf, 
	(
	param0, 
	param1
	);
	ld.param.b32 	%r31, [retval0];
	} // callseq 640
	mul.wide.s32 	%rd14, %r30, 4;
	add.s64 	%rd15, %rd10, %rd14;
	ld.global.nc.u32 	%r33, [%rd15];
	mov.u32 	%r34, %ctaid.x;
	mov.u32 	%r35, %ntid.x;
	mov.u32 	%r36, %tid.x;
	mad.lo.s32 	%r4, %r34, %r35, %r36;
	mov.u32 	%r37, %nctaid.x;
	mul.lo.s32 	%r5, %r37, %r35;
	st.local.u32 	[%rd2], %r5;
	mov.u64 	%rd16, $str$1;
	cvta.global.u64 	%rd17, %rd16;
	{ // callseq 641, 0
	.param .b64 param0;
	st.param.b64 	[param0], %rd17;
	.param .b64 param1;
	st.param.b64 	[param1], %rd11;
	.param .b32 retval0;
	call.uni (retval0), 
	vprintf, 
	(
	param0, 
	param1
	);
	ld.param.b32 	%r38, [retval0];
	} // callseq 641
	mul.wide.u32 	%rd18, %r1, 4;
	add.s64 	%rd19, %rd9, %rd18;
	ld.global.nc.u32 	%r40, [%rd19];
	sub.s32 	%r41, %r4, %r33;
	add.s32 	%r168, %r41, %r40;
	st.local.v2.u32 	[%rd2], {%r33, %r18};
	mov.u64 	%rd20, $str$2;
	cvta.global.u64 	%rd21, %rd20;
	{ // callseq 642, 0
	.param .b64 param0;
	st.param.b64 	[param0], %rd21;
	.param .b64 param1;
	st.param.b64 	[param1], %rd11;
	.param .b32 retval0;
	call.uni (retval0), 
	vprintf, 
	(
	param0, 
	param1
	);
	ld.param.b32 	%r42, [retval0];
	} // callseq 642
	add.s32 	%r44, %r30, %r4;
	add.s32 	%r45, %r33, %r30;
	st.local.v2.u32 	[%rd2], {%r44, %r45};
	mov.u64 	%rd22, $str$3;
	cvta.global.u64 	%rd23, %rd22;
	{ // callseq 643, 0
	.param .b64 param0;
	st.param.b64 	[param0], %rd23;
	.param .b64 param1;
	st.param.b64 	[param1], %rd11;
	.param .b32 retval0;
	call.uni (retval0), 
	vprintf, 
	(
	param0, 
	param1
	);
	ld.param.b32 	%r46, [retval0];
	} // callseq 643
	mul.lo.s32 	%r48, %r22, %r30;
	shl.b32 	%r49, %r48, 2;
	add.s32 	%r167, %r49, %r4;
	add.s32 	%r8, %r49, %r33;
	setp.ge.s32 	%p1, %r4, %r33;
	@%p1 bra 	$L__BB33_6;
	add.s32 	%r9, %r167, %r5;
	max.s32 	%r50, %r9, %r8;
	setp.lt.s32 	%p2, %r9, %r8;
	selp.u32 	%r51, 1, 0, %p2;
	add.s32 	%r52, %r9, %r51;
	sub.s32 	%r53, %r50, %r52;
	max.u32 	%r54, %r5, 1;
	div.u32 	%r55, %r53, %r54;
	add.s32 	%r10, %r55, %r51;
	and.b32  	%r56, %r10, 1;
	setp.eq.b32 	%p3, %r56, 1;
	@%p3 bra 	$L__BB33_3;
	ld.param.u64 	%rd82, [_Z5evictIfLi2ELi1ELi4EEvPT_S1_PKiS3_S3_S3_iiiiii_param_2];
	ld.param.u64 	%rd80, [_Z5evictIfLi2ELi1ELi4EEvPT_S1_PKiS3_S3_S3_iiiiii_param_1];
	ld.param.u64 	%rd78, [_Z5evictIfLi2ELi1ELi4EEvPT_S1_PKiS3_S3_S3_iiiiii_param_0];
	cvta.to.global.u64 	%rd24, %rd82;
	mul.wide.s32 	%rd25, %r167, 4;
	add.s64 	%rd26, %rd24, %rd25;
	ld.global.nc.u32 	%r57, [%rd26];
	sub.s32 	%r58, %r57, %r18;
	shr.s32 	%r59, %r58, 31;
	shr.u32 	%r60, %r59, 30;
	add.s32 	%r61, %r58, %r60;
	shl.b32 	%r62, %r61, 1;
	and.b32  	%r63, %r62, -8;
	and.b32  	%r64, %r61, -4;
	sub.s32 	%r65, %r58, %r64;
	st.local.v2.u32 	[%rd2], {%r3, %r65};
	st.local.v2.u32 	[%rd2+8], {%r58, %r167};
	st.local.v2.u32 	[%rd2+16], {%r9, %r8};
	mov.u64 	%rd27, $str$4;
	cvta.global.u64 	%rd28, %rd27;
	{ // callseq 644, 0
	.param .b64 param0;
	st.param.b64 	[param0], %rd28;
	.param .b64 param1;
	st.param.b64 	[param1], %rd11;
	.param .b32 retval0;
	call.uni (retval0), 
	vprintf, 
	(
	param0, 
	param1
	);
	ld.param.b32 	%r66, [retval0];
	} // callseq 644
	add.s32 	%r68, %r63, %r65;
	shr.s32 	%r69, %r168, 31;
	shr.u32 	%r70, %r69, 30;
	add.s32 	%r71, %r168, %r70;
	shr.s32 	%r72, %r71, 2;
	add.s32 	%r73, %r72, %r2;
	mul.wide.s32 	%rd30, %r73, 4;
	add.s64 	%rd31, %rd1, %rd30;
	ld.global.nc.u32 	%r74, [%rd31];
	shl.b32 	%r75, %r74, 3;
	and.b32  	%r76, %r71, -4;
	sub.s32 	%r77, %r168, %r76;
	add.s32 	%r78, %r75, %r77;
	st.local.v2.u32 	[%rd2], {%r1, %r168};
	st.local.v2.u32 	[%rd2+8], {%r72, %r74};
	st.local.v2.u32 	[%rd2+16], {%r75, %r77};
	st.local.u32 	[%rd2+24], %r78;
	mov.u64 	%rd32, $str$5;
	cvta.global.u64 	%rd33, %rd32;
	{ // callseq 645, 0
	.param .b64 param0;
	st.param.b64 	[param0], %rd33;
	.param .b64 param1;
	st.param.b64 	[param1], %rd11;
	.param .b32 retval0;
	call.uni (retval0), 
	vprintf, 
	(
	param0, 
	param1
	);
	ld.param.b32 	%r79, [retval0];
	} // callseq 645
	st.local.v2.u32 	[%rd2], {%r74, %r3};
	st.local.v2.u32 	[%rd2+8], {%r4, %r68};
	mov.b32 	%r81, 0;
	st.local.v2.u32 	[%rd2+16], {%r78, %r81};
	mov.u64 	%rd34, $str$6;
	cvta.global.u64 	%rd35, %rd34;
	{ // callseq 646, 0
	.param .b64 param0;
	st.param.b64 	[param0], %rd35;
	.param .b64 param1;
	st.param.b64 	[param1], %rd11;
	.param .b32 retval0;
	call.uni (retval0), 
	vprintf, 
	(
	param0, 
	param1
	);
	ld.param.b32 	%r82, [retval0];
	} // callseq 646
	cvta.to.global.u64 	%rd36, %rd78;
	mul.wide.s32 	%rd37, %r78, 4;
	add.s64 	%rd38, %rd36, %rd37;
	ld.global.f32 	%f1, [%rd38];
	mul.wide.s32 	%rd39, %r68, 4;
	add.s64 	%rd40, %rd36, %rd39;
	st.global.f32 	[%rd40], %f1;
	add.s32 	%r84, %r68, 4;
	add.s32 	%r85, %r78, 4;
	st.local.v2.u32 	[%rd2], {%r74, %r3};
	st.local.v2.u32 	[%rd2+8], {%r4, %r84};
	st.local.v2.u32 	[%rd2+16], {%r85, %r81};
	{ // callseq 647, 0
	.param .b64 param0;
	st.param.b64 	[param0], %rd35;
	.param .b64 param1;
	st.param.b64 	[param1], %rd11;
	.param .b32 retval0;
	call.uni (retval0), 
	vprintf, 
	(
	param0, 
	param1
	);
	ld.param.b32 	%r86, [retval0];
	} // callseq 647
	ld.global.f32 	%f2, [%rd38+16];
	st.global.f32 	[%rd40+16], %f2;
	st.local.v2.u32 	[%rd2], {%r74, %r3};
	st.local.v2.u32 	[%rd2+8], {%r4, %r68};
	st.local.v2.u32 	[%rd2+16], {%r78, %r81};
	mov.u64 	%rd41, $str$7;
	cvta.global.u64 	%rd42, %rd41;
	{ // callseq 648, 0
	.param .b64 param0;
	st.param.b64 	[param0], %rd42;
	.param .b64 param1;
	st.param.b64 	[param1], %rd11;
	.param .b32 retval0;
	call.uni (retval0), 
	vprintf, 
	(
	param0, 
	param1
	);
	ld.param.b32 	%r88, [retval0];
	} // callseq 648
	cvta.to.global.u64 	%rd43, %rd80;
	add.s64 	%rd44, %rd43, %rd37;
	ld.global.f32 	%f3, [%rd44];
	add.s64 	%rd45, %rd43, %rd39;
	st.global.f32 	[%rd45], %f3;
	st.local.v2.u32 	[%rd2], {%r74, %r3};
	st.local.v2.u32 	[%rd2+8], {%r4, %r68};
	mov.b32 	%r90, 4;
	st.local.v2.u32 	[%rd2+16], {%r78, %r90};
	{ // callseq 649, 0
	.param .b64 param0;
	st.param.b64 	[param0], %rd42;
	.param .b64 param1;
	st.param.b64 	[param1], %rd11;
	.param .b32 retval0;
	call.uni (retval0), 
	vprintf, 
	(
	param0, 
	param1
	);
	ld.param.b32 	%r91, [retval0];
	} // callseq 649
	ld.global.f32 	%f4, [%rd44+16];
	st.global.f32 	[%rd45+16], %f4;
	add.s32 	%r168, %r168, %r5;
	mov.u32 	%r167, %r9;
$L__BB33_3:
	setp.eq.s32 	%p4, %r10, 0;
	@%p4 bra 	$L__BB33_6;
	mov.u64 	%rd49, $str$4;
	mov.u64 	%rd54, $str$5;
	mov.u64 	%rd56, $str$6;
	mov.u64 	%rd63, $str$7;
	mul.wide.s32 	%rd68, %r5, 4;
$L__BB33_5:
	ld.param.u64 	%rd83, [_Z5evictIfLi2ELi1ELi4EEvPT_S1_PKiS3_S3_S3_iiiiii_param_2];
	ld.param.u64 	%rd81, [_Z5evictIfLi2ELi1ELi4EEvPT_S1_PKiS3_S3_S3_iiiiii_param_1];
	ld.param.u64 	%rd79, [_Z5evictIfLi2ELi1ELi4EEvPT_S1_PKiS3_S3_S3_iiiiii_param_0];
	cvta.to.global.u64 	%rd46, %rd83;
	mul.wide.s32 	%rd47, %r167, 4;
	add.s64 	%rd48, %rd46, %rd47;
	ld.global.nc.u32 	%r93, [%rd48];
	sub.s32 	%r94, %r93, %r18;
	shr.s32 	%r95, %r94, 31;
	shr.u32 	%r96, %r95, 30;
	add.s32 	%r97, %r94, %r96;
	shl.b32 	%r98, %r97, 1;
	and.b32  	%r99, %r98, -8;
	and.b32  	%r100, %r97, -4;
	sub.s32 	%r101, %r94, %r100;
	add.s32 	%r102, %r167, %r5;
	st.local.v2.u32 	[%rd2], {%r3, %r101};
	st.local.v2.u32 	[%rd2+8], {%r94, %r167};
	st.local.v2.u32 	[%rd2+16], {%r102, %r8};
	cvta.global.u64 	%rd50, %rd49;
	{ // callseq 650, 0
	.param .b64 param0;
	st.param.b64 	[param0], %rd50;
	.param .b64 param1;
	st.param.b64 	[param1], %rd11;
	.param .b32 retval0;
	call.uni (retval0), 
	vprintf, 
	(
	param0, 
	param1
	);
	ld.param.b32 	%r103, [retval0];
	} // callseq 650
	add.s32 	%r105, %r99, %r101;
	shr.s32 	%r106, %r168, 31;
	shr.u32 	%r107, %r106, 30;
	add.s32 	%r108, %r168, %r107;
	shr.s32 	%r109, %r108, 2;
	add.s32 	%r110, %r109, %r2;
	mul.wide.s32 	%rd52, %r110, 4;
	add.s64 	%rd53, %rd1, %rd52;
	ld.global.nc.u32 	%r111, [%rd53];
	shl.b32 	%r112, %r111, 3;
	and.b32  	%r113, %r108, -4;
	sub.s32 	%r114, %r168, %r113;
	add.s32 	%r115, %r112, %r114;
	st.local.v2.u32 	[%rd2], {%r1, %r168};
	st.local.v2.u32 	[%rd2+8], {%r109, %r111};
	st.local.v2.u32 	[%rd2+16], {%r112, %r114};
	st.local.u32 	[%rd2+24], %r115;
	cvta.global.u64 	%rd55, %rd54;
	{ // callseq 651, 0
	.param .b64 param0;
	st.param.b64 	[param0], %rd55;
	.param .b64 param1;
	st.param.b64 	[param1], %rd11;
	.param .b32 retval0;
	call.uni (retval0), 
	vprintf, 
	(
	param0, 
	param1
	);
	ld.param.b32 	%r116, [retval0];
	} // callseq 651
	st.local.v2.u32 	[%rd2], {%r111, %r3};
	st.local.v2.u32 	[%rd2+8], {%r4, %r105};
	mov.b32 	%r118, 0;
	st.local.v2.u32 	[%rd2+16], {%r115, %r118};
	cvta.global.u64 	%rd57, %rd56;
	{ // callseq 652, 0
	.param .b64 param0;
	st.param.b64 	[param0], %rd57;
	.param .b64 param1;
	st.param.b64 	[param1], %rd11;
	.param .b32 retval0;
	call.uni (retval0), 
	vprintf, 
	(
	param0, 
	param1
	);
	ld.param.b32 	%r119, [retval0];
	} // callseq 652
	cvta.to.global.u64 	%rd58, %rd79;
	mul.wide.s32 	%rd59, %r115, 4;
	add.s64 	%rd60, %rd58, %rd59;
	ld.global.f32 	%f5, [%rd60];
	mul.wide.s32 	%rd61, %r105, 4;
	add.s64 	%rd62, %rd58, %rd61;
	st.global.f32 	[%rd62], %f5;
	add.s32 	%r121, %r105, 4;
	add.s32 	%r122, %r115, 4;
	st.local.v2.u32 	[%rd2], {%r111, %r3};
	st.local.v2.u32 	[%rd2+8], {%r4, %r121};
	st.local.v2.u32 	[%rd2+16], {%r122, %r118};
	{ // callseq 653, 0
	.param .b64 param0;
	st.param.b64 	[param0], %rd57;
	.param .b64 param1;
	st.param.b64 	[param1], %rd11;
	.param .b32 retval0;
	call.uni (retval0), 
	vprintf, 
	(
	param0, 
	param1
	);
	ld.param.b32 	%r123, [retval0];
	} // callseq 653
	ld.global.f32 	%f6, [%rd60+16];
	st.global.f32 	[%rd62+16], %f6;
	st.local.v2.u32 	[%rd2], {%r111, %r3};
	st.local.v2.u32 	[%rd2+8], {%r4, %r105};
	st.local.v2.u32 	[%rd2+16], {%r115, %r118};
	cvta.global.u64 	%rd64, %rd63;
	{ // callseq 654, 0
	.param .b64 param0;
	st.param.b64 	[param0], %rd64;
	.param .b64 param1;
	st.param.b64 	[param1], %rd11;
	.param .b32 retval0;
	call.uni (retval0), 
	vprintf, 
	(
	param0, 
	param1
	);
	ld.param.b32 	%r125, [retval0];
	} // callseq 654
	cvta.to.global.u64 	%rd65, %rd81;
	add.s64 	%rd66, %rd65, %rd59;
	ld.global.f32 	%f7, [%rd66];
	add.s64 	%rd67, %rd65, %rd61;
	st.global.f32 	[%rd67], %f7;
	st.local.v2.u32 	[%rd2], {%r111, %r3};
	st.local.v2.u32 	[%rd2+8], {%r4, %r105};
	mov.b32 	%r127, 4;
	st.local.v2.u32 	[%rd2+16], {%r115, %r127};
	{ // callseq 655, 0
	.param .b64 param0;
	st.param.b64 	[param0], %rd64;
	.param .b64 param1;
	st.param.b64 	[param1], %rd11;
	.param .b32 retval0;
	call.uni (retval0), 
	vprintf, 
	(
	param0, 
	param1
	);
	ld.param.b32 	%r128, [retval0];
	} // callseq 655
	ld.global.f32 	%f8, [%rd66+16];
	st.global.f32 	[%rd67+16], %f8;
	add.s32 	%r130, %r168, %r5;
	add.s64 	%rd69, %rd48, %rd68;
	ld.global.nc.u32 	%r131, [%rd69];
	sub.s32 	%r132, %r131, %r18;
	shr.s32 	%r133, %r132, 31;
	shr.u32 	%r134, %r133, 30;
	add.s32 	%r135, %r132, %r134;
	shl.b32 	%r136, %r135, 1;
	and.b32  	%r137, %r136, -8;
	and.b32  	%r138, %r135, -4;
	sub.s32 	%r139, %r132, %r138;
	add.s32 	%r167, %r102, %r5;
	st.local.v2.u32 	[%rd2], {%r3, %r139};
	st.local.v2.u32 	[%rd2+8], {%r132, %r102};
	st.local.v2.u32 	[%rd2+16], {%r167, %r8};
	{ // callseq 656, 0
	.param .b64 param0;
	st.param.b64 	[param0], %rd50;
	.param .b64 param1;
	st.param.b64 	[param1], %rd11;
	.param .b32 retval0;
	call.uni (retval0), 
	vprintf, 
	(
	param0, 
	param1
	);
	ld.param.b32 	%r140, [retval0];
	} // callseq 656
	add.s32 	%r142, %r137, %r139;
	shr.s32 	%r143, %r130, 31;
	shr.u32 	%r144, %r143, 30;
	add.s32 	%r145, %r130, %r144;
	shr.s32 	%r146, %r145, 2;
	add.s32 	%r147, %r146, %r2;
	mul.wide.s32 	%rd70, %r147, 4;
	add.s64 	%rd71, %rd1, %rd70;
	ld.global.nc.u32 	%r148, [%rd71];
	shl.b32 	%r149, %r148, 3;
	and.b32  	%r150, %r145, -4;
	sub.s32 	%r151, %r130, %r150;
	add.s32 	%r152, %r149, %r151;
	st.local.v2.u32 	[%rd2], {%r1, %r130};
	st.local.v2.u32 	[%rd2+8], {%r146, %r148};
	st.local.v2.u32 	[%rd2+16], {%r149, %r151};
	st.local.u32 	[%rd2+24], %r152;
	{ // callseq 657, 0
	.param .b64 param0;
	st.param.b64 	[param0], %rd55;
	.param .b64 param1;
	st.param.b64 	[param1], %rd11;
	.param .b32 retval0;
	call.uni (retval0), 
	vprintf, 
	(
	param0, 
	param1
	);
	ld.param.b32 	%r153, [retval0];
	} // callseq 657
	st.local.v2.u32 	[%rd2], {%r148, %r3};
	st.local.v2.u32 	[%rd2+8], {%r4, %r142};
	st.local.v2.u32 	[%rd2+16], {%r152, %r118};
	{ // callseq 658, 0
	.param .b64 param0;
	st.param.b64 	[param0], %rd57;
	.param .b64 param1;
	st.param.b64 	[param1], %rd11;
	.param .b32 retval0;
	call.uni (retval0), 
	vprintf, 
	(
	param0, 
	param1
	);
	ld.param.b32 	%r155, [retval0];
	} // callseq 658
	mul.wide.s32 	%rd72, %r152, 4;
	add.s64 	%rd73, %rd58, %rd72;
	ld.global.f32 	%f9, [%rd73];
	mul.wide.s32 	%rd74, %r142, 4;
	add.s64 	%rd75, %rd58, %rd74;
	st.global.f32 	[%rd75], %f9;
	add.s32 	%r157, %r142, 4;
	add.s32 	%r158, %r152, 4;
	st.local.v2.u32 	[%rd2], {%r148, %r3};
	st.local.v2.u32 	[%rd2+8], {%r4, %r157};
	st.local.v2.u32 	[%rd2+16], {%r158, %r118};
	{ // callseq 659, 0
	.param .b64 param0;
	st.param.b64 	[param0], %rd57;
	.param .b64 param1;
	st.param.b64 	[param1], %rd11;
	.param .b32 retval0;
	call.uni (retval0), 
	vprintf, 
	(
	param0, 
	param1
	);
	ld.param.b32 	%r159, [retval0];
	} // callseq 659
	ld.global.f32 	%f10, [%rd73+16];
	st.global.f32 	[%rd75+16], %f10;
	st.local.v2.u32 	[%rd2], {%r148, %r3};
	st.local.v2.u32 	[%rd2+8], {%r4, %r142};
	st.local.v2.u32 	[%rd2+16], {%r152, %r118};
	{ // callseq 660, 0
	.param .b64 param0;
	st.param.b64 	[param0], %rd64;
	.param .b64 param1;
	st.param.b64 	[param1], %rd11;
	.param .b32 retval0;
	call.uni (retval0), 
	vprintf, 
	(
	param0, 
	param1
	);
	ld.param.b32 	%r161, [retval0];
	} // callseq 660
	add.s64 	%rd76, %rd65, %rd72;
	ld.global.f32 	%f11, [%rd76];
	add.s64 	%rd77, %rd65, %rd74;
	st.global.f32 	[%rd77], %f11;
	st.local.v2.u32 	[%rd2], {%r148, %r3};
	st.local.v2.u32 	[%rd2+8], {%r4, %r142};
	st.local.v2.u32 	[%rd2+16], {%r152, %r127};
	{ // callseq 661, 0
	.param .b64 param0;
	st.param.b64 	[param0], %rd64;
	.param .b64 param1;
	st.param.b64 	[param1], %rd11;
	.param .b32 retval0;
	call.uni (retval0), 
	vprintf, 
	(
	param0, 
	param1
	);
	ld.param.b32 	%r163, [retval0];
	} // callseq 661
	ld.global.f32 	%f12, [%rd76+16];
	st.global.f32 	[%rd77+16], %f12;
	add.s32 	%r168, %r130, %r5;
	setp.lt.s32 	%p5, %r167, %r8;
	@%p5 bra 	$L__BB33_5;
$L__BB33_6:
	ret;

}
	// .globl	_Z5evictIfLi4ELi1ELi4EEvPT_S1_PKiS3_S3_S3_iiiiii
.visible .entry _Z5evictIfLi4ELi1ELi4EEvPT_S1_PKiS3_S3_S3_iiiiii(
	.param .u64 .ptr .align 1 _Z5evictIfLi4ELi1ELi4EEvPT_S1_PKiS3_S3_S3_iiiiii_param_0,
	.param .u64 .ptr .align 1 _Z5evictIfLi4ELi1ELi4EEvPT_S1_PKiS3_S3_S3_iiiiii_param_1,
	.param .u64 .ptr .align 1 _Z5evictIfLi4ELi1ELi4EEvPT_S1_PKiS3_S3_S3_iiiiii_param_2,
	.param .u64 .ptr .align 1 _Z5evictIfLi4ELi1ELi4EEvPT_S1_PKiS3_S3_S3_iiiiii_param_3,
	.param .u64 .ptr .align 1 _Z5evictIfLi4ELi1ELi4EEvPT_S1_PKiS3_S3_S3_iiiiii_param_4,
	.param .u64 .ptr .align 1 _Z5evictIfLi4ELi1ELi4EEvPT_S1_PKiS3_S3_S3_iiiiii_param_5,
	.param .u32 _Z5evictIfLi4ELi1ELi4EEvPT_S1_PKiS3_S3_S3_iiiiii_param_6,
	.param .u32 _Z5evictIfLi4ELi1ELi4EEvPT_S1_PKiS3_S3_S3_iiiiii_param_7,
	.param .u32 _Z5evictIfLi4ELi1ELi4EEvPT_S1_PKiS3_S3_S3_iiiiii_param_8,
	.param .u32 _Z5evictIfLi4ELi1ELi4EEvPT_S1_PKiS3_S3_S3_iiiiii_param_9,
	.param .u32 _Z5evictIfLi4ELi1ELi4EEvPT_S1_PKiS3_S3_S3_iiiiii_param_10,
	.param .u32 _Z5evictIfLi4ELi1ELi4EEvPT_S1_PKiS3_S3_S3_iiiiii_param_11
)
{
	.local .align 8 .b8 	__local_depot34[32];
	.reg .b64 	%SP;
	.reg .b64 	%SPL;
	.reg .pred 	%p<3>;
	.reg .b32 	%r<97>;
	.reg .b32 	%f<9>;
	.reg .b64 	%rd<48>;

	mov.u64 	%SPL, __local_depot34;
	cvta.local.u64 	%SP, %SPL;
	ld.param.u64 	%rd4, [_Z5evictIfLi4ELi1ELi4EEvPT_S1_PKiS3_S3_S3_iiiiii_param_0];
	ld.param.u64 	%rd5, [_Z5evictIfLi4ELi1ELi4EEvPT_S1_PKiS3_S3_S3_iiiiii_param_1];
	ld.param.u64 	%rd8, [_Z5evictIfLi4ELi1ELi4EEvPT_S1_PKiS3_S3_S3_iiiiii_param_3];
	ld.param.u64 	%rd9, [_Z5evictIfLi4ELi1ELi4EEvPT_S1_PKiS3_S3_S3_iiiiii_param_5];
	ld.param.u32 	%r17, [_Z5evictIfLi4ELi1ELi4EEvPT_S1_PKiS3_S3_S3_iiiiii_param_6];
	ld.param.u32 	%r15, [_Z5evictIfLi4ELi1ELi4EEvPT_S1_PKiS3_S3_S3_iiiiii_param_7];
	ld.param.u32 	%r18, [_Z5evictIfLi4ELi1ELi4EEvPT_S1_PKiS3_S3_S3_iiiiii_param_8];
	ld.param.u32 	%r19, [_Z5evictIfLi4ELi1ELi4EEvPT_S1_PKiS3_S3_S3_iiiiii_param_9];
	ld.param.u32 	%r20, [_Z5evictIfLi4ELi1ELi4EEvPT_S1_PKiS3_S3_S3_iiiiii_param_10];
	ld.param.u32 	%r16, [_Z5evictIfLi4ELi1ELi4EEvPT_S1_PKiS3_S3_S3_iiiiii_param_11];
	cvta.to.global.u64 	%rd10, %rd9;
	cvta.to.global.u64 	%rd11, %rd8;
	add.u64 	%rd12, %SP, 0;
	add.u64 	%rd1, %SPL, 0;
	mov.u32 	%r21, %ctaid.y;
	mov.u32 	%r22, %ntid.y;
	mov.u32 	%r23, %tid.y;
	mad.lo.s32 	%r1, %r21, %r22, %r23;
	div.s32 	%r2, %r1, %r19;
	mul.lo.s32 	%r24, %r2, %r19;
	sub.s32 	%r25, %r1, %r24;
	mad.lo.s32 	%r26, %r2, %r18, %r17;
	mad.lo.s32 	%r27, %r26, %r19, %r25;
	st.local.v2.u32 	[%rd1], {%r27, %r1};
	st.local.u32 	[%rd1+8], %r2;
	mov.u64 	%rd13, $str;
	cvta.global.u64 	%rd14, %rd13;
	{ // callseq 662, 0
	.param .b64 param0;
	st.param.b64 	[param0], %rd14;
	.param .b64 param1;
	st.param.b64 	[param1], %rd12;
	.param .b32 retval0;
	call.uni (retval0), 
	vprintf, 
	(
	param0, 
	param1
	);
	ld.param.b32 	%r28, [retval0];
	} // callseq 662
	mul.wide.s32 	%rd15, %r27, 4;
	add.s64 	%rd16, %rd11, %rd15;
	ld.global.nc.u32 	%r3, [%rd16];
	mov.u32 	%r30, %ctaid.x;
	mov.u32 	%r31, %ntid.x;
	mov.u32 	%r32, %tid.x;
	mad.lo.s32 	%r4, %r30, %r31, %r32;
	mov.u32 	%r33, %nctaid.x;
	mul.lo.s32 	%r5, %r33, %r31;
	st.local.u32 	[%rd1], %r5;
	mov.u64 	%rd17, $str$1;
	cvta.global.u64 	%rd18, %rd17;
	{ // callseq 663, 0
	.param .b64 param0;
	st.param.b64 	[param0], %rd18;
	.param .b64 param1;
	st.param.b64 	[param1], %rd12;
	.param .b32 retval0;
	call.uni (retval0), 
	vprintf, 
	(
	param0, 
	param1
	);
	ld.param.b32 	%r34, [retval0];
	} // callseq 663
	mul.wide.u32 	%rd19, %r1, 4;
	add.s64 	%rd20, %rd10, %rd19;
	ld.global.nc.u32 	%r36, [%rd20];
	sub.s32 	%r37, %r4, %r3;
	add.s32 	%r96, %r37, %r36;
	st.local.v2.u32 	[%rd1], {%r3, %r15};
	mov.u64 	%rd21, $str$2;
	cvta.global.u64 	%rd22, %rd21;
	{ // callseq 664, 0
	.param .b64 param0;
	st.param.b64 	[param0], %rd22;
	.param .b64 param1;
	st.param.b64 	[param1], %rd12;
	.param .b32 retval0;
	call.uni (retval0), 
	vprintf, 
	(
	param0, 
	param1
	);
	ld.param.b32 	%r38, [retval0];
	} // callseq 664
	add.s32 	%r40, %r27, %r4;
	add.s32 	%r41, %r3, %r27;
	st.local.v2.u32 	[%rd1], {%r40, %r41};
	mov.u64 	%rd23, $str$3;
	cvta.global.u64 	%rd24, %rd23;
	{ // callseq 665, 0
	.param .b64 param0;
	st.param.b64 	[param0], %rd24;
	.param .b64 param1;
	st.param.b64 	[param1], %rd12;
	.param .b32 retval0;
	call.uni (retval0), 
	vprintf, 
	(
	param0, 
	param1
	);
	ld.param.b32 	%r42, [retval0];
	} // callseq 665
	mul.lo.s32 	%r44, %r20, %r27;
	shl.b32 	%r7, %r44, 2;
	setp.ge.s32 	%p1, %r4, %r3;
	@%p1 bra 	$L__BB34_3;
	cvta.to.global.u64 	%rd2, %rd4;
	cvta.to.global.u64 	%rd3, %rd5;
	add.s32 	%r8, %r7, %r3;
	add.s32 	%r95, %r7, %r4;
	mul.lo.s32 	%r10, %r16, %r1;
	mov.u64 	%rd28, $str$4;
$L__BB34_2:
	ld.param.u64 	%rd47, [_Z5evictIfLi4ELi1ELi4EEvPT_S1_PKiS3_S3_S3_iiiiii_param_4];
	ld.param.u64 	%rd46, [_Z5evictIfLi4ELi1ELi4EEvPT_S1_PKiS3_S3_S3_iiiiii_param_2];
	cvta.to.global.u64 	%rd25, %rd46;
	mul.wide.s32 	%rd26, %r95, 4;
	add.s64 	%rd27, %rd25, %rd26;
	ld.global.nc.u32 	%r45, [%rd27];
	sub.s32 	%r46, %r45, %r15;
	shr.s32 	%r47, %r46, 31;
	shr.u32 	%r48, %r47, 30;
	add.s32 	%r49, %r46, %r48;
	shl.b32 	%r50, %r49, 2;
	and.b32  	%r51, %r50, -16;
	and.b32  	%r52, %r49, -4;
	sub.s32 	%r53, %r46, %r52;
	add.s32 	%r13, %r95, %r5;
	st.local.v2.u32 	[%rd1], {%r2, %r53};
	st.local.v2.u32 	[%rd1+8], {%r46, %r95};
	st.local.v2.u32 	[%rd1+16], {%r13, %r8};
	cvta.global.u64 	%rd29, %rd28;
	{ // callseq 666, 0
	.param .b64 param0;
	st.param.b64 	[param0], %rd29;
	.param .b64 param1;
	st.param.b64 	[param1], %rd12;
	.param .b32 retval0;
	call.uni (retval0), 
	vprintf, 
	(
	param0, 
	param1
	);
	ld.param.b32 	%r54, [retval0];
	} // callseq 666
	add.s32 	%r56, %r51, %r53;
	shr.s32 	%r57, %r96, 31;
	shr.u32 	%r58, %r57, 30;
	add.s32 	%r59, %r96, %r58;
	shr.s32 	%r60, %r59, 2;
	add.s32 	%r61, %r60, %r10;
	cvta.to.global.u64 	%rd31, %rd47;
	mul.wide.s32 	%rd32, %r61, 4;
	add.s64 	%rd33, %rd31, %rd32;
	ld.global.nc.u32 	%r62, [%rd33];
	shl.b32 	%r63, %r62, 4;
	and.b32  	%r64, %r59, -4;
	sub.s32 	%r65, %r96, %r64;
	add.s32 	%r66, %r63, %r65;
	st.local.v2.u32 	[%rd1], {%r1, %r96};
	st.local.v2.u32 	[%rd1+8], {%r60, %r62};
	st.local.v2.u32 	[%rd1+16], {%r63, %r65};
	st.local.u32 	[%rd1+24], %r66;
	mov.u64 	%rd34, $str$5;
	cvta.global.u64 	%rd35, %rd34;
	{ // callseq 667, 0
	.param .b64 param0;
	st.param.b64 	[param0], %rd35;
	.param .b64 param1;
	st.param.b64 	[param1], %rd12;
	.param .b32 retval0;
	call.uni (retval0), 
	vprintf, 
	(
	param0, 
	param1
	);
	ld.param.b32 	%r67, [retval0];
	} // callseq 667
	st.local.v2.u32 	[%rd1], {%r62, %r2};
	st.local.v2.u32 	[%rd1+8], {%r4, %r56};
	mov.b32 	%r69, 0;
	st.local.v2.u32 	[%rd1+16], {%r66, %r69};
	mov.u64 	%rd36, $str$6;
	cvta.global.u64 	%rd37, %rd36;
	{ // callseq 668, 0
	.param .b64 param0;
	st.param.b64 	[param0], %rd37;
	.param .b64 param1;
	st.param.b64 	[param1], %rd12;
	.param .b32 retval0;
	call.uni (retval0), 
	vprintf, 
	(
	param0, 
	param1
	);
	ld.param.b32 	%r70, [retval0];
	} // callseq 668
	mul.wide.s32 	%rd38, %r66, 4;
	add.s64 	%rd39, %rd2, %rd38;
	ld.global.f32 	%f1, [%rd39];
	mul.wide.s32 	%rd40, %r56, 4;
	add.s64 	%rd41, %rd2, %rd40;
	st.global.f32 	[%rd41], %f1;
	add.s32 	%r72, %r56, 4;
	add.s32 	%r73, %r66, 4;
	st.local.v2.u32 	[%rd1], {%r62, %r2};
	st.local.v2.u32 	[%rd1+8], {%r4, %r72};
	st.local.v2.u32 	[%rd1+16], {%r73, %r69};
	{ // callseq 669, 0
	.param .b64 param0;
	st.param.b64 	[param0], %rd37;
	.param .b64 param1;
	st.param.b64 	[param1], %rd12;
	.param .b32 retval0;
	call.uni (retval0), 
	vprintf, 
	(
	param0, 
	param1
	);
	ld.param.b32 	%r74, [retval0];
	} // callseq 669
	ld.global.f32 	%f2, [%rd39+16];
	st.global.f32 	[%rd41+16], %f2;
	add.s32 	%r76, %r56, 8;
	add.s32 	%r77, %r66, 8;
	st.local.v2.u32 	[%rd1], {%r62, %r2};
	st.local.v2.u32 	[%rd1+8], {%r4, %r76};
	st.local.v2.u32 	[%rd1+16], {%r77, %r69};
	{ // callseq 670, 0
	.param .b64 param0;
	st.param.b64 	[param0], %rd37;
	.param .b64 param1;
	st.param.b64 	[param1], %rd12;
	.param .b32 retval0;
	call.uni (retval0), 
	vprintf, 
	(
	param0, 
	param1
	);
	ld.param.b32 	%r78, [retval0];
	} // callseq 670
	ld.global.f32 	%f3, [%rd39+32];
	st.global.f32 	[%rd41+32], %f3;
	add.s32 	%r80, %r56, 12;
	add.s32 	%r81, %r66, 12;
	st.local.v2.u32 	[%rd1], {%r62, %r2};
	st.local.v2.u32 	[%rd1+8], {%r4, %r80};
	st.local.v2.u32 	[%rd1+16], {%r81, %r69};
	{ // callseq 671, 0
	.param .b64 param0;
	st.param.b64 	[param0], %rd37;
	.param .b64 param1;
	st.param.b64 	[param1], %rd12;
	.param .b32 retval0;
	call.uni (retval0), 
	vprintf, 
	(
	param0, 
	param1
	);
	ld.param.b32 	%r82, [retval0];
	} // callseq 671
	ld.global.f32 	%f4, [%rd39+48];
	st.global.f32 	[%rd41+48], %f4;
	st.local.v2.u32 	[%rd1], {%r62, %r2};
	st.local.v2.u32 	[%rd1+8], {%r4, %r56};
	st.local.v2.u32 	[%rd1+16], {%r66, %r69};
	mov.u64 	%rd42, $str$7;
	cvta.global.u64 	%rd43, %rd42;
	{ // callseq 672, 0
	.param .b64 param0;
	st.param.b64 	[param0], %rd43;
	.param .b64 param1;
	st.param.b64 	[param1], %rd12;
	.param .b32 retval0;
	call.uni (retval0), 
	vprintf, 
	(
	param0, 
	param1
	);
	ld.param.b32 	%r84, [retval0];
	} // callseq 672
	add.s64 	%rd44, %rd3, %rd38;
	ld.global.f32 	%f5, [%rd44];
	add.s64 	%rd45, %rd3, %rd40;
	st.global.f32 	[%rd45], %f5;
	st.local.v2.u32 	[%rd1], {%r62, %r2};
	st.local.v2.u32 	[%rd1+8], {%r4, %r56};
	mov.b32 	%r86, 4;
	st.local.v2.u32 	[%rd1+16], {%r66, %r86};
	{ // callseq 673, 0
	.param .b64 param0;
	st.param.b64 	[param0], %rd43;
	.param .b64 param1;
	st.param.b64 	[param1], %rd12;
	.param .b32 retval0;
	call.uni (retval0), 
	vprintf, 
	(
	param0, 
	param1
	);
	ld.param.b32 	%r87, [retval0];
	} // callseq 673
	ld.global.f32 	%f6, [%rd44+16];
	st.global.f32 	[%rd45+16], %f6;
	st.local.v2.u32 	[%rd1], {%r62, %r2};
	st.local.v2.u32 	[%rd1+8], {%r4, %r56};
	mov.b32 	%r89, 8;
	st.local.v2.u32 	[%rd1+16], {%r66, %r89};
	{ // callseq 674, 0
	.param .b64 param0;
	st.param.b64 	[param0], %rd43;
	.param .b64 param1;
	st.param.b64 	[param1], %rd12;
	.param .b32 retval0;
	call.uni (retval0), 
	vprintf, 
	(
	param0, 
	param1
	);
	ld.param.b32 	%r90, [retval0];
	} // callseq 674
	ld.global.f32 	%f7, [%rd44+32];
	st.global.f32 	[%rd45+32], %f7;
	st.local.v2.u32 	[%rd1], {%r62, %r2};
	st.local.v2.u32 	[%rd1+8], {%r4, %r56};
	mov.b32 	%r92, 12;
	st.local.v2.u32 	[%rd1+16], {%r66, %r92};
	{ // callseq 675, 0
	.param .b64 param0;
	st.param.b64 	[param0], %rd43;
	.param .b64 param1;
	st.param.b64 	[param1], %rd12;
	.param .b32 retval0;
	call.uni (retval0), 
	vprintf, 
	(
	param0, 
	param1
	);
	ld.param.b32 	%r93, [retval0];
	} // callseq 675
	ld.global.f32 	%f8, [%rd44+48];
	st.global.f32 	[%rd45+48], %f8;
	add.s32 	%r96, %r96, %r5;
	setp.lt.s32 	%p2, %r13, %r8;
	mov.u32 	%r95, %r13;
	@%p2 bra 	$L__BB34_2;
$L__BB34_3:
	ret;

}
	// .globl	_Z5evictIfLi8ELi1ELi4EEvPT_S1_PKiS3_S3_S3_iiiiii
.visible .entry _Z5evictIfLi8ELi1ELi4EEvPT_S1_PKiS3_S3_S3_iiiiii(
	.param .u64 .ptr .align 1 _Z5evictIfLi8ELi1ELi4EEvPT_S1_PKiS3_S3_S3_iiiiii_param_0,
	.param .u64 .ptr .align 1 _Z5evictIfLi8ELi1ELi4EEvPT_S1_PKiS3_S3_S3_iiiiii_param_1,
	.param .u64 .ptr .align 1 _Z5evictIfLi8ELi1ELi4EEvPT_S1_PKiS3_S3_S3_iiiiii_param_2,
	.param .u64 .ptr .align 1 _Z5evictIfLi8ELi1ELi4EEvPT_S1_PKiS3_S3_S3_iiiiii_param_3,
	.param .u64 .ptr .align 1 _Z5evictIfLi8ELi1ELi4EEvPT_S1_PKiS3_S3_S3_iiiiii_param_4,
	.param .u64 .ptr .align 1 _Z5evictIfLi8ELi1ELi4EEvPT_S1_PKiS3_S3_S3_iiiiii_param_5,
	.param .u32 _Z5evictIfLi8ELi1ELi4EEvPT_S1_PKiS3_S3_S3_iiiiii_param_6,
	.param .u32 _Z5evictIfLi8ELi1ELi4EEvPT_S1_PKiS3_S3_S3_iiiiii_param_7,
	.param .u32 _Z5evictIfLi8ELi1ELi4EEvPT_S1_PKiS3_S3_S3_iiiiii_param_8,
	.param .u32 _Z5evictIfLi8ELi1ELi4EEvPT_S1_PKiS3_S3_S3_iiiiii_param_9,
	.param .u32 _Z5evictIfLi8ELi1ELi4EEvPT_S1_PKiS3_S3_S3_iiiiii_param_10,
	.param .u32 _Z5evictIfLi8ELi1ELi4EEvPT_S1_PKiS3_S3_S3_iiiiii_param_11
)
{
	.local .align 8 .b8 	__local_depot35[32];
	.reg .b64 	%SP;
	.reg .b64 	%SPL;
	.reg .pred 	%p<3>;
	.reg .b32 	%r<125>;
	.reg .b32 	%f<17>;
	.reg .b64 	%rd<47>;

	mov.u64 	%SPL, __local_depot35;
	cvta.local.u64 	%SP, %SPL;
	ld.param.u64 	%rd5, [_Z5evictIfLi8ELi1ELi4EEvPT_S1_PKiS3_S3_S3_iiiiii_param_0];
	ld.param.u64 	%rd6, [_Z5evictIfLi8ELi1ELi4EEvPT_S1_PKiS3_S3_S3_iiiiii_param_1];
	ld.param.u64 	%rd9, [_Z5evictIfLi8ELi1ELi4EEvPT_S1_PKiS3_S3_S3_iiiiii_param_3];
	ld.param.u64 	%rd8, [_Z5evictIfLi8ELi1ELi4EEvPT_S1_PKiS3_S3_S3_iiiiii_param_4];
	ld.param.u64 	%rd10, [_Z5evictIfLi8ELi1ELi4EEvPT_S1_PKiS3_S3_S3_iiiiii_param_5];
	ld.param.u32 	%r17, [_Z5evictIfLi8ELi1ELi4EEvPT_S1_PKiS3_S3_S3_iiiiii_param_6];
	ld.param.u32 	%r15, [_Z5evictIfLi8ELi1ELi4EEvPT_S1_PKiS3_S3_S3_iiiiii_param_7];
	ld.param.u32 	%r18, [_Z5evictIfLi8ELi1ELi4EEvPT_S1_PKiS3_S3_S3_iiiiii_param_8];
	ld.param.u32 	%r19, [_Z5evictIfLi8ELi1ELi4EEvPT_S1_PKiS3_S3_S3_iiiiii_param_9];
	ld.param.u32 	%r20, [_Z5evictIfLi8ELi1ELi4EEvPT_S1_PKiS3_S3_S3_iiiiii_param_10];
	ld.param.u32 	%r16, [_Z5evictIfLi8ELi1ELi4EEvPT_S1_PKiS3_S3_S3_iiiiii_param_11];
	cvta.to.global.u64 	%rd11, %rd10;
	cvta.to.global.u64 	%rd12, %rd9;
	add.u64 	%rd13, %SP, 0;
	add.u64 	%rd1, %SPL, 0;
	mov.u32 	%r21, %ctaid.y;
	mov.u32 	%r22, %ntid.y;
	mov.u32 	%r23, %tid.y;
	mad.lo.s32 	%r1, %r21, %r22, %r23;
	div.s32 	%r2, %r1, %r19;
	mul.lo.s32 	%r24, %r2, %r19;
	sub.s32 	%r25, %r1, %r24;
	mad.lo.s32 	%r26, %r2, %r18, %r17;
	mad.lo.s32 	%r27, %r26, %r19, %r25;
	st.local.v2.u32 	[%rd1], {%r27, %r1};
	st.local.u32 	[%rd1+8], %r2;
	mov.u64 	%rd14, $str;
	cvta.global.u64 	%rd15, %rd14;
	{ // callseq 676, 0
	.param .b64 param0;
	st.param.b64 	[param0], %rd15;
	.param .b64 param1;
	st.param.b64 	[param1], %rd13;
	.param .b32 retval0;
	call.uni (retval0), 
	vprintf, 
	(
	param0, 
	param1
	);
	ld.param.b32 	%r28, [retval0];
	} // callseq 676
	mul.wide.s32 	%rd16, %r27, 4;
	add.s64 	%rd17, %rd12, %rd16;
	ld.global.nc.u32 	%r3, [%rd17];
	mov.u32 	%r30, %ctaid.x;
	mov.u32 	%r31, %ntid.x;
	mov.u32 	%r32, %tid.x;
	mad.lo.s32 	%r4, %r30, %r31, %r32;
	mov.u32 	%r33, %nctaid.x;
	mul.lo.s32 	%r5, %r33, %r31;
	st.local.u32 	[%rd1], %r5;
	mov.u64 	%rd18, $str$1;
	cvta.global.u64 	%rd19, %rd18;
	{ // callseq 677, 0
	.param .b64 param0;
	st.param.b64 	[param0], %rd19;
	.param .b64 param1;
	st.param.b64 	[param1], %rd13;
	.param .b32 retval0;
	call.uni (retval0), 
	vprintf, 
	(
	param0, 
	param1
	);
	ld.param.b32 	%r34, [retval0];
	} // callseq 677
	mul.wide.u32 	%rd20, %r1, 4;
	add.s64 	%rd21, %rd11, %rd20;
	ld.global.nc.u32 	%r36, [%rd21];
	sub.s32 	%r37, %r4, %r3;
	add.s32 	%r124, %r37, %r36;
	st.local.v2.u32 	[%rd1], {%r3, %r15};
	mov.u64 	%rd22, $str$2;
	cvta.global.u64 	%rd23, %rd22;
	{ // callseq 678, 0
	.param .b64 param0;
	st.param.b64 	[param0], %rd23;
	.param .b64 param1;
	st.param.b64 	[param1], %rd13;
	.param .b32 retval0;
	call.uni (retval0), 
	vprintf, 
	(
	param0, 
	param1
	);
	ld.param.b32 	%r38, [retval0];
	} // callseq 678
	add.s32 	%r40, %r27, %r4;
	add.s32 	%r41, %r3, %r27;
	st.local.v2.u32 	[%rd1], {%r40, %r41};
	mov.u64 	%rd24, $str$3;
	cvta.global.u64 	%rd25, %rd24;
	{ // callseq 679, 0
	.param .b64 param0;
	st.param.b64 	[param0], %rd25;
	.param .b64 param1;
	st.param.b64 	[param1], %rd13;
	.param .b32 retval0;
	call.uni (retval0), 
	vprintf, 
	(
	param0, 
	param1
	);
	ld.param.b32 	%r42, [retval0];
	} // callseq 679
	mul.lo.s32 	%r44, %r20, %r27;
	shl.b32 	%r7, %r44, 2;
	setp.ge.s32 	%p1, %r4, %r3;
	@%p1 bra 	$L__BB35_3;
	cvta.to.global.u64 	%rd2, %rd5;
	cvta.to.global.u64 	%rd3, %rd6;
	add.s32 	%r8, %r7, %r3;
	add.s32 	%r123, %r7, %r4;
	mul.lo.s32 	%r10, %r16, %r1;
	cvta.to.global.u64 	%rd4, %rd8;
	mov.u64 	%rd29, $str$4;
$L__BB35_2:
	ld.param.u64 	%rd46, [_Z5evictIfLi8ELi1ELi4EEvPT_S1_PKiS3_S3_S3_iiiiii_param_2];
	cvta.to.global.u64 	%rd26, %rd46;
	mul.wide.s32 	%rd27, %r123, 4;
	add.s64 	%rd28, %rd26, %rd27;
	ld.global.nc.u32 	%r45, [%rd28];
	sub.s32 	%r46, %r45, %r15;
	shr.s32 	%r47, %r46, 31;
	shr.u32 	%r48, %r47, 30;
	add.s32 	%r49, %r46, %r48;
	shl.b32 	%r50, %r49, 3;
	and.b32  	%r51, %r50, -32;
	and.b32  	%r52, %r49, -4;
	sub.s32 	%r53, %r46, %r52;
	add.s32 	%r13, %r123, %r5;
	st.local.v2.u32 	[%rd1], {%r2, %r53};
	st.local.v2.u32 	[%rd1+8], {%r46, %r123};
	st.local.v2.u32 	[%rd1+16], {%r13, %r8};
	cvta.global.u64 	%rd30, %rd29;
	add.u64 	%rd31, %SP, 0;
	{ // callseq 680, 0
	.param .b64 param0;
	st.param.b64 	[param0], %rd30;
	.param .b64 param1;
	st.param.b64 	[param1], %rd31;
	.param .b32 retval0;
	call.uni (retval0), 
	vprintf, 
	(
	param0, 
	param1
	);
	ld.param.b32 	%r54, [retval0];
	} // callseq 680
	add.s32 	%r56, %r51, %r53;
	shr.s32 	%r57, %r124, 31;
	shr.u32 	%r58, %r57, 30;
	add.s32 	%r59, %r124, %r58;
	shr.s32 	%r60, %r59, 2;
	add.s32 	%r61, %r60, %r10;
	mul.wide.s32 	%rd32, %r61, 4;
	add.s64 	%rd33, %rd4, %rd32;
	ld.global.nc.u32 	%r62, [%rd33];
	shl.b32 	%r63, %r62, 5;
	and.b32  	%r64, %r59, -4;
	sub.s32 	%r65, %r124, %r64;
	add.s32 	%r66, %r63, %r65;
	st.local.v2.u32 	[%rd1], {%r1, %r124};
	st.local.v2.u32 	[%rd1+8], {%r60, %r62};
	st.local.v2.u32 	[%rd1+16], {%r63, %r65};
	st.local.u32 	[%rd1+24], %r66;
	mov.u64 	%rd34, $str$5;
	cvta.global.u64 	%rd35, %rd34;
	{ // callseq 681, 0
	.param .b64 param0;
	st.param.b64 	[param0], %rd35;
	.param .b64 param1;
	st.param.b64 	[param1], %rd31;
	.param .b32 retval0;
	call.uni (retval0), 
	vprintf, 
	(
	param0, 
	param1
	);
	ld.param.b32 	%r67, [retval0];
	} // callseq 681
	st.local.v2.u32 	[%rd1], {%r62, %r2};
	st.local.v2.u32 	[%rd1+8], {%r4, %r56};
	mov.b32 	%r69, 0;
	st.local.v2.u32 	[%rd1+16], {%r66, %r69};
	mov.u64 	%rd36, $str$6;
	cvta.global.u64 	%rd37, %rd36;
	{ // callseq 682, 0
	.param .b64 param0;
	st.param.b64 	[param0], %rd37;
	.param .b64 param1;
	st.param.b64 	[param1], %rd31;
	.param .b32 retval0;
	call.uni (retval0), 
	vprintf, 
	(
	param0, 
	param1
	);
	ld.param.b32 	%r70, [retval0];
	} // callseq 682
	mul.wide.s32 	%rd38, %r66, 4;
	add.s64 	%rd39, %rd2, %rd38;
	ld.global.f32 	%f1, [%rd39];
	mul.wide.s32 	%rd40, %r56, 4;
	add.s64 	%rd41, %rd2, %rd40;
	st.global.f32 	[%rd41], %f1;
	add.s32 	%r72, %r56, 4;
	add.s32 	%r73, %r66, 4;
	st.local.v2.u32 	[%rd1], {%r62, %r2};
	st.local.v2.u32 	[%rd1+8], {%r4, %r72};
	st.local.v2.u32 	[%rd1+16], {%r73, %r69};
	{ // callseq 683, 0
	.param .b64 param0;
	st.param.b64 	[param0], %rd37;
	.param .b64 param1;
	st.param.b64 	[param1], %rd31;
	.param .b32 retval0;
	call.uni (retval0), 
	vprintf, 
	(
	param0, 
	param1
	);
	ld.param.b32 	%r74, [retval0];
	} // callseq 683
	ld.global.f32 	%f2, [%rd39+16];
	st.global.f32 	[%rd41+16], %f2;
	add.s32 	%r76, %r56, 8;
	add.s32 	%r77, %r66, 8;
	st.local.v2.u32 	[%rd1], {%r62, %r2};
	st.local.v2.u32 	[%rd1+8], {%r4, %r76};
	st.local.v2.u32 	[%rd1+16], {%r77, %r69};
	{ // callseq 684, 0
	.param .b64 param0;
	st.param.b64 	[param0], %rd37;
	.param .b64 param1;
	st.param.b64 	[param1], %rd31;
	.param .b32 retval0;
	call.uni (retval0), 
	vprintf, 
	(
	param0, 
	param1
	);
	ld.param.b32 	%r78, [retval0];
	} // callseq 684
	ld.global.f32 	%f3, [%rd39+32];
	st.global.f32 	[%rd41+32], %f3;
	add.s32 	%r80, %r56, 12;
	add.s32 	%r81, %r66, 12;
	st.local.v2.u32 	[%rd1], {%r62, %r2};
	st.local.v2.u32 	[%rd1+8], {%r4, %r80};
	st.local.v2.u32 	[%rd1+16], {%r81, %r69};
	{ // callseq 685, 0
	.param .b64 param0;
	st.param.b64 	[param0], %rd37;
	.param .b64 param1;
	st.param.b64 	[param1], %rd31;
	.param .b32 retval0;
	call.uni (retval0), 
	vprintf, 
	(
	param0, 
	param1
	);
	ld.param.b32 	%r82, [retval0];
	} // callseq 685
	ld.global.f32 	%f4, [%rd39+48];
	st.global.f32 	[%rd41+48], %f4;
	add.s32 	%r84, %r56, 16;
	add.s32 	%r85, %r66, 16;
	st.local.v2.u32 	[%rd1], {%r62, %r2};
	st.local.v2.u32 	[%rd1+8], {%r4, %r84};
	st.local.v2.u32 	[%rd1+16], {%r85, %r69};
	{ // callseq 686, 0
	.param .b64 param0;
	st.param.b64 	[param0], %rd37;
	.param .b64 param1;
	st.param.b64 	[param1], %rd31;
	.param .b32 retval0;
	call.uni (retval0), 
	vprintf, 
	(
	param0, 
	param1
	);
	ld.param.b32 	%r86, [retval0];
	} // callseq 686
	ld.global.f32 	%f5, [%rd39+64];
	st.global.f32 	[%rd41+64], %f5;
	add.s32 	%r88, %r56, 20;
	add.s32 	%r89, %r66, 20;
	st.local.v2.u32 	[%rd1], {%r62, %r2};
	st.local.v2.u32 	[%rd1+8], {%r4, %r88};
	st.local.v2.u32 	[%rd1+16], {%r89, %r69};
	{ // callseq 687, 0
	.param .b64 param0;
	st.param.b64 	[param0], %rd37;
	.param .b64 param1;
	st.param.b64 	[param1], %rd31;
	.param .b32 retval0;
	call.uni (retval0), 
	vprintf, 
	(
	param0, 
	param1
	);
	ld.param.b32 	%r90, [retval0];
	} // callseq 687
	ld.global.f32 	%f6, [%rd39+80];
	st.global.f32 	[%rd41+80], %f6;
	add.s32 	%r92, %r56, 24;
	add.s32 	%r93, %r66, 24;
	st.local.v2.u32 	[%rd1], {%r62, %r2};
	st.local.v2.u32 	[%rd1+8], {%r4, %r92};
	st.local.v2.u32 	[%rd1+16], {%r93, %r69};
	{ // callseq 688, 0
	.param .b64 param0;
	st.param.b64 	[param0], %rd37;
	.param .b64 param1;
	st.param.b64 	[param1], %rd31;
	.param .b32 retval0;
	call.uni (retval0), 
	vprintf, 
	(
	param0, 
	param1
	);
	ld.param.b32 	%r94, [retval0];
	} // callseq 688
	ld.global.f32 	%f7, [%rd39+96];
	st.global.f32 	[%rd41+96], %f7;
	add.s32 	%r96, %r56, 28;
	add.s32 	%r97, %r66, 28;
	st.local.v2.u32 	[%rd1], {%r62, %r2};
	st.local.v2.u32 	[%rd1+8], {%r4, %r96};
	st.local.v2.u32 	[%rd1+16], {%r97, %r69};
	{ // callseq 689, 0
	.param .b64 param0;
	st.param.b64 	[param0], %rd37;
	.param .b64 param1;
	st.param.b64 	[param1], %rd31;
	.param .b32 retval0;
	call.uni (retval0), 
	vprintf, 
	(
	param0, 
	param1
	);
	ld.param.b32 	%r98, [retval0];
	} // callseq 689
	ld.global.f32 	%f8, [%rd39+112];
	st.global.f32 	[%rd41+112], %f8;
	st.local.v2.u32 	[%rd1], {%r62, %r2};
	st.local.v2.u32 	[%rd1+8], {%r4, %r56};
	st.local.v2.u32 	[%rd1+16], {%r66, %r69};
	mov.u64 	%rd42, $str$7;
	cvta.global.u64 	%rd43, %rd42;
	{ // callseq 690, 0
	.param .b64 param0;
	st.param.b64 	[param0], %rd43;
	.param .b64 param1;
	st.param.b64 	[param1], %rd31;
	.param .b32 retval0;
	call.uni (retval0), 
	vprintf, 
	(
	param0, 
	param1
	);
	ld.param.b32 	%r100, [retval0];
	} // callseq 690
	add.s64 	%rd44, %rd3, %rd38;
	ld.global.f32 	%f9, [%rd44];
	add.s64 	%rd45, %rd3, %rd40;
	st.global.f32 	[%rd45], %f9;
	st.local.v2.u32 	[%rd1], {%r62, %r2};
	st.local.v2.u32 	[%rd1+8], {%r4, %r56};
	mov.b32 	%r102, 4;
	st.local.v2.u32 	[%rd1+16], {%r66, %r102};
	{ // callseq 691, 0
	.param .b64 param0;
	st.param.b64 	[param0], %rd43;
	.param .b64 param1;
	st.param.b64 	[param1], %rd31;
	.param .b32 retval0;
	call.uni (retval0), 
	vprintf, 
	(
	param0, 
	param1
	);
	ld.param.b32 	%r103, [retval0];
	} // callseq 691
	ld.global.f32 	%f10, [%rd44+16];
	st.global.f32 	[%rd45+16], %f10;
	st.local.v2.u32 	[%rd1], {%r62, %r2};
	st.local.v2.u32 	[%rd1+8], {%r4, %r56};
	mov.b32 	%r105, 8;
	st.local.v2.u32 	[%rd1+16], {%r66, %r105};
	{ // callseq 692, 0
	.param .b64 param0;
	st.param.b64 	[param0], %rd43;
	.param .b64 param1;
	st.param.b64 	[param1], %rd31;
	.param .b32 retval0;
	call.uni (retval0), 
	vprintf, 
	(
	param0, 
	param1
	);
	ld.param.b32 	%r106, [retval0];
	} // callseq 692
	ld.global.f32 	%f11, [%rd44+32];
	st.global.f32 	[%rd45+32], %f11;
	st.local.v2.u32 	[%rd1], {%r62, %r2};
	st.local.v2.u32 	[%rd1+8], {%r4, %r56};
	mov.b32 	%r108, 12;
	st.local.v2.u32 	[%rd1+16], {%r66, %r108};
	{ // callseq 693, 0
	.param .b64 param0;
	st.param.b64 	[param0], %rd43;
	.param .b64 param1;
	st.param.b64 	[param1], %rd31;
	.param .b32 retval0;
	call.uni (retval0), 
	vprintf, 
	(
	param0, 
	param1
	);
	ld.param.b32 	%r109, [retval0];
	} // callseq 693
	ld.global.f32 	%f12, [%rd44+48];
	st.global.f32 	[%rd45+48], %f12;
	st.local.v2.u32 	[%rd1], {%r62, %r2};
	st.local.v2.u32 	[%rd1+8], {%r4, %r56};
	mov.b32 	%r111, 16;
	st.local.v2.u32 	[%rd1+16], {%r66, %r111};
	{ // callseq 694, 0
	.param .b64 param0;
	st.param.b64 	[param0], %rd43;
	.param .b64 param1;
	st.param.b64 	[param1], %rd31;
	.param .b32 retval0;
	call.uni (retval0), 
	vprintf, 
	(
	param0, 
	param1
	);
	ld.param.b32 	%r112, [retval0];
	} // callseq 694
	ld.global.f32 	%f13, [%rd44+64];
	st.global.f32 	[%rd45+64], %f13;
	st.local.v2.u32 	[%rd1], {%r62, %r2};
	st.local.v2.u32 	[%rd1+8], {%r4, %r56};
	mov.b32 	%r114, 20;
	st.local.v2.u32 	[%rd1+16], {%r66, %r114};
	{ // callseq 695, 0
	.param .b64 param0;
	st.param.b64 	[param0], %rd43;
	.param .b64 param1;
	st.param.b64 	[param1], %rd31;
	.param .b32 retval0;
	call.uni (retval0), 
	vprintf, 
	(
	param0, 
	param1
	);
	ld.param.b32 	%r115, [retval0];
	} // callseq 695
	ld.global.f32 	%f14, [%rd44+80];
	st.global.f32 	[%rd45+80], %f14;
	st.local.v2.u32 	[%rd1], {%r62, %r2};
	st.local.v2.u32 	[%rd1+8], {%r4, %r56};
	mov.b32 	%r117, 24;
	st.local.v2.u32 	[%rd1+16], {%r66, %r117};
	{ // callseq 696, 0
	.param .b64 param0;
	st.param.b64 	[param0], %rd43;
	.param .b64 param1;
	st.param.b64 	[param1], %rd31;
	.param .b32 retval0;
	call.uni (retval0), 
	vprintf, 
	(
	param0, 
	param1
	);
	ld.param.b32 	%r118, [retval0];
	} // callseq 696
	ld.global.f32 	%f15, [%rd44+96];
	st.global.f32 	[%rd45+96], %f15;
	st.local.v2.u32 	[%rd1], {%r62, %r2};
	st.local.v2.u32 	[%rd1+8], {%r4, %r56};
	mov.b32 	%r120, 28;
	st.local.v2.u32 	[%rd1+16], {%r66, %r120};
	{ // callseq 697, 0
	.param .b64 param0;
	st.param.b64 	[param0], %rd43;
	.param .b64 param1;
	st.param.b64 	[param1], %rd31;
	.param .b32 retval0;
	call.uni (retval0), 
	vprintf, 
	(
	param0, 
	param1
	);
	ld.param.b32 	%r121, [retval0];
	} // callseq 697
	ld.global.f32 	%f16, [%rd44+112];
	st.global.f32 	[%rd45+112], %f16;
	add.s32 	%r124, %r124, %r5;
	setp.lt.s32 	%p2, %r13, %r8;
	mov.u32 	%r123, %r13;
	@%p2 bra 	$L__BB35_2;
$L__BB35_3:
	ret;

}
	// .globl	_Z5evictIfLi1ELi2ELi4EEvPT_S1_PKiS3_S3_S3_iiiiii
.visible .entry _Z5evictIfLi1ELi2ELi4EEvPT_S1_PKiS3_S3_S3_iiiiii(
	.param .u64 .ptr .align 1 _Z5evictIfLi1ELi2ELi4EEvPT_S1_PKiS3_S3_S3_iiiiii_param_0,
	.param .u64 .ptr .align 1 _Z5evictIfLi1ELi2ELi4EEvPT_S1_PKiS3_S3_S3_iiiiii_param_1,
	.param .u64 .ptr .align 1 _Z5evictIfLi1ELi2ELi4EEvPT_S1_PKiS3_S3_S3_iiiiii_param_2,
	.param .u64 .ptr .align 1 _Z5evictIfLi1ELi2ELi4EEvPT_S1_PKiS3_S3_S3_iiiiii_param_3,
	.param .u64 .ptr .align 1 _Z5evictIfLi1ELi2ELi4EEvPT_S1_PKiS3_S3_S3_iiiiii_param_4,
	.param .u64 .ptr .align 1 _Z5evictIfLi1ELi2ELi4EEvPT_S1_PKiS3_S3_S3_iiiiii_param_5,
	.param .u32 _Z5evictIfLi1ELi2ELi4EEvPT_S1_PKiS3_S3_S3_iiiiii_param_6,
	.param .u32 _Z5evictIfLi1ELi2ELi4EEvPT_S1_PKiS3_S3_S3_iiiiii_param_7,
	.param .u32 _Z5evictIfLi1ELi2ELi4EEvPT_S1_PKiS3_S3_S3_iiiiii_param_8,
	.param .u32 _Z5evictIfLi1ELi2ELi4EEvPT_S1_PKiS3_S3_S3_iiiiii_param_9,
	.param .u32 _Z5evictIfLi1ELi2ELi4EEvPT_S1_PKiS3_S3_S3_iiiiii_param_10,
	.param .u32 _Z5evictIfLi1ELi2ELi4EEvPT_S1_PKiS3_S3_S3_iiiiii_param_11
)
{
	.local .align 8 .b8 	__local_depot36[32];
	.reg .b64 	%SP;
	.reg .b64 	%SPL;
	.reg .pred 	%p<6>;
	.reg .b32 	%r<163>;
	.reg .b32 	%f<10>;
	.reg .b64 	%rd<89>;

	mov.u64 	%SPL, __local_depot36;
	cvta.local.u64 	%SP, %SPL;
	ld.param.u64 	%rd4, [_Z5evictIfLi1ELi2ELi4EEvPT_S1_PKiS3_S3_S3_iiiiii_param_0];
	ld.param.u64 	%rd7, [_Z5evictIfLi1ELi2ELi4EEvPT_S1_PKiS3_S3_S3_iiiiii_param_1];
	ld.param.u64 	%rd8, [_Z5evictIfLi1ELi2ELi4EEvPT_S1_PKiS3_S3_S3_iiiiii_param_3];
	ld.param.u64 	%rd9, [_Z5evictIfLi1ELi2ELi4EEvPT_S1_PKiS3_S3_S3_iiiiii_param_5];
	ld.param.u32 	%r19, [_Z5evictIfLi1ELi2ELi4EEvPT_S1_PKiS3_S3_S3_iiiiii_param_6];
	ld.param.u32 	%r18, [_Z5evictIfLi1ELi2ELi4EEvPT_S1_PKiS3_S3_S3_iiiiii_param_7];
	ld.param.u32 	%r20, [_Z5evictIfLi1ELi2ELi4EEvPT_S1_PKiS3_S3_S3_iiiiii_param_8];
	ld.param.u32 	%r21, [_Z5evictIfLi1ELi2ELi4EEvPT_S1_PKiS3_S3_S3_iiiiii_param_9];
	ld.param.u32 	%r22, [_Z5evictIfLi1ELi2ELi4EEvPT_S1_PKiS3_S3_S3_iiiiii_param_10];
	ld.param.u32 	%r23, [_Z5evictIfLi1ELi2ELi4EEvPT_S1_PKiS3_S3_S3_iiiiii_param_11];
	cvta.to.global.u64 	%rd1, %rd4;
	cvta.to.global.u64 	%rd2, %rd7;
	cvta.to.global.u64 	%rd10, %rd9;
	cvta.to.global.u64 	%rd11, %rd8;
	add.u64 	%rd12, %SP, 0;
	add.u64 	%rd3, %SPL, 0;
	mov.u32 	%r24, %ctaid.y;
	mov.u32 	%r25, %ntid.y;
	mov.u32 	%r26, %tid.y;
	mad.lo.s32 	%r1, %r24, %r25, %r26;
	mul.lo.s32 	%r2, %r23, %r1;
	div.s32 	%r3, %r1, %r21;
	mul.lo.s32 	%r27, %r3, %r21;
	sub.s32 	%r28, %r1, %r27;
	mad.lo.s32 	%r29, %r3, %r20, %r19;
	mad.lo.s32 	%r30, %r29, %r21, %r28;
	st.local.v2.u32 	[%rd3], {%r30, %r1};
	st.local.u32 	[%rd3+8], %r3;
	mov.u64 	%rd13, $str;
	cvta.global.u64 	%rd14, %rd13;
	{ // callseq 698, 0
	.param .b64 param0;
	st.param.b64 	[param0], %rd14;
	.param .b64 param1;
	st.param.b64 	[param1], %rd12;
	.param .b32 retval0;
	call.uni (retval0), 
	vprintf, 
	(
	param0, 
	param1
	);
	ld.param.b32 	%r31, [retval0];
	} // callseq 698
	mul.wide.s32 	%rd15, %r30, 4;
	add.s64 	%rd16, %rd11, %rd15;
	ld.global.nc.u32 	%r33, [%rd16];
	mov.u32 	%r34, %ctaid.x;
	mov.u32 	%r35, %ntid.x;
	mov.u32 	%r36, %tid.x;
	mad.lo.s32 	%r4, %r34, %r35, %r36;
	mov.u32 	%r37, %nctaid.x;
	mul.lo.s32 	%r5, %r37, %r35;
	st.local.u32 	[%rd3], %r5;
	mov.u64 	%rd17, $str$1;
	cvta.global.u64 	%rd18, %rd17;
	{ // callseq 699, 0
	.param .b64 param0;
	st.param.b64 	[param0], %rd18;
	.param .b64 param1;
	st.param.b64 	[param1], %rd12;
	.param .b32 retval0;
	call.uni (retval0), 
	vprintf, 
	(
	param0, 
	param1
	);
	ld.param.b32 	%r38, [retval0];
	} // callseq 699
	mul.wide.u32 	%rd19, %r1, 4;
	add.s64 	%rd20, %rd10, %rd19;
	ld.global.nc.u32 	%r40, [%rd20];
	sub.s32 	%r41, %r4, %r33;
	add.s32 	%r162, %r41, %r40;
	st.local.v2.u32 	[%rd3], {%r33, %r18};
	mov.u64 	%rd21, $str$2;
	cvta.global.u64 	%rd22, %rd21;
	{ // callseq 700, 0
	.param .b64 param0;
	st.param.b64 	[param0], %rd22;
	.param .b64 param1;
	st.param.b64 	[param1], %rd12;
	.param .b32 retval0;
	call.uni (retval0), 
	vprintf, 
	(
	param0, 
	param1
	);
	ld.param.b32 	%r42, [retval0];
	} // callseq 700
	add.s32 	%r44, %r30, %r4;
	add.s32 	%r45, %r33, %r30;
	st.local.v2.u32 	[%rd3], {%r44, %r45};
	mov.u64 	%rd23, $str$3;
	cvta.global.u64 	%rd24, %rd23;
	{ // callseq 701, 0
	.param .b64 param0;
	st.param.b64 	[param0], %rd24;
	.param .b64 param1;
	st.param.b64 	[param1], %rd12;
	.param .b32 retval0;
	call.uni (retval0), 
	vprintf, 
	(
	param0, 
	param1
	);
	ld.param.b32 	%r46, [retval0];
	} // callseq 701
	mul.lo.s32 	%r48, %r22, %r30;
	shl.b32 	%r49, %r48, 2;
	add.s32 	%r161, %r49, %r4;
	add.s32 	%r8, %r49, %r33;
	setp.ge.s32 	%p1, %r4, %r33;
	@%p1 bra 	$L__BB36_6;
	add.s32 	%r9, %r161, %r5;
	max.s32 	%r50, %r9, %r8;
	setp.lt.s32 	%p2, %r9, %r8;
	selp.u32 	%r51, 1, 0, %p2;
	add.s32 	%r52, %r9, %r51;
	sub.s32 	%r53, %r50, %r52;
	max.u32 	%r54, %r5, 1;
	div.u32 	%r55, %r53, %r54;
	add.s32 	%r10, %r55, %r51;
	and.b32  	%r56, %r10, 1;
	setp.eq.b32 	%p3, %r56, 1;
	@%p3 bra 	$L__BB36_3;
	ld.param.u64 	%rd87, [_Z5evictIfLi1ELi2ELi4EEvPT_S1_PKiS3_S3_S3_iiiiii_param_4];
	ld.param.u64 	%rd85, [_Z5evictIfLi1ELi2ELi4EEvPT_S1_PKiS3_S3_S3_iiiiii_param_2];
	cvta.to.global.u64 	%rd25, %rd85;
	mul.wide.s32 	%rd26, %r161, 4;
	add.s64 	%rd27, %rd25, %rd26;
	ld.global.nc.u32 	%r57, [%rd27];
	sub.s32 	%r58, %r57, %r18;
	shr.s32 	%r59, %r58, 31;
	shr.u32 	%r60, %r59, 30;
	add.s32 	%r61, %r58, %r60;
	and.b32  	%r62, %r61, -4;
	sub.s32 	%r63, %r58, %r62;
	st.local.v2.u32 	[%rd3], {%r3, %r63};
	st.local.v2.u32 	[%rd3+8], {%r58, %r161};
	st.local.v2.u32 	[%rd3+16], {%r9, %r8};
	mov.u64 	%rd28, $str$4;
	cvta.global.u64 	%rd29, %rd28;
	{ // callseq 702, 0
	.param .b64 param0;
	st.param.b64 	[param0], %rd29;
	.param .b64 param1;
	st.param.b64 	[param1], %rd12;
	.param .b32 retval0;
	call.uni (retval0), 
	vprintf, 
	(
	param0, 
	param1
	);
	ld.param.b32 	%r64, [retval0];
	} // callseq 702
	shl.b32 	%r66, %r63, 1;
	add.s32 	%r67, %r62, %r66;
	sub.s32 	%r68, %r67, %r63;
	shr.s32 	%r69, %r162, 31;
	shr.u32 	%r70, %r69, 30;
	add.s32 	%r71, %r162, %r70;
	shr.s32 	%r72, %r71, 2;
	add.s32 	%r73, %r72, %r2;
	cvta.to.global.u64 	%rd31, %rd87;
	mul.wide.s32 	%rd32, %r73, 4;
	add.s64 	%rd33, %rd31, %rd32;
	ld.global.nc.u32 	%r74, [%rd33];
	shl.b32 	%r75, %r74, 2;
	and.b32  	%r76, %r71, -4;
	sub.s32 	%r77, %r162, %r76;
	shl.b32 	%r78, %r77, 1;
	add.s32 	%r79, %r75, %r78;
	sub.s32 	%r80, %r79, %r77;
	st.local.v2.u32 	[%rd3], {%r1, %r162};
	st.local.v2.u32 	[%rd3+8], {%r72, %r74};
	st.local.v2.u32 	[%rd3+16], {%r75, %r77};
	st.local.u32 	[%rd3+24], %r79;
	mov.u64 	%rd34, $str$5;
	cvta.global.u64 	%rd35, %rd34;
	{ // callseq 703, 0
	.param .b64 param0;
	st.param.b64 	[param0], %rd35;
	.param .b64 param1;
	st.param.b64 	[param1], %rd12;
	.param .b32 retval0;
	call.uni (retval0), 
	vprintf, 
	(
	param0, 
	param1
	);
	ld.param.b32 	%r81, [retval0];
	} // callseq 703
	st.local.v2.u32 	[%rd3], {%r74, %r3};
	st.local.v2.u32 	[%rd3+8], {%r4, %r67};
	mov.b32 	%r83, 0;
	st.local.v2.u32 	[%rd3+16], {%r79, %r83};
	mov.u64 	%rd36, $str$6;
	cvta.global.u64 	%rd37, %rd36;
	{ // callseq 704, 0
	.param .b64 param0;
	st.param.b64 	[param0], %rd37;
	.param .b64 param1;
	st.param.b64 	[param1], %rd12;
	.param .b32 retval0;
	call.uni (retval0), 
	vprintf, 
	(
	param0, 
	param1
	);
	ld.param.b32 	%r84, [retval0];
	} // callseq 704
	mul.wide.s32 	%rd38, %r79, 4;
	add.s64 	%rd39, %rd1, %rd38;
	ld.global.f32 	%f1, [%rd39];
	mul.wide.s32 	%rd40, %r67, 4;
	add.s64 	%rd41, %rd1, %rd40;
	st.global.f32 	[%rd41], %f1;
	st.local.v2.u32 	[%rd3], {%r74, %r3};
	st.local.v2.u32 	[%rd3+8], {%r4, %r67};
	mov.b32 	%r86, 1;
	st.local.v2.u32 	[%rd3+16], {%r79, %r86};
	{ // callseq 705, 0
	.param .b64 param0;
	st.param.b64 	[param0], %rd37;
	.param .b64 param1;
	st.param.b64 	[param1], %rd12;
	.param .b32 retval0;
	call.uni (retval0), 
	vprintf, 
	(
	param0, 
	param1
	);
	ld.param.b32 	%r87, [retval0];
	} // callseq 705
	ld.global.f32 	%f2, [%rd39+4];
	st.global.f32 	[%rd41+4], %f2;
	st.local.v2.u32 	[%rd3], {%r74, %r3};
	st.local.v2.u32 	[%rd3+8], {%r4, %r68};
	st.local.v2.u32 	[%rd3+16], {%r80, %r83};
	mov.u64 	%rd42, $str$7;
	cvta.global.u64 	%rd43, %rd42;
	{ // callseq 706, 0
	.param .b64 param0;
	st.param.b64 	[param0], %rd43;
	.param .b64 param1;
	st.param.b64 	[param1], %rd12;
	.param .b32 retval0;
	call.uni (retval0), 
	vprintf, 
	(
	param0, 
	param1
	);
	ld.param.b32 	%r89, [retval0];
	} // callseq 706
	mul.wide.s32 	%rd44, %r80, 4;
	add.s64 	%rd45, %rd2, %rd44;
	ld.global.f32 	%f3, [%rd45];
	mul.wide.s32 	%rd46, %r68, 4;
	add.s64 	%rd47, %rd2, %rd46;
	st.global.f32 	[%rd47], %f3;
	add.s32 	%r162, %r162, %r5;
	mov.u32 	%r161, %r9;
$L__BB36_3:
	setp.eq.s32 	%p4, %r10, 0;
	@%p4 bra 	$L__BB36_6;
	mov.u64 	%rd51, $str$4;
	mov.u64 	%rd57, $str$5;
	mov.u64 	%rd59, $str$6;
	mov.u64 	%rd66, $str$7;
	mul.wide.s32 	%rd72, %r5, 4;
$L__BB36_5:
	ld.param.u64 	%rd88, [_Z5evictIfLi1ELi2ELi4EEvPT_S1_PKiS3_S3_S3_iiiiii_param_4];
	ld.param.u64 	%rd86, [_Z5evictIfLi1ELi2ELi4EEvPT_S1_PKiS3_S3_S3_iiiiii_param_2];
	ld.param.u64 	%rd84, [_Z5evictIfLi1ELi2ELi4EEvPT_S1_PKiS3_S3_S3_iiiiii_param_0];
	cvta.to.global.u64 	%rd48, %rd86;
	mul.wide.s32 	%rd49, %r161, 4;
	add.s64 	%rd50, %rd48, %rd49;
	ld.global.nc.u32 	%r91, [%rd50];
	sub.s32 	%r92, %r91, %r18;
	shr.s32 	%r93, %r92, 31;
	shr.u32 	%r94, %r93, 30;
	add.s32 	%r95, %r92, %r94;
	and.b32  	%r96, %r95, -4;
	sub.s32 	%r97, %r92, %r96;
	add.s32 	%r98, %r161, %r5;
	st.local.v2.u32 	[%rd3], {%r3, %r97};
	st.local.v2.u32 	[%rd3+8], {%r92, %r161};
	st.local.v2.u32 	[%rd3+16], {%r98, %r8};
	cvta.global.u64 	%rd52, %rd51;
	{ // callseq 707, 0
	.param .b64 param0;
	st.param.b64 	[param0], %rd52;
	.param .b64 param1;
	st.param.b64 	[param1], %rd12;
	.param .b32 retval0;
	call.uni (retval0), 
	vprintf, 
	(
	param0, 
	param1
	);
	ld.param.b32 	%r99, [retval0];
	} // callseq 707
	shl.b32 	%r101, %r97, 1;
	add.s32 	%r102, %r96, %r101;
	sub.s32 	%r103, %r102, %r97;
	shr.s32 	%r104, %r162, 31;
	shr.u32 	%r105, %r104, 30;
	add.s32 	%r106, %r162, %r105;
	shr.s32 	%r107, %r106, 2;
	add.s32 	%r108, %r107, %r2;
	cvta.to.global.u64 	%rd54, %rd88;
	mul.wide.s32 	%rd55, %r108, 4;
	add.s64 	%rd56, %rd54, %rd55;
	ld.global.nc.u32 	%r109, [%rd56];
	shl.b32 	%r110, %r109, 2;
	and.b32  	%r111, %r106, -4;
	sub.s32 	%r112, %r162, %r111;
	shl.b32 	%r113, %r112, 1;
	add.s32 	%r114, %r110, %r113;
	sub.s32 	%r115, %r114, %r112;
	st.local.v2.u32 	[%rd3], {%r1, %r162};
	st.local.v2.u32 	[%rd3+8], {%r107, %r109};
	st.local.v2.u32 	[%rd3+16], {%r110, %r112};
	st.local.u32 	[%rd3+24], %r114;
	cvta.global.u64 	%rd58, %rd57;
	{ // callseq 708, 0
	.param .b64 param0;
	st.param.b64 	[param0], %rd58;
	.param .b64 param1;
	st.param.b64 	[param1], %rd12;
	.param .b32 retval0;
	call.uni (retval0), 
	vprintf, 
	(
	param0, 
	param1
	);
	ld.param.b32 	%r116, [retval0];
	} // callseq 708
	st.local.v2.u32 	[%rd3], {%r109, %r3};
	st.local.v2.u32 	[%rd3+8], {%r4, %r102};
	mov.b32 	%r118, 0;
	st.local.v2.u32 	[%rd3+16], {%r114, %r118};
	cvta.global.u64 	%rd60, %rd59;
	{ // callseq 709, 0
	.param .b64 param0;
	st.param.b64 	[param0], %rd60;
	.param .b64 param1;
	st.param.b64 	[param1], %rd12;
	.param .b32 retval0;
	call.uni (retval0), 
	vprintf, 
	(
	param0, 
	param1
	);
	ld.param.b32 	%r119, [retval0];
	} // callseq 709
	cvta.to.global.u64 	%rd61, %rd84;
	mul.wide.s32 	%rd62, %r114, 4;
	add.s64 	%rd63, %rd61, %rd62;
	ld.global.f32 	%f4, [%rd63];
	mul.wide.s32 	%rd64, %r102, 4;
	add.s64 	%rd65, %rd61, %rd64;
	st.global.f32 	[%rd65], %f4;
	st.local.v2.u32 	[%rd3], {%r109, %r3};
	st.local.v2.u32 	[%rd3+8], {%r4, %r102};
	mov.b32 	%r121, 1;
	st.local.v2.u32 	[%rd3+16], {%r114, %r121};
	{ // callseq 710, 0
	.param .b64 param0;
	st.param.b64 	[param0], %rd60;
	.param .b64 param1;
	st.param.b64 	[param1], %rd12;
	.param .b32 retval0;
	call.uni (retval0), 
	vprintf, 
	(
	param0, 
	param1
	);
	ld.param.b32 	%r122, [retval0];
	} // callseq 710
	ld.global.f32 	%f5, [%rd63+4];
	st.global.f32 	[%rd65+4], %f5;
	st.local.v2.u32 	[%rd3], {%r109, %r3};
	st.local.v2.u32 	[%rd3+8], {%r4, %r103};
	st.local.v2.u32 	[%rd3+16], {%r115, %r118};
	cvta.global.u64 	%rd67, %rd66;
	{ // callseq 711, 0
	.param .b64 param0;
	st.param.b64 	[param0], %rd67;
	.param .b64 param1;
	st.param.b64 	[param1], %rd12;
	.param .b32 retval0;
	call.uni (retval0), 
	vprintf, 
	(
	param0, 
	param1
	);
	ld.param.b32 	%r124, [retval0];
	} // callseq 711
	mul.wide.s32 	%rd68, %r115, 4;
	add.s64 	%rd69, %rd2, %rd68;
	ld.global.f32 	%f6, [%rd69];
	mul.wide.s32 	%rd70, %r103, 4;
	add.s64 	%rd71, %rd2, %rd70;
	st.global.f32 	[%rd71], %f6;
	add.s32 	%r126, %r162, %r5;
	add.s64 	%rd73, %rd50, %rd72;
	ld.global.nc.u32 	%r127, [%rd73];
	sub.s32 	%r128, %r127, %r18;
	shr.s32 	%r129, %r128, 31;
	shr.u32 	%r130, %r129, 30;
	add.s32 	%r131, %r128, %r130;
	and.b32  	%r132, %r131, -4;
	sub.s32 	%r133, %r128, %r132;
	add.s32 	%r161, %r98, %r5;
	st.local.v2.u32 	[%rd3], {%r3, %r133};
	st.local.v2.u32 	[%rd3+8], {%r128, %r98};
	st.local.v2.u32 	[%rd3+16], {%r161, %r8};
	{ // callseq 712, 0
	.param .b64 param0;
	st.param.b64 	[param0], %rd52;
	.param .b64 param1;
	st.param.b64 	[param1], %rd12;
	.param .b32 retval0;
	call.uni (retval0), 
	vprintf, 
	(
	param0, 
	param1
	);
	ld.param.b32 	%r134, [retval0];
	} // callseq 712
	shl.b32 	%r136, %r133, 1;
	add.s32 	%r137, %r132, %r136;
	sub.s32 	%r138, %r137, %r133;
	shr.s32 	%r139, %r126, 31;
	shr.u32 	%r140, %r139, 30;
	add.s32 	%r141, %r126, %r140;
	shr.s32 	%r142, %r141, 2;
	add.s32 	%r143, %r142, %r2;
	mul.wide.s32 	%rd74, %r143, 4;
	add.s64 	%rd75, %rd54, %rd74;
	ld.global.nc.u32 	%r144, [%rd75];
	shl.b32 	%r145, %r144, 2;
	and.b32  	%r146, %r141, -4;
	sub.s32 	%r147, %r126, %r146;
	shl.b32 	%r148, %r147, 1;
	add.s32 	%r149, %r145, %r148;
	sub.s32 	%r150, %r149, %r147;
	st.local.v2.u32 	[%rd3], {%r1, %r126};
	st.local.v2.u32 	[%rd3+8], {%r142, %r144};
	st.local.v2.u32 	[%rd3+16], {%r145, %r147};
	st.local.u32 	[%rd3+24], %r149;
	{ // callseq 713, 0
	.param .b64 param0;
	st.param.b64 	[param0], %rd58;
	.param .b64 param1;
	st.param.b64 	[param1], %rd12;
	.param .b32 retval0;
	call.uni (retval0), 
	vprintf, 
	(
	param0, 
	param1
	);
	ld.param.b32 	%r151, [retval0];
	} // callseq 713
	st.local.v2.u32 	[%rd3], {%r144, %r3};
	st.local.v2.u32 	[%rd3+8], {%r4, %r137};
	st.local.v2.u32 	[%rd3+16], {%r149, %r118};
	{ // callseq 714, 0
	.param .b64 param0;
	st.param.b64 	[param0], %rd60;
	.param .b64 param1;
	st.param.b64 	[param1], %rd12;
	.param .b32 retval0;
	call.uni (retval0), 
	vprintf, 
	(
	param0, 
	param1
	);
	ld.param.b32 	%r153, [retval0];
	} // callseq 714
	mul.wide.s32 	%rd76, %r149, 4;
	add.s64 	%rd77, %rd61, %rd76;
	ld.global.f32 	%f7, [%rd77];
	mul.wide.s32 	%rd78, %r137, 4;
	add.s64 	%rd79, %rd61, %rd78;
	st.global.f32 	[%rd79], %f7;
	st.local.v2.u32 	[%rd3], {%r144, %r3};
	st.local.v2.u32 	[%rd3+8], {%r4, %r137};
	st.local.v2.u32 	[%rd3+16], {%r149, %r121};
	{ // callseq 715, 0
	.param .b64 param0;
	st.param.b64 	[param0], %rd60;
	.param .b64 param1;
	st.param.b64 	[param1], %rd12;
	.param .b32 retval0;
	call.uni (retval0), 
	vprintf, 
	(
	param0, 
	param1
	);
	ld.param.b32 	%r155, [retval0];
	} // callseq 715
	ld.global.f32 	%f8, [%rd77+4];
	st.global.f32 	[%rd79+4], %f8;
	st.local.v2.u32 	[%rd3], {%r144, %r3};
	st.local.v2.u32 	[%rd3+8], {%r4, %r138};
	st.local.v2.u32 	[%rd3+16], {%r150, %r118};
	{ // callseq 716, 0
	.param .b64 param0;
	st.param.b64 	[param0], %rd67;
	.param .b64 param1;
	st.param.b64 	[param1], %rd12;
	.param .b32 retval0;
	call.uni (retval0), 
	vprintf, 
	(
	param0, 
	param1
	);
	ld.param.b32 	%r157, [retval0];
	} // callseq 716
	mul.wide.s32 	%rd80, %r150, 4;
	add.s64 	%rd81, %rd2, %rd80;
	ld.global.f32 	%f9, [%rd81];
	mul.wide.s32 	%rd82, %r138, 4;
	add.s64 	%rd83, %rd2, %rd82;
	st.global.f32 	[%rd83], %f9;
	add.s32 	%r162, %r126, %r5;
	setp.lt.s32 	%p5, %r161, %r8;
	@%p5 bra 	$L__BB36_5;
$L__BB36_6:
	ret;

}
	// .globl	_Z5evictIfLi2ELi2ELi4EEvPT_S1_PKiS3_S3_S3_iiiiii
.visible .entry _Z5evictIfLi2ELi2ELi4EEvPT_S1_PKiS3_S3_S3_iiiiii(
	.param .u64 .ptr .align 1 _Z5evictIfLi2ELi2ELi4EEvPT_S1_PKiS3_S3_S3_iiiiii_param_0,
	.param .u64 .ptr .align 1 _Z5evictIfLi2ELi2ELi4EEvPT_S1_PKiS3_S3_S3_iiiiii_param_1,
	.param .u64 .ptr .align 1 _Z5evictIfLi2ELi2ELi4EEvPT_S1_PKiS3_S3_S3_iiiiii_param_2,
	.param .u64 .ptr .align 1 _Z5evictIfLi2ELi2ELi4EEvPT_S1_PKiS3_S3_S3_iiiiii_param_3,
	.param .u64 .ptr .align 1 _Z5evictIfLi2ELi2ELi4EEvPT_S1_PKiS3_S3_S3_iiiiii_param_4,
	.param .u64 .ptr .align 1 _Z5evictIfLi2ELi2ELi4EEvPT_S1_PKiS3_S3_S3_iiiiii_param_5,
	.param .u32 _Z5evictIfLi2ELi2ELi4EEvPT_S1_PKiS3_S3_S3_iiiiii_param_6,
	.param .u32 _Z5evictIfLi2ELi2ELi4EEvPT_S1_PKiS3_S3_S3_iiiiii_param_7,
	.param .u32 _Z5evictIfLi2ELi2ELi4EEvPT_S1_PKiS3_S3_S3_iiiiii_param_8,
	.param .u32 _Z5evictIfLi2ELi2ELi4EEvPT_S1_PKiS3_S3_S3_iiiiii_param_9,
	.param .u32 _Z5evictIfLi2ELi2ELi4EEvPT_S1_PKiS3_S3_S3_iiiiii_param_10,
	.param .u32 _Z5evictIfLi2ELi2ELi4EEvPT_S1_PKiS3_S3_S3_iiiiii_param_11
)
{
	.local .align 8 .b8 	__local_depot37[32];
	.reg .b64 	%SP;
	.reg .b64 	%SPL;
	.reg .pred 	%p<6>;
	.reg .b32 	%r<177>;
	.reg .b32 	%f<13>;
	.reg .b64 	%rd<89>;

	mov.u64 	%SPL, __local_depot37;
	cvta.local.u64 	%SP, %SPL;
	ld.param.u64 	%rd4, [_Z5evictIfLi2ELi2ELi4EEvPT_S1_PKiS3_S3_S3_iiiiii_param_0];
	ld.param.u64 	%rd7, [_Z5evictIfLi2ELi2ELi4EEvPT_S1_PKiS3_S3_S3_iiiiii_param_1];
	ld.param.u64 	%rd8, [_Z5evictIfLi2ELi2ELi4EEvPT_S1_PKiS3_S3_S3_iiiiii_param_3];
	ld.param.u64 	%rd9, [_Z5evictIfLi2ELi2ELi4EEvPT_S1_PKiS3_S3_S3_iiiiii_param_5];
	ld.param.u32 	%r19, [_Z5evictIfLi2ELi2ELi4EEvPT_S1_PKiS3_S3_S3_iiiiii_param_6];
	ld.param.u32 	%r18, [_Z5evictIfLi2ELi2ELi4EEvPT_S1_PKiS3_S3_S3_iiiiii_param_7];
	ld.param.u32 	%r20, [_Z5evictIfLi2ELi2ELi4EEvPT_S1_PKiS3_S3_S3_iiiiii_param_8];
	ld.param.u32 	%r21, [_Z5evictIfLi2ELi2ELi4EEvPT_S1_PKiS3_S3_S3_iiiiii_param_9];
	ld.param.u32 	%r22, [_Z5evictIfLi2ELi2ELi4EEvPT_S1_PKiS3_S3_S3_iiiiii_param_10];
	ld.param.u32 	%r23, [_Z5evictIfLi2ELi2ELi4EEvPT_S1_PKiS3_S3_S3_iiiiii_param_11];
	cvta.to.global.u64 	%rd1, %rd4;
	cvta.to.global.u64 	%rd2, %rd7;
	cvta.to.global.u64 	%rd10, %rd9;
	cvta.to.global.u64 	%rd11, %rd8;
	add.u64 	%rd12, %SP, 0;
	add.u64 	%rd3, %SPL, 0;
	mov.u32 	%r24, %ctaid.y;
	mov.u32 	%r25, %ntid.y;
	mov.u32 	%r26, %tid.y;
	mad.lo.s32 	%r1, %r24, %r25, %r26;
	mul.lo.s32 	%r2, %r23, %r1;
	div.s32 	%r3, %r1, %r21;
	mul.lo.s32 	%r27, %r3, %r21;
	sub.s32 	%r28, %r1, %r27;
	mad.lo.s32 	%r29, %r3, %r20, %r19;
	mad.lo.s32 	%r30, %r29, %r21, %r28;
	st.local.v2.u32 	[%rd3], {%r30, %r1};
	st.local.u32 	[%rd3+8], %r3;
	mov.u64 	%rd13, $str;
	cvta.global.u64 	%rd14, %rd13;
	{ // callseq 717, 0
	.param .b64 param0;
	st.param.b64 	[param0], %rd14;
	.param .b64 param1;
	st.param.b64 	[param1], %rd12;
	.param .b32 retval0;
	call.uni (retval0), 
	vprintf, 
	(
	param0, 
	param1
	);
	ld.param.b32 	%r31, [retval0];
	} // callseq 717
	mul.wide.s32 	%rd15, %r30, 4;
	add.s64 	%rd16, %rd11, %rd15;
	ld.global.nc.u32 	%r33, [%rd16];
	mov.u32 	%r34, %ctaid.x;
	mov.u32 	%r35, %ntid.x;
	mov.u32 	%r36, %tid.x;
	mad.lo.s32 	%r4, %r34, %r35, %r36;
	mov.u32 	%r37, %nctaid.x;
	mul.lo.s32 	%r5, %r37, %r35;
	st.local.u32 	[%rd3], %r5;
	mov.u64 	%rd17, $str$1;
	cvta.global.u64 	%rd18, %rd17;
	{ // callseq 718, 0
	.param .b64 param0;
	st.param.b64 	[param0], %rd18;
	.param .b64 param1;
	st.param.b64 	[param1], %rd12;
	.param .b32 retval0;
	call.uni (retval0), 
	vprintf, 
	(
	param0, 
	param1
	);
	ld.param.b32 	%r38, [retval0];
	} // callseq 718
	mul.wide.u32 	%rd19, %r1, 4;
	add.s64 	%rd20, %rd10, %rd19;
	ld.global.nc.u32 	%r40, [%rd20];
	sub.s32 	%r41, %r4, %r33;
	add.s32 	%r176, %r41, %r40;
	st.local.v2.u32 	[%rd3], {%r33, %r18};
	mov.u64 	%rd21, $str$2;
	cvta.global.u64 	%rd22, %rd21;
	{ // callseq 719, 0
	.param .b64 param0;
	st.param.b64 	[param0], %rd22;
	.param .b64 param1;
	st.param.b64 	[param1], %rd12;
	.param .b32 retval0;
	call.uni (retval0), 
	vprintf, 
	(
	param0, 
	param1
	);
	ld.param.b32 	%r42, [retval0];
	} // callseq 719
	add.s32 	%r44, %r30, %r4;
	add.s32 	%r45, %r33, %r30;
	st.local.v2.u32 	[%rd3], {%r44, %r45};
	mov.u64 	%rd23, $str$3;
	cvta.global.u64 	%rd24, %rd23;
	{ // callseq 720, 0
	.param .b64 param0;
	st.param.b64 	[param0], %rd24;
	.param .b64 param1;
	st.param.b64 	[param1], %rd12;
	.param .b32 retval0;
	call.uni (retval0), 
	vprintf, 
	(
	param0, 
	param1
	);
	ld.param.b32 	%r46, [retval0];
	} // callseq 720
	mul.lo.s32 	%r48, %r22, %r30;
	shl.b32 	%r49, %r48, 2;
	add.s32 	%r175, %r49, %r4;
	add.s32 	%r8, %r49, %r33;
	setp.ge.s32 	%p1, %r4, %r33;
	@%p1 bra 	$L__BB37_6;
	add.s32 	%r9, %r175, %r5;
	max.s32 	%r50, %r9, %r8;
	setp.lt.s32 	%p2, %r9, %r8;
	selp.u32 	%r51, 1, 0, %p2;
	add.s32 	%r52, %r9, %r51;
	sub.s32 	%r53, %r50, %r52;
	max.u32 	%r54, %r5, 1;
	div.u32 	%r55, %r53, %r54;
	add.s32 	%r10, %r55, %r51;
	and.b32  	%r56, %r10, 1;
	setp.eq.b32 	%p3, %r56, 1;
	@%p3 bra 	$L__BB37_3;
	ld.param.u64 	%rd87, [_Z5evictIfLi2ELi2ELi4EEvPT_S1_PKiS3_S3_S3_iiiiii_param_4];
	ld.param.u64 	%rd85, [_Z5evictIfLi2ELi2ELi4EEvPT_S1_PKiS3_S3_S3_iiiiii_param_2];
	cvta.to.global.u64 	%rd25, %rd85;
	mul.wide.s32 	%rd26, %r175, 4;
	add.s64 	%rd27, %rd25, %rd26;
	ld.global.nc.u32 	%r57, [%rd27];
	sub.s32 	%r58, %r57, %r18;
	shr.s32 	%r59, %r58, 31;
	shr.u32 	%r60, %r59, 30;
	add.s32 	%r61, %r58, %r60;
	shl.b32 	%r62, %r61, 1;
	and.b32  	%r63, %r62, -8;
	and.b32  	%r64, %r61, -4;
	sub.s32 	%r65, %r58, %r64;
	st.local.v2.u32 	[%rd3], {%r3, %r65};
	st.local.v2.u32 	[%rd3+8], {%r58, %r175};
	st.local.v2.u32 	[%rd3+16], {%r9, %r8};
	mov.u64 	%rd28, $str$4;
	cvta.global.u64 	%rd29, %rd28;
	{ // callseq 721, 0
	.param .b64 param0;
	st.param.b64 	[param0], %rd29;
	.param .b64 param1;
	st.param.b64 	[param1], %rd12;
	.param .b32 retval0;
	call.uni (retval0), 
	vprintf, 
	(
	param0, 
	param1
	);
	ld.param.b32 	%r66, [retval0];
	} // callseq 721
	shl.b32 	%r68, %r65, 1;
	add.s32 	%r69, %r63, %r68;
	sub.s32 	%r70, %r69, %r65;
	shr.s32 	%r71, %r176, 31;
	shr.u32 	%r72, %r71, 30;
	add.s32 	%r73, %r176, %r72;
	shr.s32 	%r74, %r73, 2;
	add.s32 	%r75, %r74, %r2;
	cvta.to.global.u64 	%rd31, %rd87;
	mul.wide.s32 	%rd32, %r75, 4;
	add.s64 	%rd33, %rd31, %rd32;
	ld.global.nc.u32 	%r76, [%rd33];
	shl.b32 	%r77, %r76, 3;
	and.b32  	%r78, %r73, -4;
	sub.s32 	%r79, %r176, %r78;
	shl.b32 	%r80, %r79, 1;
	add.s32 	%r81, %r77, %r80;
	sub.s32 	%r82, %r81, %r79;
	st.local.v2.u32 	[%rd3], {%r1, %r176};
	st.local.v2.u32 	[%rd3+8], {%r74, %r76};
	st.local.v2.u32 	[%rd3+16], {%r77, %r79};
	st.local.u32 	[%rd3+24], %r81;
	mov.u64 	%rd34, $str$5;
	cvta.global.u64 	%rd35, %rd34;
	{ // callseq 722, 0
	.param .b64 param0;
	st.param.b64 	[param0], %rd35;
	.param .b64 param1;
	st.param.b64 	[param1], %rd12;
	.param .b32 retval0;
	call.uni (retval0), 
	vprintf, 
	(
	param0, 
	param1
	);
	ld.param.b32 	%r83, [retval0];
	} // callseq 722
	st.local.v2.u32 	[%rd3], {%r76, %r3};
	st.local.v2.u32 	[%rd3+8], {%r4, %r69};
	mov.b32 	%r85, 0;
	st.local.v2.u32 	[%rd3+16], {%r81, %r85};
	mov.u64 	%rd36, $str$6;
	cvta.global.u64 	%rd37, %rd36;
	{ // callseq 723, 0
	.param .b64 param0;
	st.param.b64 	[param0], %rd37;
	.param .b64 param1;
	st.param.b64 	[param1], %rd12;
	.param .b32 retval0;
	call.uni (retval0), 
	vprintf, 
	(
	param0, 
	param1
	);
	ld.param.b32 	%r86, [retval0];
	} // callseq 723
	mul.wide.s32 	%rd38, %r81, 4;
	add.s64 	%rd39, %rd1, %rd38;
	ld.global.f32 	%f1, [%rd39];
	mul.wide.s32 	%rd40, %r69, 4;
	add.s64 	%rd41, %rd1, %rd40;
	st.global.f32 	[%rd41], %f1;
	st.local.v2.u32 	[%rd3], {%r76, %r3};
	st.local.v2.u32 	[%rd3+8], {%r4, %r69};
	mov.b32 	%r88, 1;
	st.local.v2.u32 	[%rd3+16], {%r81, %r88};
	{ // callseq 724, 0
	.param .b64 param0;
	st.param.b64 	[param0], %rd37;
	.param .b64 param1;
	st.param.b64 	[param1], %rd12;
	.param .b32 retval0;
	call.uni (retval0), 
	vprintf, 
	(
	param0, 
	param1
	);
	ld.param.b32 	%r89, [retval0];
	} // callseq 724
	ld.global.f32 	%f2, [%rd39+4];
	st.global.f32 	[%rd41+4], %f2;
	st.local.v2.u32 	[%rd3], {%r76, %r3};
	st.local.v2.u32 	[%rd3+8], {%r4, %r70};
	st.local.v2.u32 	[%rd3+16], {%r82, %r85};
	mov.u64 	%rd42, $str$7;
	cvta.global.u64 	%rd43, %rd42;
	{ // callseq 725, 0
	.param .b64 param0;
	st.param.b64 	[param0], %rd43;
	.param .b64 param1;
	st.param.b64 	[param1], %rd12;
	.param .b32 retval0;
	call.uni (retval0), 
	vprintf, 
	(
	param0, 
	param1
	);
	ld.param.b32 	%r91, [retval0];
	} // callseq 725
	mul.wide.s32 	%rd44, %r82, 4;
	add.s64 	%rd45, %rd2, %rd44;
	ld.global.f32 	%f3, [%rd45];
	mul.wide.s32 	%rd46, %r70, 4;
	add.s64 	%rd47, %rd2, %rd46;
	st.global.f32 	[%rd47], %f3;
	st.local.v2.u32 	[%rd3], {%r76, %r3};
	st.local.v2.u32 	[%rd3+8], {%r4, %r70};
	mov.b32 	%r93, 4;
	st.local.v2.u32 	[%rd3+16], {%r82, %r93};
	{ // callseq 726, 0
	.param .b64 param0;
	st.param.b64 	[param0], %rd43;
	.param .b64 param1;
	st.param.b64 	[param1], %rd12;
	.param .b32 retval0;
	call.uni (retval0), 
	vprintf, 
	(
	param0, 
	param1
	);
	ld.param.b32 	%r94, [retval0];
	} // callseq 726
	ld.global.f32 	%f4, [%rd45+16];
	st.global.f32 	[%rd47+16], %f4;
	add.s32 	%r176, %r176, %r5;
	mov.u32 	%r175, %r9;
$L__BB37_3:
	setp.eq.s32 	%p4, %r10, 0;
	@%p4 bra 	$L__BB37_6;
	mov.u64 	%rd51, $str$4;
	mov.u64 	%rd57, $str$5;
	mov.u64 	%rd59, $str$6;
	mov.u64 	%rd66, $str$7;
	mul.wide.s32 	%rd72, %r5, 4;
$L__BB37_5:
	ld.param.u64 	%rd88, [_Z5evictIfLi2ELi2ELi4EEvPT_S1_PKiS3_S3_S3_iiiiii_param_4];
	ld.param.u64 	%rd86, [_Z5evictIfLi2ELi2ELi4EEvPT_S1_PKiS3_S3_S3_iiiiii_param_2];
	ld.param.u64 	%rd84, [_Z5evictIfLi2ELi2ELi4EEvPT_S1_PKiS3_S3_S3_iiiiii_param_0];
	cvta.to.global.u64 	%rd48, %rd86;
	mul.wide.s32 	%rd49, %r175, 4;
	add.s64 	%rd50, %rd48, %rd49;
	ld.global.nc.u32 	%r96, [%rd50];
	sub.s32 	%r97, %r96, %r18;
	shr.s32 	%r98, %r97, 31;
	shr.u32 	%r99, %r98, 30;
	add.s32 	%r100, %r97, %r99;
	shl.b32 	%r101, %r100, 1;
	and.b32  	%r102, %r101, -8;
	and.b32  	%r103, %r100, -4;
	sub.s32 	%r104, %r97, %r103;
	add.s32 	%r105, %r175, %r5;
	st.local.v2.u32 	[%rd3], {%r3, %r104};
	st.local.v2.u32 	[%rd3+8], {%r97, %r175};
	st.local.v2.u32 	[%rd3+16], {%r105, %r8};
	cvta.global.u64 	%rd52, %rd51;
	{ // callseq 727, 0
	.param .b64 param0;
	st.param.b64 	[param0], %rd52;
	.param .b64 param1;
	st.param.b64 	[param1], %rd12;
	.param .b32 retval0;
	call.uni (retval0), 
	vprintf, 
	(
	param0, 
	param1
	);
	ld.param.b32 	%r106, [retval0];
	} // callseq 727
	shl.b32 	%r108, %r104, 1;
	add.s32 	%r109, %r102, %r108;
	sub.s32 	%r110, %r109, %r104;
	shr.s32 	%r111, %r176, 31;
	shr.u32 	%r112, %r111, 30;
	add.s32 	%r113, %r176, %r112;
	shr.s32 	%r114, %r113, 2;
	add.s32 	%r115, %r114, %r2;
	cvta.to.global.u64 	%rd54, %rd88;
	mul.wide.s32 	%rd55, %r115, 4;
	add.s64 	%rd56, %rd54, %rd55;
	ld.global.nc.u32 	%r116, [%rd56];
	shl.b32 	%r117, %r116, 3;
	and.b32  	%r118, %r113, -4;
	sub.s32 	%r119, %r176, %r118;
	shl.b32 	%r120, %r119, 1;
	add.s32 	%r121, %r117, %r120;
	sub.s32 	%r122, %r121, %r119;
	st.local.v2.u32 	[%rd3], {%r1, %r176};
	st.local.v2.u32 	[%rd3+8], {%r114, %r116};
	st.local.v2.u32 	[%rd3+16], {%r117, %r119};
	st.local.u32 	[%rd3+24], %r121;
	cvta.global.u64 	%rd58, %rd57;
	{ // callseq 728, 0
	.param .b64 param0;
	st.param.b64 	[param0], %rd58;
	.param .b64 param1;
	st.param.b64 	[param1], %rd12;
	.param .b32 retval0;
	call.uni (retval0), 
	vprintf, 
	(
	param0, 
	param1
	);
	ld.param.b32 	%r123, [retval0];
	} // callseq 728
	st.local.v2.u32 	[%rd3], {%r116, %r3};
	st.local.v2.u32 	[%rd3+8], {%r4, %r109};
	mov.b32 	%r125, 0;
	st.local.v2.u32 	[%rd3+16], {%r121, %r125};
	cvta.global.u64 	%rd60, %rd59;
	{ // callseq 729, 0
	.param .b64 param0;
	st.param.b64 	[param0], %rd60;
	.param .b64 param1;
	st.param.b64 	[param1], %rd12;
	.param .b32 retval0;
	call.uni (retval0), 
	vprintf, 
	(
	param0, 
	param1
	);
	ld.param.b32 	%r126, [retval0];
	} // callseq 729
	cvta.to.global.u64 	%rd61, %rd84;
	mul.wide.s32 	%rd62, %r121, 4;
	add.s64 	%rd63, %rd61, %rd62;
	ld.global.f32 	%f5, [%rd63];
	mul.wide.s32 	%rd64, %r109, 4;
	add.s64 	%rd65, %rd61, %rd64;
	st.global.f32 	[%rd65], %f5;
	st.local.v2.u32 	[%rd3], {%r116, %r3};
	st.local.v2.u32 	[%rd3+8], {%r4, %r109};
	mov.b32 	%r128, 1;
	st.local.v2.u32 	[%rd3+16], {%r121, %r128};
	{ // callseq 730, 0
	.param .b64 param0;
	st.param.b64 	[param0], %rd60;
	.param .b64 param1;
	st.param.b64 	[param1], %rd12;
	.param .b32 retval0;
	call.uni (retval0), 
	vprintf, 
	(
	param0, 
	param1
	);
	ld.param.b32 	%r129, [retval0];
	} // callseq 730
	ld.global.f32 	%f6, [%rd63+4];
	st.global.f32 	[%rd65+4], %f6;
	st.local.v2.u32 	[%rd3], {%r116, %r3};
	st.local.v2.u32 	[%rd3+8], {%r4, %r110};
	st.local.v2.u32 	[%rd3+16], {%r122, %r125};
	cvta.global.u64 	%rd67, %rd66;
	{ // callseq 731, 0
	.param .b64 param0;
	st.param.b64 	[param0], %rd67;
	.param .b64 param1;
	st.param.b64 	[param1], %rd12;
	.param .b32 retval0;
	call.uni (retval0), 
	vprintf, 
	(
	param0, 
	param1
	);
	ld.param.b32 	%r131, [retval0];
	} // callseq 731
	mul.wide.s32 	%rd68, %r122, 4;
	add.s64 	%rd69, %rd2, %rd68;
	ld.global.f32 	%f7, [%rd69];
	mul.wide.s32 	%rd70, %r110, 4;
	add.s64 	%rd71, %rd2, %rd70;
	st.global.f32 	[%rd71], %f7;
	st.local.v2.u32 	[%rd3], {%r116, %r3};
	st.local.v2.u32 	[%rd3+8], {%r4, %r110};
	mov.b32 	%r133, 4;
	st.local.v2.u32 	[%rd3+16], {%r122, %r133};
	{ // callseq 732, 0
	.param .b64 param0;
	st.param.b64 	[param0], %rd67;
	.param .b64 param1;
	st.param.b64 	[param1], %rd12;
	.param .b32 retval0;
	call.uni (retval0), 
	vprintf, 
	(
	param0, 
	param1
	);
	ld.param.b32 	%r134, [retval0];
	} // callseq 732
	ld.global.f32 	%f8, [%rd69+16];
	st.global.f32 	[%rd71+16], %f8;
	add.s32 	%r136, %r176, %r5;
	add.s64 	%rd73, %rd50, %rd72;
	ld.global.nc.u32 	%r137, [%rd73];
	sub.s32 	%r138, %r137, %r18;
	shr.s32 	%r139, %r138, 31;
	shr.u32 	%r140, %r139, 30;
	add.s32 	%r141, %r138, %r140;
	shl.b32 	%r142, %r141, 1;
	and.b32  	%r143, %r142, -8;
	and.b32  	%r144, %r141, -4;
	sub.s32 	%r145, %r138, %r144;
	add.s32 	%r175, %r105, %r5;
	st.local.v2.u32 	[%rd3], {%r3, %r145};
	st.local.v2.u32 	[%rd3+8], {%r138, %r105};
	st.local.v2.u32 	[%rd3+16], {%r175, %r8};
	{ // callseq 733, 0
	.param .b64 param0;
	st.param.b64 	[param0], %rd52;
	.param .b64 param1;
	st.param.b64 	[param1], %rd12;
	.param .b32 retval0;
	call.uni (retval0), 
	vprintf, 
	(
	param0, 
	param1
	);
	ld.param.b32 	%r146, [retval0];
	} // callseq 733
	shl.b32 	%r148, %r145, 1;
	add.s32 	%r149, %r143, %r148;
	sub.s32 	%r150, %r149, %r145;
	shr.s32 	%r151, %r136, 31;
	shr.u32 	%r152, %r151, 30;
	add.s32 	%r153, %r136, %r152;
	shr.s32 	%r154, %r153, 2;
	add.s32 	%r155, %r154, %r2;
	mul.wide.s32 	%rd74, %r155, 4;
	add.s64 	%rd75, %rd54, %rd74;
	ld.global.nc.u32 	%r156, [%rd75];
	shl.b32 	%r157, %r156, 3;
	and.b32  	%r158, %r153, -4;
	sub.s32 	%r159, %r136, %r158;
	shl.b32 	%r160, %r159, 1;
	add.s32 	%r161, %r157, %r160;
	sub.s32 	%r162, %r161, %r159;
	st.local.v2.u32 	[%rd3], {%r1, %r136};
	st.local.v2.u32 	[%rd3+8], {%r154, %r156};
	st.local.v2.u32 	[%rd3+16], {%r157, %r159};
	st.local.u32 	[%rd3+24], %r161;
	{ // callseq 734, 0
	.param .b64 param0;
	st.param.b64 	[param0], %rd58;
	.param .b64 param1;
	st.param.b64 	[param1], %rd12;
	.param .b32 retval0;
	call.uni (retval0), 
	vprintf, 
	(
	param0, 
	param1
	);
	ld.param.b32 	%r163, [retval0];
	} // callseq 734
	st.local.v2.u32 	[%rd3], {%r156, %r3};
	st.local.v2.u32 	[%rd3+8], {%r4, %r149};
	st.local.v2.u32 	[%rd3+16], {%r161, %r125};
	{ // callseq 735, 0
	.param .b64 param0;
	st.param.b64 	[param0], %rd60;
	.param .b64 param1;
	st.param.b64 	[param1], %rd12;
	.param .b32 retval0;
	call.uni (retval0), 
	vprintf, 
	(
	param0, 
	param1
	);
	ld.param.b32 	%r165, [retval0];
	} // callseq 735
	mul.wide.s32 	%rd76, %r161, 4;
	add.s64 	%rd77, %rd61, %rd76;
	ld.global.f32 	%f9, [%rd77];
	mul.wide.s32 	%rd78, %r149, 4;
	add.s64 	%rd79, %rd61, %rd78;
	st.global.f32 	[%rd79], %f9;
	st.local.v2.u32 	[%rd3], {%r156, %r3};
	st.local.v2.u32 	[%rd3+8], {%r4, %r149};
	st.local.v2.u32 	[%rd3+16], {%r161, %r128};
	{ // callseq 736, 0
	.param .b64 param0;
	st.param.b64 	[param0], %rd60;
	.param .b64 param1;
	st.param.b64 	[param1], %rd12;
	.param .b32 retval0;
	call.uni (retval0), 
	vprintf, 
	(
	param0, 
	param1
	);
	ld.param.b32 	%r167, [retval0];
	} // callseq 736
	ld.global.f32 	%f10, [%rd77+4];
	st.global.f32 	[%rd79+4], %f10;
	st.local.v2.u32 	[%rd3], {%r156, %r3};
	st.local.v2.u32 	[%rd3+8], {%r4, %r150};
	st.local.v2.u32 	[%rd3+16], {%r162, %r125};
	{ // callseq 737, 0
	.param .b64 param0;
	st.param.b64 	[param0], %rd67;
	.param .b64 param1;
	st.param.b64 	[param1], %rd12;
	.param .b32 retval0;
	call.uni (retval0), 
	vprintf, 
	(
	param0, 
	param1
	);
	ld.param.b32 	%r169, [retval0];
	} // callseq 737
	mul.wide.s32 	%rd80, %r162, 4;
	add.s64 	%rd81, %rd2, %rd80;
	ld.global.f32 	%f11, [%rd81];
	mul.wide.s32 	%rd82, %r150, 4;
	add.s64 	%rd83, %rd2, %rd82;
	st.global.f32 	[%rd83], %f11;
	st.local.v2.u32 	[%rd3], {%r156, %r3};
	st.local.v2.u32 	[%rd3+8], {%r4, %r150};
	st.local.v2.u32 	[%rd3+16], {%r162, %r133};
	{ // callseq 738, 0
	.param .b64 param0;
	st.param.b64 	[param0], %rd67;
	.param .b64 param1;
	st.param.b64 	[param1], %rd12;
	.param .b32 retval0;
	call.uni (retval0), 
	vprintf, 
	(
	param0, 
	param1
	);
	ld.param.b32 	%r171, [retval0];
	} // callseq 738
	ld.global.f32 	%f12, [%rd81+16];
	st.global.f32 	[%rd83+16], %f12;
	add.s32 	%r176, %r136, %r5;
	setp.lt.s32 	%p5, %r175, %r8;
	@%p5 bra 	$L__BB37_5;
$L__BB37_6:
	ret;

}
	// .globl	_Z5evictIfLi4ELi2ELi4EEvPT_S1_PKiS3_S3_S3_iiiiii
.visible .entry _Z5evictIfLi4ELi2ELi4EEvPT_S1_PKiS3_S3_S3_iiiiii(
	.param .u64 .ptr .align 1 _Z5evictIfLi4ELi2ELi4EEvPT_S1_PKiS3_S3_S3_iiiiii_param_0,
	.param .u64 .ptr .align 1 _Z5evictIfLi4ELi2ELi4EEvPT_S1_PKiS3_S3_S3_iiiiii_param_1,
	.param .u64 .ptr .align 1 _Z5evictIfLi4ELi2ELi4EEvPT_S1_PKiS3_S3_S3_iiiiii_param_2,
	.param .u64 .ptr .align 1 _Z5evictIfLi4ELi2ELi4EEvPT_S1_PKiS3_S3_S3_iiiiii_param_3,
	.param .u64 .ptr .align 1 _Z5evictIfLi4ELi2ELi4EEvPT_S1_PKiS3_S3_S3_iiiiii_param_4,
	.param .u64 .ptr .align 1 _Z5evictIfLi4ELi2ELi4EEvPT_S1_PKiS3_S3_S3_iiiiii_param_5,
	.param .u32 _Z5evictIfLi4ELi2ELi4EEvPT_S1_PKiS3_S3_S3_iiiiii_param_6,
	.param .u32 _Z5evictIfLi4ELi2ELi4EEvPT_S1_PKiS3_S3_S3_iiiiii_param_7,
	.param .u32 _Z5evictIfLi4ELi2ELi4EEvPT_S1_PKiS3_S3_S3_iiiiii_param_8,
	.param .u32 _Z5evictIfLi4ELi2ELi4EEvPT_S1_PKiS3_S3_S3_iiiiii_param_9,
	.param .u32 _Z5evictIfLi4ELi2ELi4EEvPT_S1_PKiS3_S3_S3_iiiiii_param_10,
	.param .u32 _Z5evictIfLi4ELi2ELi4EEvPT_S1_PKiS3_S3_S3_iiiiii_param_11
)
{
	.local .align 8 .b8 	__local_depot38[32];
	.reg .b64 	%SP;
	.reg .b64 	%SPL;
	.reg .pred 	%p<3>;
	.reg .b32 	%r<98>;
	.reg .b32 	%f<9>;
	.reg .b64 	%rd<49>;

	mov.u64 	%SPL, __local_depot38;
	cvta.local.u64 	%SP, %SPL;
	ld.param.u64 	%rd5, [_Z5evictIfLi4ELi2ELi4EEvPT_S1_PKiS3_S3_S3_iiiiii_param_0];
	ld.param.u64 	%rd6, [_Z5evictIfLi4ELi2ELi4EEvPT_S1_PKiS3_S3_S3_iiiiii_param_1];
	ld.param.u64 	%rd9, [_Z5evictIfLi4ELi2ELi4EEvPT_S1_PKiS3_S3_S3_iiiiii_param_3];
	ld.param.u64 	%rd8, [_Z5evictIfLi4ELi2ELi4EEvPT_S1_PKiS3_S3_S3_iiiiii_param_4];
	ld.param.u64 	%rd10, [_Z5evictIfLi4ELi2ELi4EEvPT_S1_PKiS3_S3_S3_iiiiii_param_5];
	ld.param.u32 	%r17, [_Z5evictIfLi4ELi2ELi4EEvPT_S1_PKiS3_S3_S3_iiiiii_param_6];
	ld.param.u32 	%r15, [_Z5evictIfLi4ELi2ELi4EEvPT_S1_PKiS3_S3_S3_iiiiii_param_7];
	ld.param.u32 	%r18, [_Z5evictIfLi4ELi2ELi4EEvPT_S1_PKiS3_S3_S3_iiiiii_param_8];
	ld.param.u32 	%r19, [_Z5evictIfLi4ELi2ELi4EEvPT_S1_PKiS3_S3_S3_iiiiii_param_9];
	ld.param.u32 	%r20, [_Z5evictIfLi4ELi2ELi4EEvPT_S1_PKiS3_S3_S3_iiiiii_param_10];
	ld.param.u32 	%r16, [_Z5evictIfLi4ELi2ELi4EEvPT_S1_PKiS3_S3_S3_iiiiii_param_11];
	cvta.to.global.u64 	%rd11, %rd10;
	cvta.to.global.u64 	%rd12, %rd9;
	add.u64 	%rd13, %SP, 0;
	add.u64 	%rd1, %SPL, 0;
	mov.u32 	%r21, %ctaid.y;
	mov.u32 	%r22, %ntid.y;
	mov.u32 	%r23, %tid.y;
	mad.lo.s32 	%r1, %r21, %r22, %r23;
	div.s32 	%r2, %r1, %r19;
	mul.lo.s32 	%r24, %r2, %r19;
	sub.s32 	%r25, %r1, %r24;
	mad.lo.s32 	%r26, %r2, %r18, %r17;
	mad.lo.s32 	%r27, %r26, %r19, %r25;
	st.local.v2.u32 	[%rd1], {%r27, %r1};
	st.local.u32 	[%rd1+8], %r2;
	mov.u64 	%rd14, $str;
	cvta.global.u64 	%rd15, %rd14;
	{ // callseq 739, 0
	.param .b64 param0;
	st.param.b64 	[param0], %rd15;
	.param .b64 param1;
	st.param.b64 	[param1], %rd13;
	.param .b32 retval0;
	call.uni (retval0), 
	vprintf, 
	(
	param0, 
	param1
	);
	ld.param.b32 	%r28, [retval0];
	} // callseq 739
	mul.wide.s32 	%rd16, %r27, 4;
	add.s64 	%rd17, %rd12, %rd16;
	ld.global.nc.u32 	%r3, [%rd17];
	mov.u32 	%r30, %ctaid.x;
	mov.u32 	%r31, %ntid.x;
	mov.u32 	%r32, %tid.x;
	mad.lo.s32 	%r4, %r30, %r31, %r32;
	mov.u32 	%r33, %nctaid.x;
	mul.lo.s32 	%r5, %r33, %r31;
	st.local.u32 	[%rd1], %r5;
	mov.u64 	%rd18, $str$1;
	cvta.global.u64 	%rd19, %rd18;
	{ // callseq 740, 0
	.param .b64 param0;
	st.param.b64 	[param0], %rd19;
	.param .b64 param1;
	st.param.b64 	[param1], %rd13;
	.param .b32 retval0;
	call.uni (retval0), 
	vprintf, 
	(
	param0, 
	param1
	);
	ld.param.b32 	%r34, [retval0];
	} // callseq 740
	mul.wide.u32 	%rd20, %r1, 4;
	add.s64 	%rd21, %rd11, %rd20;
	ld.global.nc.u32 	%r36, [%rd21];
	sub.s32 	%r37, %r4, %r3;
	add.s32 	%r97, %r37, %r36;
	st.local.v2.u32 	[%rd1], {%r3, %r15};
	mov.u64 	%rd22, $str$2;
	cvta.global.u64 	%rd23, %rd22;
	{ // callseq 741, 0
	.param .b64 param0;
	st.param.b64 	[param0], %rd23;
	.param .b64 param1;
	st.param.b64 	[param1], %rd13;
	.param .b32 retval0;
	call.uni (retval0), 
	vprintf, 
	(
	param0, 
	param1
	);
	ld.param.b32 	%r38, [retval0];
	} // callseq 741
	add.s32 	%r40, %r27, %r4;
	add.s32 	%r41, %r3, %r27;
	st.local.v2.u32 	[%rd1], {%r40, %r41};
	mov.u64 	%rd24, $str$3;
	cvta.global.u64 	%rd25, %rd24;
	{ // callseq 742, 0
	.param .b64 param0;
	st.param.b64 	[param0], %rd25;
	.param .b64 param1;
	st.param.b64 	[param1], %rd13;
	.param .b32 retval0;
	call.uni (retval0), 
	vprintf, 
	(
	param0, 
	param1
	);
	ld.param.b32 	%r42, [retval0];
	} // callseq 742
	mul.lo.s32 	%r44, %r20, %r27;
	shl.b32 	%r7, %r44, 2;
	setp.ge.s32 	%p1, %r4, %r3;
	@%p1 bra 	$L__BB38_3;
	cvta.to.global.u64 	%rd2, %rd5;
	cvta.to.global.u64 	%rd3, %rd6;
	add.s32 	%r8, %r7, %r3;
	add.s32 	%r96, %r7, %r4;
	mul.lo.s32 	%r10, %r16, %r1;
	cvta.to.global.u64 	%rd4, %rd8;
	mov.u64 	%rd29, $str$4;
$L__BB38_2:
	ld.param.u64 	%rd48, [_Z5evictIfLi4ELi2ELi4EEvPT_S1_PKiS3_S3_S3_iiiiii_param_2];
	cvta.to.global.u64 	%rd26, %rd48;
	mul.wide.s32 	%rd27, %r96, 4;
	add.s64 	%rd28, %rd26, %rd27;
	ld.global.nc.u32 	%r45, [%rd28];
	sub.s32 	%r46, %r45, %r15;
	shr.s32 	%r47, %r46, 31;
	shr.u32 	%r48, %r47, 30;
	add.s32 	%r49, %r46, %r48;
	shl.b32 	%r50, %r49, 2;
	and.b32  	%r51, %r50, -16;
	and.b32  	%r52, %r49, -4;
	sub.s32 	%r53, %r46, %r52;
	add.s32 	%r13, %r96, %r5;
	st.local.v2.u32 	[%rd1], {%r2, %r53};
	st.local.v2.u32 	[%rd1+8], {%r46, %r96};
	st.local.v2.u32 	[%rd1+16], {%r13, %r8};
	cvta.global.u64 	%rd30, %rd29;
	add.u64 	%rd31, %SP, 0;
	{ // callseq 743, 0
	.param .b64 param0;
	st.param.b64 	[param0], %rd30;
	.param .b64 param1;
	st.param.b64 	[param1], %rd31;
	.param .b32 retval0;
	call.uni (retval0), 
	vprintf, 
	(
	param0, 
	param1
	);
	ld.param.b32 	%r54, [retval0];
	} // callseq 743
	shl.b32 	%r56, %r53, 1;
	add.s32 	%r57, %r51, %r56;
	sub.s32 	%r58, %r57, %r53;
	shr.s32 	%r59, %r97, 31;
	shr.u32 	%r60, %r59, 30;
	add.s32 	%r61, %r97, %r60;
	shr.s32 	%r62, %r61, 2;
	add.s32 	%r63, %r62, %r10;
	mul.wide.s32 	%rd32, %r63, 4;
	add.s64 	%rd33, %rd4, %rd32;
	ld.global.nc.u32 	%r64, [%rd33];
	shl.b32 	%r65, %r64, 4;
	and.b32  	%r66, %r61, -4;
	sub.s32 	%r67, %r97, %r66;
	shl.b32 	%r68, %r67, 1;
	add.s32 	%r69, %r65, %r68;
	sub.s32 	%r70, %r69, %r67;
	st.local.v2.u32 	[%rd1], {%r1, %r97};
	st.local.v2.u32 	[%rd1+8], {%r62, %r64};
	st.local.v2.u32 	[%rd1+16], {%r65, %r67};
	st.local.u32 	[%rd1+24], %r69;
	mov.u64 	%rd34, $str$5;
	cvta.global.u64 	%rd35, %rd34;
	{ // callseq 744, 0
	.param .b64 param0;
	st.param.b64 	[param0], %rd35;
	.param .b64 param1;
	st.param.b64 	[param1], %rd31;
	.param .b32 retval0;
	call.uni (retval0), 
	vprintf, 
	(
	param0, 
	param1
	);
	ld.param.b32 	%r71, [retval0];
	} // callseq 744
	st.local.v2.u32 	[%rd1], {%r64, %r2};
	st.local.v2.u32 	[%rd1+8], {%r4, %r57};
	mov.b32 	%r73, 0;
	st.local.v2.u32 	[%rd1+16], {%r69, %r73};
	mov.u64 	%rd36, $str$6;
	cvta.global.u64 	%rd37, %rd36;
	{ // callseq 745, 0
	.param .b64 param0;
	st.param.b64 	[param0], %rd37;
	.param .b64 param1;
	st.param.b64 	[param1], %rd31;
	.param .b32 retval0;
	call.uni (retval0), 
	vprintf, 
	(
	param0, 
	param1
	);
	ld.param.b32 	%r74, [retval0];
	} // callseq 745
	mul.wide.s32 	%rd38, %r69, 4;
	add.s64 	%rd39, %rd2, %rd38;
	ld.global.f32 	%f1, [%rd39];
	mul.wide.s32 	%rd40, %r57, 4;
	add.s64 	%rd41, %rd2, %rd40;
	st.global.f32 	[%rd41], %f1;
	st.local.v2.u32 	[%rd1], {%r64, %r2};
	st.local.v2.u32 	[%rd1+8], {%r4, %r57};
	mov.b32 	%r76, 1;
	st.local.v2.u32 	[%rd1+16], {%r69, %r76};
	{ // callseq 746, 0
	.param .b64 param0;
	st.param.b64 	[param0], %rd37;
	.param .b64 param1;
	st.param.b64 	[param1], %rd31;
	.param .b32 retval0;
	call.uni (retval0), 
	vprintf, 
	(
	param0, 
	param1
	);
	ld.param.b32 	%r77, [retval0];
	} // callseq 746
	ld.global.f32 	%f2, [%rd39+4];
	st.global.f32 	[%rd41+4], %f2;
	add.s32 	%r79, %r69, 8;
	add.s32 	%r80, %r57, 8;
	st.local.v2.u32 	[%rd1], {%r64, %r2};
	st.local.v2.u32 	[%rd1+8], {%r4, %r80};
	st.local.v2.u32 	[%rd1+16], {%r79, %r73};
	{ // callseq 747, 0
	.param .b64 param0;
	st.param.b64 	[param0], %rd37;
	.param .b64 param1;
	st.param.b64 	[param1], %rd31;
	.param .b32 retval0;
	call.uni (retval0), 
	vprintf, 
	(
	param0, 
	param1
	);
	ld.param.b32 	%r81, [retval0];
	} // callseq 747
	ld.global.f32 	%f3, [%rd39+32];
	st.global.f32 	[%rd41+32], %f3;
	st.local.v2.u32 	[%rd1], {%r64, %r2};
	st.local.v2.u32 	[%rd1+8], {%r4, %r80};
	st.local.v2.u32 	[%rd1+16], {%r79, %r76};
	{ // callseq 748, 0
	.param .b64 param0;
	st.param.b64 	[param0], %rd37;
	.param .b64 param1;
	st.param.b64 	[param1], %rd31;
	.param .b32 retval0;
	call.uni (retval0), 
	vprintf, 
	(
	param0, 
	param1
	);
	ld.param.b32 	%r83, [retval0];
	} // callseq 748
	ld.global.f32 	%f4, [%rd39+36];
	st.global.f32 	[%rd41+36], %f4;
	st.local.v2.u32 	[%rd1], {%r64, %r2};
	st.local.v2.u32 	[%rd1+8], {%r4, %r58};
	st.local.v2.u32 	[%rd1+16], {%r70, %r73};
	mov.u64 	%rd42, $str$7;
	cvta.global.u64 	%rd43, %rd42;
	{ // callseq 749, 0
	.param .b64 param0;
	st.param.b64 	[param0], %rd43;
	.param .b64 param1;
	st.param.b64 	[param1], %rd31;
	.param .b32 retval0;
	call.uni (retval0), 
	vprintf, 
	(
	param0, 
	param1
	);
	ld.param.b32 	%r85, [retval0];
	} // callseq 749
	mul.wide.s32 	%rd44, %r70, 4;
	add.s64 	%rd45, %rd3, %rd44;
	ld.global.f32 	%f5, [%rd45];
	mul.wide.s32 	%rd46, %r58, 4;
	add.s64 	%rd47, %rd3, %rd46;
	st.global.f32 	[%rd47], %f5;
	st.local.v2.u32 	[%rd1], {%r64, %r2};
	st.local.v2.u32 	[%rd1+8], {%r4, %r58};
	mov.b32 	%r87, 4;
	st.local.v2.u32 	[%rd1+16], {%r70, %r87};
	{ // callseq 750, 0
	.param .b64 param0;
	st.param.b64 	[param0], %rd43;
	.param .b64 param1;
	st.param.b64 	[param1], %rd31;
	.param .b32 retval0;
	call.uni (retval0), 
	vprintf, 
	(
	param0, 
	param1
	);
	ld.param.b32 	%r88, [retval0];
	} // callseq 750
	ld.global.f32 	%f6, [%rd45+16];
	st.global.f32 	[%rd47+16], %f6;
	st.local.v2.u32 	[%rd1], {%r64, %r2};
	st.local.v2.u32 	[%rd1+8], {%r4, %r58};
	mov.b32 	%r90, 8;
	st.local.v2.u32 	[%rd1+16], {%r70, %r90};
	{ // callseq 751, 0
	.param .b64 param0;
	st.param.b64 	[param0], %rd43;
	.param .b64 param1;
	st.param.b64 	[param1], %rd31;
	.param .b32 retval0;
	call.uni (retval0), 
	vprintf, 
	(
	param0, 
	param1
	);
	ld.param.b32 	%r91, [retval0];
	} // callseq 751
	ld.global.f32 	%f7, [%rd45+32];
	st.global.f32 	[%rd47+32], %f7;
	st.local.v2.u32 	[%rd1], {%r64, %r2};
	st.local.v2.u32 	[%rd1+8], {%r4, %r58};
	mov.b32 	%r93, 12;
	st.local.v2.u32 	[%rd1+16], {%r70, %r93};
	{ // callseq 752, 0
	.param .b64 param0;
	st.param.b64 	[param0], %rd43;
	.param .b64 param1;
	st.param.b64 	[param1], %rd31;
	.param .b32 retval0;
	call.uni (retval0), 
	vprintf, 
	(
	param0, 
	param1
	);
	ld.param.b32 	%r94, [retval0];
	} // callseq 752
	ld.global.f32 	%f8, [%rd45+48];
	st.global.f32 	[%rd47+48], %f8;
	add.s32 	%r97, %r97, %r5;
	setp.lt.s32 	%p2, %r13, %r8;
	mov.u32 	%r96, %r13;
	@%p2 bra 	$L__BB38_2;
$L__BB38_3:
	ret;

}
	// .globl	_Z5evictIfLi8ELi2ELi4EEvPT_S1_PKiS3_S3_S3_iiiiii
.visible .entry _Z5evictIfLi8ELi2ELi4EEvPT_S1_PKiS3_S3_S3_iiiiii(
	.param .u64 .ptr .align 1 _Z5evictIfLi8ELi2ELi4EEvPT_S1_PKiS3_S3_S3_iiiiii_param_0,
	.param .u64 .ptr .align 1 _Z5evictIfLi8ELi2ELi4EEvPT_S1_PKiS3_S3_S3_iiiiii_param_1,
	.param .u64 .ptr .align 1 _Z5evictIfLi8ELi2ELi4EEvPT_S1_PKiS3_S3_S3_iiiiii_param_2,
	.param .u64 .ptr .align 1 _Z5evictIfLi8ELi2ELi4EEvPT_S1_PKiS3_S3_S3_iiiiii_param_3,
	.param .u64 .ptr .align 1 _Z5evictIfLi8ELi2ELi4EEvPT_S1_PKiS3_S3_S3_iiiiii_param_4,
	.param .u64 .ptr .align 1 _Z5evictIfLi8ELi2ELi4EEvPT_S1_PKiS3_S3_S3_iiiiii_param_5,
	.param .u32 _Z5evictIfLi8ELi2ELi4EEvPT_S1_PKiS3_S3_S3_iiiiii_param_6,
	.param .u32 _Z5evictIfLi8ELi2ELi4EEvPT_S1_PKiS3_S3_S3_iiiiii_param_7,
	.param .u32 _Z5evictIfLi8ELi2ELi4EEvPT_S1_PKiS3_S3_S3_iiiiii_param_8,
	.param .u32 _Z5evictIfLi8ELi2ELi4EEvPT_S1_PKiS3_S3_S3_iiiiii_param_9,
	.param .u32 _Z5evictIfLi8ELi2ELi4EEvPT_S1_PKiS3_S3_S3_iiiiii_param_10,
	.param .u32 _Z5evictIfLi8ELi2ELi4EEvPT_S1_PKiS3_S3_S3_iiiiii_param_11
)
{
	.local .align 8 .b8 	__local_depot39[32];
	.reg .b64 	%SP;
	.reg .b64 	%SPL;
	.reg .pred 	%p<3>;
	.reg .b32 	%r<122>;
	.reg .b32 	%f<17>;
	.reg .b64 	%rd<49>;

	mov.u64 	%SPL, __local_depot39;
	cvta.local.u64 	%SP, %SPL;
	ld.param.u64 	%rd5, [_Z5evictIfLi8ELi2ELi4EEvPT_S1_PKiS3_S3_S3_iiiiii_param_0];
	ld.param.u64 	%rd6, [_Z5evictIfLi8ELi2ELi4EEvPT_S1_PKiS3_S3_S3_iiiiii_param_1];
	ld.param.u64 	%rd9, [_Z5evictIfLi8ELi2ELi4EEvPT_S1_PKiS3_S3_S3_iiiiii_param_3];
	ld.param.u64 	%rd8, [_Z5evictIfLi8ELi2ELi4EEvPT_S1_PKiS3_S3_S3_iiiiii_param_4];
	ld.param.u64 	%rd10, [_Z5evictIfLi8ELi2ELi4EEvPT_S1_PKiS3_S3_S3_iiiiii_param_5];
	ld.param.u32 	%r17, [_Z5evictIfLi8ELi2ELi4EEvPT_S1_PKiS3_S3_S3_iiiiii_param_6];
	ld.param.u32 	%r15, [_Z5evictIfLi8ELi2ELi4EEvPT_S1_PKiS3_S3_S3_iiiiii_param_7];
	ld.param.u32 	%r18, [_Z5evictIfLi8ELi2ELi4EEvPT_S1_PKiS3_S3_S3_iiiiii_param_8];
	ld.param.u32 	%r19, [_Z5evictIfLi8ELi2ELi4EEvPT_S1_PKiS3_S3_S3_iiiiii_param_9];
	ld.param.u32 	%r20, [_Z5evictIfLi8ELi2ELi4EEvPT_S1_PKiS3_S3_S3_iiiiii_param_10];
	ld.param.u32 	%r16, [_Z5evictIfLi8ELi2ELi4EEvPT_S1_PKiS3_S3_S3_iiiiii_param_11];
	cvta.to.global.u64 	%rd11, %rd10;
	cvta.to.global.u64 	%rd12, %rd9;
	add.u64 	%rd13, %SP, 0;
	add.u64 	%rd1, %SPL, 0;
	mov.u32 	%r21, %ctaid.y;
	mov.u32 	%r22, %ntid.y;
	mov.u32 	%r23, %tid.y;
	mad.lo.s32 	%r1, %r21, %r22, %r23;
	div.s32 	%r2, %r1, %r19;
	mul.lo.s32 	%r24, %r2, %r19;
	sub.s32 	%r25, %r1, %r24;
	mad.lo.s32 	%r26, %r2, %r18, %r17;
	mad.lo.s32 	%r27, %r26, %r19, %r25;
	st.local.v2.u32 	[%rd1], {%r27, %r1};
	st.local.u32 	[%rd1+8], %r2;
	mov.u64 	%rd14, $str;
	cvta.global.u64 	%rd15, %rd14;
	{ // callseq 753, 0
	.param .b64 param0;
	st.param.b64 	[param0], %rd15;
	.param .b64 param1;
	st.param.b64 	[param1], %rd13;
	.param .b32 retval0;
	call.uni (retval0), 
	vprintf, 
	(
	param0, 
	param1
	);
	ld.param.b32 	%r28, [retval0];
	} // callseq 753
	mul.wide.s32 	%rd16, %r27, 4;
	add.s64 	%rd17, %rd12, %rd16;
	ld.global.nc.u32 	%r3, [%rd17];
	mov.u32 	%r30, %ctaid.x;
	mov.u32 	%r31, %ntid.x;
	mov.u32 	%r32, %tid.x;
	mad.lo.s32 	%r4, %r30, %r31, %r32;
	mov.u32 	%r33, %nctaid.x;
	mul.lo.s32 	%r5, %r33, %r31;
	st.local.u32 	[%rd1], %r5;
	mov.u64 	%rd18, $str$1;
	cvta.global.u64 	%rd19, %rd18;
	{ // callseq 754, 0
	.param .b64 param0;
	st.param.b64 	[param0], %rd19;
	.param .b64 param1;
	st.param.b64 	[param1], %rd13;
	.param .b32 retval0;
	call.uni (retval0), 
	vprintf, 
	(
	param0, 
	param1
	);
	ld.param.b32 	%r34, [retval0];
	} // callseq 754
	mul.wide.u32 	%rd20, %r1, 4;
	add.s64 	%rd21, %rd11, %rd20;
	ld.global.nc.u32 	%r36, [%rd21];
	sub.s32 	%r37, %r4, %r3;
	add.s32 	%r121, %r37, %r36;
	st.local.v2.u32 	[%rd1], {%r3, %r15};
	mov.u64 	%rd22, $str$2;
	cvta.global.u64 	%rd23, %rd22;
	{ // callseq 755, 0
	.param .b64 param0;
	st.param.b64 	[param0], %rd23;
	.param .b64 param1;
	st.param.b64 	[param1], %rd13;
	.param .b32 retval0;
	call.uni (retval0), 
	vprintf, 
	(
	param0, 
	param1
	);
	ld.param.b32 	%r38, [retval0];
	} // callseq 755
	add.s32 	%r40, %r27, %r4;
	add.s32 	%r41, %r3, %r27;
	st.local.v2.u32 	[%rd1], {%r40, %r41};
	mov.u64 	%rd24, $str$3;
	cvta.global.u64 	%rd25, %rd24;
	{ // callseq 756, 0
	.param .b64 param0;
	st.param.b64 	[param0], %rd25;
	.param .b64 param1;
	st.param.b64 	[param1], %rd13;
	.param .b32 retval0;
	call.uni (retval0), 
	vprintf, 
	(
	param0, 
	param1
	);
	ld.param.b32 	%r42, [retval0];
	} // callseq 756
	mul.lo.s32 	%r44, %r20, %r27;
	shl.b32 	%r7, %r44, 2;
	setp.ge.s32 	%p1, %r4, %r3;
	@%p1 bra 	$L__BB39_3;
	cvta.to.global.u64 	%rd2, %rd5;
	cvta.to.global.u64 	%rd3, %rd6;
	add.s32 	%r8, %r7, %r3;
	add.s32 	%r120, %r7, %r4;
	mul.lo.s32 	%r10, %r16, %r1;
	cvta.to.global.u64 	%rd4, %rd8;
	mov.u64 	%rd29, $str$4;
$L__BB39_2:
	ld.param.u64 	%rd48, [_Z5evictIfLi8ELi2ELi4EEvPT_S1_PKiS3_S3_S3_iiiiii_param_2];
	cvta.to.global.u64 	%rd26, %rd48;
	mul.wide.s32 	%rd27, %r120, 4;
	add.s64 	%rd28, %rd26, %rd27;
	ld.global.nc.u32 	%r45, [%rd28];
	sub.s32 	%r46, %r45, %r15;
	shr.s32 	%r47, %r46, 31;
	shr.u32 	%r48, %r47, 30;
	add.s32 	%r49, %r46, %r48;
	shl.b32 	%r50, %r49, 3;
	and.b32  	%r51, %r50, -32;
	and.b32  	%r52, %r49, -4;
	sub.s32 	%r53, %r46, %r52;
	add.s32 	%r13, %r120, %r5;
	st.local.v2.u32 	[%rd1], {%r2, %r53};
	st.local.v2.u32 	[%rd1+8], {%r46, %r120};
	st.local.v2.u32 	[%rd1+16], {%r13, %r8};
	cvta.global.u64 	%rd30, %rd29;
	add.u64 	%rd31, %SP, 0;
	{ // callseq 757, 0
	.param .b64 param0;
	st.param.b64 	[param0], %rd30;
	.param .b64 param1;
	st.param.b64 	[param1], %rd31;
	.param .b32 retval0;
	call.uni (retval0), 
	vprintf, 
	(
	param0, 
	param1
	);
	ld.param.b32 	%r54, [retval0];
	} // callseq 757
	shl.b32 	%r56, %r53, 1;
	add.s32 	%r57, %r51, %r56;
	sub.s32 	%r58, %r57, %r53;
	shr.s32 	%r59, %r121, 31;
	shr.u32 	%r60, %r59, 30;
	add.s32 	%r61, %r121, %r60;
	shr.s32 	%r62, %r61, 2;
	add.s32 	%r63, %r62, %r10;
	mul.wide.s32 	%rd32, %r63, 4;
	add.s64 	%rd33, %rd4, %rd32;
	ld.global.nc.u32 	%r64, [%rd33];
	shl.b32 	%r65, %r64, 5;
	and.b32  	%r66, %r61, -4;
	sub.s32 	%r67, %r121, %r66;
	shl.b32 	%r68, %r67, 1;
	add.s32 	%r69, %r65, %r68;
	sub.s32 	%r70, %r69, %r67;
	st.local.v2.u32 	[%rd1], {%r1, %r121};
	st.local.v2.u32 	[%rd1+8], {%r62, %r64};
	st.local.v2.u32 	[%rd1+16], {%r65, %r67};
	st.local.u32 	[%rd1+24], %r69;
	mov.u64 	%rd34, $str$5;
	cvta.global.u64 	%rd35, %rd34;
	{ // callseq 758, 0
	.param .b64 param0;
	st.param.b64 	[param0], %rd35;
	.param .b64 param1;
	st.param.b64 	[param1], %rd31;
	.param .b32 retval0;
	call.uni (retval0), 
	vprintf, 
	(
	param0, 
	param1
	);
	ld.param.b32 	%r71, [retval0];
	} // callseq 758
	st.local.v2.u32 	[%rd1], {%r64, %r2};
	st.local.v2.u32 	[%rd1+8], {%r4, %r57};
	mov.b32 	%r73, 0;
	st.local.v2.u32 	[%rd1+16], {%r69, %r73};
	mov.u64 	%rd36, $str$6;
	cvta.global.u64 	%rd37, %rd36;
	{ // callseq 759, 0
	.param .b64 param0;
	st.param.b64 	[param0], %rd37;
	.param .b64 param1;
	st.param.b64 	[param1], %rd31;
	.param .b32 retval0;
	call.uni (retval0), 
	vprintf, 
	(
	param0, 
	param1
	);
	ld.param.b32 	%r74, [retval0];
	} // callseq 759
	mul.wide.s32 	%rd38, %r69, 4;
	add.s64 	%rd39, %rd2, %rd38;
	ld.global.f32 	%f1, [%rd39];
	mul.wide.s32 	%rd40, %r57, 4;
	add.s64 	%rd41, %rd2, %rd40;
	st.global.f32 	[%rd41], %f1;
	st.local.v2.u32 	[%rd1], {%r64, %r2};
	st.local.v2.u32 	[%rd1+8], {%r4, %r57};
	mov.b32 	%r76, 1;
	st.local.v2.u32 	[%rd1+16], {%r69, %r76};
	{ // callseq 760, 0
	.param .b64 param0;
	st.param.b64 	[param0], %rd37;
	.param .b64 param1;
	st.param.b64 	[param1], %rd31;
	.param .b32 retval0;
	call.uni (retval0), 
	vprintf, 
	(
	param0, 
	param1
	);
	ld.param.b32 	%r77, [retval0];
	} // callseq 760
	ld.global.f32 	%f2, [%rd39+4];
	st.global.f32 	[%rd41+4], %f2;
	add.s32 	%r79, %r69, 8;
	add.s32 	%r80, %r57, 8;
	st.local.v2.u32 	[%rd1], {%r64, %r2};
	st.local.v2.u32 	[%rd1+8], {%r4, %r80};
	st.local.v2.u32 	[%rd1+16], {%r79, %r73};
	{ // callseq 761, 0
	.param .b64 param0;
	st.param.b64 	[param0], %rd37;
	.param .b64 param1;
	st.param.b64 	[param1], %rd31;
	.param .b32 retval0;
	call.uni (retval0), 
	vprintf, 
	(
	param0, 
	param1
	);
	ld.param.b32 	%r81, [retval0];
	} // callseq 761
	ld.global.f32 	%f3, [%rd39+32];
	st.global.f32 	[%rd41+32], %f3;
	st.local.v2.u32 	[%rd1], {%r64, %r2};
	st.local.v2.u32 	[%rd1+8], {%r4, %r80};
	st.local.v2.u32 	[%rd1+16], {%r79, %r76};
	{ // callseq 762, 0
	.param .b64 param0;
	st.param.b64 	[param0], %rd37;
	.param .b64 param1;
	st.param.b64 	[param1], %rd31;
	.param .b32 retval0;
	call.uni (retval0), 
	vprintf, 
	(
	param0, 
	param1
	);
	ld.param.b32 	%r83, [retval0];
	} // callseq 762
	ld.global.f32 	%f4, [%rd39+36];
	st.global.f32 	[%rd41+36], %f4;
	add.s32 	%r85, %r69, 16;
	add.s32 	%r86, %r57, 16;
	st.local.v2.u32 	[%rd1], {%r64, %r2};
	st.local.v2.u32 	[%rd1+8], {%r4, %r86};
	st.local.v2.u32 	[%rd1+16], {%r85, %r73};
	{ // callseq 763, 0
	.param .b64 param0;
	st.param.b64 	[param0], %rd37;
	.param .b64 param1;
	st.param.b64 	[param1], %rd31;
	.param .b32 retval0;
	call.uni (retval0), 
	vprintf, 
	(
	param0, 
	param1
	);
	ld.param.b32 	%r87, [retval0];
	} // callseq 763
	ld.global.f32 	%f5, [%rd39+64];
	st.global.f32 	[%rd41+64], %f5;
	st.local.v2.u32 	[%rd1], {%r64, %r2};
	st.local.v2.u32 	[%rd1+8], {%r4, %r86};
	st.local.v2.u32 	[%rd1+16], {%r85, %r76};
	{ // callseq 764, 0
	.param .b64 param0;
	st.param.b64 	[param0], %rd37;
	.param .b64 param1;
	st.param.b64 	[param1], %rd31;
	.param .b32 retval0;
	call.uni (retval0), 
	vprintf, 
	(
	param0, 
	param1
	);
	ld.param.b32 	%r89, [retval0];
	} // callseq 764
	ld.global.f32 	%f6, [%rd39+68];
	st.global.f32 	[%rd41+68], %f6;
	add.s32 	%r91, %r69, 24;
	add.s32 	%r92, %r57, 24;
	st.local.v2.u32 	[%rd1], {%r64, %r2};
	st.local.v2.u32 	[%rd1+8], {%r4, %r92};
	st.local.v2.u32 	[%rd1+16], {%r91, %r73};
	{ // callseq 765, 0
	.param .b64 param0;
	st.param.b64 	[param0], %rd37;
	.param .b64 param1;
	st.param.b64 	[param1], %rd31;
	.param .b32 retval0;
	call.uni (retval0), 
	vprintf, 
	(
	param0, 
	param1
	);
	ld.param.b32 	%r93, [retval0];
	} // callseq 765
	ld.global.f32 	%f7, [%rd39+96];
	st.global.f32 	[%rd41+96], %f7;
	st.local.v2.u32 	[%rd1], {%r64, %r2};
	st.local.v2.u32 	[%rd1+8], {%r4, %r92};
	st.local.v2.u32 	[%rd1+16], {%r91, %r76};
	{ // callseq 766, 0
	.param .b64 param0;
	st.param.b64 	[param0], %rd37;
	.param .b64 param1;
	st.param.b64 	[param1], %rd31;
	.param .b32 retval0;
	call.uni (retval0), 
	vprintf, 
	(
	param0, 
	param1
	);
	ld.param.b32 	%r95, [retval0];
	} // callseq 766
	ld.global.f32 	%f8, [%rd39+100];
	st.global.f32 	[%rd41+100], %f8;
	st.local.v2.u32 	[%rd1], {%r64, %r2};
	st.local.v2.u32 	[%rd1+8], {%r4, %r58};
	st.local.v2.u32 	[%rd1+16], {%r70, %r73};
	mov.u64 	%rd42, $str$7;
	cvta.global.u64 	%rd43, %rd42;
	{ // callseq 767, 0
	.param .b64 param0;
	st.param.b64 	[param0], %rd43;
	.param .b64 param1;
	st.param.b64 	[param1], %rd31;
	.param .b32 retval0;
	call.uni (retval0), 
	vprintf, 
	(
	param0, 
	param1
	);
	ld.param.b32 	%r97, [retval0];
	} // callseq 767
	mul.wide.s32 	%rd44, %r70, 4;
	add.s64 	%rd45, %rd3, %rd44;
	ld.global.f32 	%f9, [%rd45];
	mul.wide.s32 	%rd46, %r58, 4;
	add.s64 	%rd47, %rd3, %rd46;
	st.global.f32 	[%rd47], %f9;
	st.local.v2.u32 	[%rd1], {%r64, %r2};
	st.local.v2.u32 	[%rd1+8], {%r4, %r58};
	mov.b32 	%r99, 4;
	st.local.v2.u32 	[%rd1+16], {%r70, %r99};
	{ // callseq 768, 0
	.param .b64 param0;
	st.param.b64 	[param0], %rd43;
	.param .b64 param1;
	st.param.b64 	[param1], %rd31;
	.param .b32 retval0;
	call.uni (retval0), 
	vprintf, 
	(
	param0, 
	param1
	);
	ld.param.b32 	%r100, [retval0];
	} // callseq 768
	ld.global.f32 	%f10, [%rd45+16];
	st.global.f32 	[%rd47+16], %f10;
	st.local.v2.u32 	[%rd1], {%r64, %r2};
	st.local.v2.u32 	[%rd1+8], {%r4, %r58};
	mov.b32 	%r102, 8;
	st.local.v2.u32 	[%rd1+16], {%r70, %r102};
	{ // callseq 769, 0
	.param .b64 param0;
	st.param.b64 	[param0], %rd43;
	.param .b64 param1;
	st.param.b64 	[param1], %rd31;
	.param .b32 retval0;
	call.uni (retval0), 
	vprintf, 
	(
	param0, 
	param1
	);
	ld.param.b32 	%r103, [retval0];
	} // callseq 769
	ld.global.f32 	%f11, [%rd45+32];
	st.global.f32 	[%rd47+32], %f11;
	st.local.v2.u32 	[%rd1], {%r64, %r2};
	st.local.v2.u32 	[%rd1+8], {%r4, %r58};
	mov.b32 	%r105, 12;
	st.local.v2.u32 	[%rd1+16], {%r70, %r105};
	{ // callseq 770, 0
	.param .b64 param0;
	st.param.b64 	[param0], %rd43;
	.param .b64 param1;
	st.param.b64 	[param1], %rd31;
	.param .b32 retval0;
	call.uni (retval0), 
	vprintf, 
	(
	param0, 
	param1
	);
	ld.param.b32 	%r106, [retval0];
	} // callseq 770
	ld.global.f32 	%f12, [%rd45+48];
	st.global.f32 	[%rd47+48], %f12;
	st.local.v2.u32 	[%rd1], {%r64, %r2};
	st.local.v2.u32 	[%rd1+8], {%r4, %r58};
	mov.b32 	%r108, 16;
	st.local.v2.u32 	[%rd1+16], {%r70, %r108};
	{ // callseq 771, 0
	.param .b64 param0;
	st.param.b64 	[param0], %rd43;
	.param .b64 param1;
	st.param.b64 	[param1], %rd31;
	.param .b32 retval0;
	call.uni (retval0), 
	vprintf, 
	(
	param0, 
	param1
	);
	ld.param.b32 	%r109, [retval0];
	} // callseq 771
	ld.global.f32 	%f13, [%rd45+64];
	st.global.f32 	[%rd47+64], %f13;
	st.local.v2.u32 	[%rd1], {%r64, %r2};
	st.local.v2.u32 	[%rd1+8], {%r4, %r58};
	mov.b32 	%r111, 20;
	st.local.v2.u32 	[%rd1+16], {%r70, %r111};
	{ // callseq 772, 0
	.param .b64 param0;
	st.param.b64 	[param0], %rd43;
	.param .b64 param1;
	st.param.b64 	[param1], %rd31;
	.param .b32 retval0;
	call.uni (retval0), 
	vprintf, 
	(
	param0, 
	param1
	);
	ld.param.b32 	%r112, [retval0];
	} // callseq 772
	ld.global.f32 	%f14, [%rd45+80];
	st.global.f32 	[%rd47+80], %f14;
	st.local.v2.u32 	[%rd1], {%r64, %r2};
	st.local.v2.u32 	[%rd1+8], {%r4, %r58};
	mov.b32 	%r114, 24;
	st.local.v2.u32 	[%rd1+16], {%r70, %r114};
	{ // callseq 773, 0
	.param .b64 param0;
	st.param.b64 	[param0], %rd43;
	.param .b64 param1;
	st.param.b64 	[param1], %rd31;
	.param .b32 retval0;
	call.uni (retval0), 
	vprintf, 
	(
	param0, 
	param1
	);
	ld.param.b32 	%r115, [retval0];
	} // callseq 773
	ld.global.f32 	%f15, [%rd45+96];
	st.global.f32 	[%rd47+96], %f15;
	st.local.v2.u32 	[%rd1], {%r64, %r2};
	st.local.v2.u32 	[%rd1+8], {%r4, %r58};
	mov.b32 	%r117, 28;
	st.local.v2.u32 	[%rd1+16], {%r70, %r117};
	{ // callseq 774, 0
	.param .b64 param0;
	st.param.b64 	[param0], %rd43;
	.param .b64 param1;
	st.param.b64 	[param1], %rd31;
	.param .b32 retval0;
	call.uni (retval0), 
	vprintf, 
	(
	param0, 
	param1
	);
	ld.param.b32 	%r118, [retval0];
	} // callseq 774
	ld.global.f32 	%f16, [%rd45+112];
	st.global.f32 	[%rd47+112], %f16;
	add.s32 	%r121, %r121, %r5;
	setp.lt.s32 	%p2, %r13, %r8;
	mov.u32 	%r120, %r13;
	@%p2 bra 	$L__BB39_2;
$L__BB39_3:
	ret;

}
	// .globl	_Z5evictIfLi1ELi4ELi4EEvPT_S1_PKiS3_S3_S3_iiiiii
.visible .entry _Z5evictIfLi1ELi4ELi4EEvPT_S1_PKiS3_S3_S3_iiiiii(
	.param .u64 .ptr .align 1 _Z5evictIfLi1ELi4ELi4EEvPT_S1_PKiS3_S3_S3_iiiiii_param_0,
	.param .u64 .ptr .align 1 _Z5evictIfLi1ELi4ELi4EEvPT_S1_PKiS3_S3_S3_iiiiii_param_1,
	.param .u64 .ptr .align 1 _Z5evictIfLi1ELi4ELi4EEvPT_S1_PKiS3_S3_S3_iiiiii_param_2,
	.param .u64 .ptr .align 1 _Z5evictIfLi1ELi4ELi4EEvPT_S1_PKiS3_S3_S3_iiiiii_param_3,
	.param .u64 .ptr .align 1 _Z5evictIfLi1ELi4ELi4EEvPT_S1_PKiS3_S3_S3_iiiiii_param_4,
	.param .u64 .ptr .align 1 _Z5evictIfLi1ELi4ELi4EEvPT_S1_PKiS3_S3_S3_iiiiii_param_5,
	.param .u32 _Z5evictIfLi1ELi4ELi4EEvPT_S1_PKiS3_S3_S3_iiiiii_param_6,
	.param .u32 _Z5evictIfLi1ELi4ELi4EEvPT_S1_PKiS3_S3_S3_iiiiii_param_7,
	.param .u32 _Z5evictIfLi1ELi4ELi4EEvPT_S1_PKiS3_S3_S3_iiiiii_param_8,
	.param .u32 _Z5evictIfLi1ELi4ELi4EEvPT_S1_PKiS3_S3_S3_iiiiii_param_9,
	.param .u32 _Z5evictIfLi1ELi4ELi4EEvPT_S1_PKiS3_S3_S3_iiiiii_param_10,
	.param .u32 _Z5evictIfLi1ELi4ELi4EEvPT_S1_PKiS3_S3_S3_iiiiii_param_11
)
{
	.local .align 8 .b8 	__local_depot40[32];
	.reg .b64 	%SP;
	.reg .b64 	%SPL;
	.reg .pred 	%p<6>;
	.reg .b32 	%r<179>;
	.reg .b32 	%f<16>;
	.reg .b64 	%rd<92>;

	mov.u64 	%SPL, __local_depot40;
	cvta.local.u64 	%SP, %SPL;
	ld.param.u64 	%rd7, [_Z5evictIfLi1ELi4ELi4EEvPT_S1_PKiS3_S3_S3_iiiiii_param_3];
	ld.param.u64 	%rd6, [_Z5evictIfLi1ELi4ELi4EEvPT_S1_PKiS3_S3_S3_iiiiii_param_4];
	ld.param.u64 	%rd8, [_Z5evictIfLi1ELi4ELi4EEvPT_S1_PKiS3_S3_S3_iiiiii_param_5];
	ld.param.u32 	%r19, [_Z5evictIfLi1ELi4ELi4EEvPT_S1_PKiS3_S3_S3_iiiiii_param_6];
	ld.param.u32 	%r18, [_Z5evictIfLi1ELi4ELi4EEvPT_S1_PKiS3_S3_S3_iiiiii_param_7];
	ld.param.u32 	%r20, [_Z5evictIfLi1ELi4ELi4EEvPT_S1_PKiS3_S3_S3_iiiiii_param_8];
	ld.param.u32 	%r21, [_Z5evictIfLi1ELi4ELi4EEvPT_S1_PKiS3_S3_S3_iiiiii_param_9];
	ld.param.u32 	%r22, [_Z5evictIfLi1ELi4ELi4EEvPT_S1_PKiS3_S3_S3_iiiiii_param_10];
	ld.param.u32 	%r23, [_Z5evictIfLi1ELi4ELi4EEvPT_S1_PKiS3_S3_S3_iiiiii_param_11];
	cvta.to.global.u64 	%rd1, %rd6;
	cvta.to.global.u64 	%rd9, %rd8;
	cvta.to.global.u64 	%rd10, %rd7;
	add.u64 	%rd11, %SP, 0;
	add.u64 	%rd2, %SPL, 0;
	mov.u32 	%r24, %ctaid.y;
	mov.u32 	%r25, %ntid.y;
	mov.u32 	%r26, %tid.y;
	mad.lo.s32 	%r1, %r24, %r25, %r26;
	mul.lo.s32 	%r2, %r23, %r1;
	div.s32 	%r3, %r1, %r21;
	mul.lo.s32 	%r27, %r3, %r21;
	sub.s32 	%r28, %r1, %r27;
	mad.lo.s32 	%r29, %r3, %r20, %r19;
	mad.lo.s32 	%r30, %r29, %r21, %r28;
	st.local.v2.u32 	[%rd2], {%r30, %r1};
	st.local.u32 	[%rd2+8], %r3;
	mov.u64 	%rd12, $str;
	cvta.global.u64 	%rd13, %rd12;
	{ // callseq 775, 0
	.param .b64 param0;
	st.param.b64 	[param0], %rd13;
	.param .b64 param1;
	st.param.b64 	[param1], %rd11;
	.param .b32 retval0;
	call.uni (retval0), 
	vprintf, 
	(
	param0, 
	param1
	);
	ld.param.b32 	%r31, [retval0];
	} // callseq 775
	mul.wide.s32 	%rd14, %r30, 4;
	add.s64 	%rd15, %rd10, %rd14;
	ld.global.nc.u32 	%r33, [%rd15];
	mov.u32 	%r34, %ctaid.x;
	mov.u32 	%r35, %ntid.x;
	mov.u32 	%r36, %tid.x;
	mad.lo.s32 	%r4, %r34, %r35, %r36;
	mov.u32 	%r37, %nctaid.x;
	mul.lo.s32 	%r5, %r37, %r35;
	st.local.u32 	[%rd2], %r5;
	mov.u64 	%rd16, $str$1;
	cvta.global.u64 	%rd17, %rd16;
	{ // callseq 776, 0
	.param .b64 param0;
	st.param.b64 	[param0], %rd17;
	.param .b64 param1;
	st.param.b64 	[param1], %rd11;
	.param .b32 retval0;
	call.uni (retval0), 
	vprintf, 
	(
	param0, 
	param1
	);
	ld.param.b32 	%r38, [retval0];
	} // callseq 776
	mul.wide.u32 	%rd18, %r1, 4;
	add.s64 	%rd19, %rd9, %rd18;
	ld.global.nc.u32 	%r40, [%rd19];
	sub.s32 	%r41, %r4, %r33;
	add.s32 	%r178, %r41, %r40;
	st.local.v2.u32 	[%rd2], {%r33, %r18};
	mov.u64 	%rd20, $str$2;
	cvta.global.u64 	%rd21, %rd20;
	{ // callseq 777, 0
	.param .b64 param0;
	st.param.b64 	[param0], %rd21;
	.param .b64 param1;
	st.param.b64 	[param1], %rd11;
	.param .b32 retval0;
	call.uni (retval0), 
	vprintf, 
	(
	param0, 
	param1
	);
	ld.param.b32 	%r42, [retval0];
	} // callseq 777
	add.s32 	%r44, %r30, %r4;
	add.s32 	%r45, %r33, %r30;
	st.local.v2.u32 	[%rd2], {%r44, %r45};
	mov.u64 	%rd22, $str$3;
	cvta.global.u64 	%rd23, %rd22;
	{ // callseq 778, 0
	.param .b64 param0;
	st.param.b64 	[param0], %rd23;
	.param .b64 param1;
	st.param.b64 	[param1], %rd11;
	.param .b32 retval0;
	call.uni (retval0), 
	vprintf, 
	(
	param0, 
	param1
	);
	ld.param.b32 	%r46, [retval0];
	} // callseq 778
	mul.lo.s32 	%r48, %r22, %r30;
	shl.b32 	%r49, %r48, 2;
	add.s32 	%r177, %r49, %r4;
	add.s32 	%r8, %r49, %r33;
	setp.ge.s32 	%p1, %r4, %r33;
	@%p1 bra 	$L__BB40_6;
	add.s32 	%r9, %r177, %r5;
	max.s32 	%r50, %r9, %r8;
	setp.lt.s32 	%p2, %r9, %r8;
	selp.u32 	%r51, 1, 0, %p2;
	add.s32 	%r52, %r9, %r51;
	sub.s32 	%r53, %r50, %r52;
	max.u32 	%r54, %r5, 1;
	div.u32 	%r55, %r53, %r54;
	add.s32 	%r10, %r55, %r51;
	and.b32  	%r56, %r10, 1;
	setp.eq.b32 	%p3, %r56, 1;
	@%p3 bra 	$L__BB40_3;
	ld.param.u64 	%rd89, [_Z5evictIfLi1ELi4ELi4EEvPT_S1_PKiS3_S3_S3_iiiiii_param_2];
	ld.param.u64 	%rd87, [_Z5evictIfLi1ELi4ELi4EEvPT_S1_PKiS3_S3_S3_iiiiii_param_1];
	ld.param.u64 	%rd85, [_Z5evictIfLi1ELi4ELi4EEvPT_S1_PKiS3_S3_S3_iiiiii_param_0];
	cvta.to.global.u64 	%rd24, %rd89;
	mul.wide.s32 	%rd25, %r177, 4;
	add.s64 	%rd26, %rd24, %rd25;
	ld.global.nc.u32 	%r57, [%rd26];
	sub.s32 	%r58, %r57, %r18;
	shr.s32 	%r59, %r58, 31;
	shr.u32 	%r60, %r59, 30;
	add.s32 	%r61, %r58, %r60;
	and.b32  	%r62, %r61, -4;
	sub.s32 	%r63, %r58, %r62;
	st.local.v2.u32 	[%rd2], {%r3, %r63};
	st.local.v2.u32 	[%rd2+8], {%r58, %r177};
	st.local.v2.u32 	[%rd2+16], {%r9, %r8};
	mov.u64 	%rd27, $str$4;
	cvta.global.u64 	%rd28, %rd27;
	{ // callseq 779, 0
	.param .b64 param0;
	st.param.b64 	[param0], %rd28;
	.param .b64 param1;
	st.param.b64 	[param1], %rd11;
	.param .b32 retval0;
	call.uni (retval0), 
	vprintf, 
	(
	param0, 
	param1
	);
	ld.param.b32 	%r64, [retval0];
	} // callseq 779
	shl.b32 	%r66, %r63, 2;
	add.s32 	%r67, %r62, %r66;
	mad.lo.s32 	%r68, %r63, -3, %r67;
	shr.s32 	%r69, %r178, 31;
	shr.u32 	%r70, %r69, 30;
	add.s32 	%r71, %r178, %r70;
	shr.s32 	%r72, %r71, 2;
	add.s32 	%r73, %r72, %r2;
	mul.wide.s32 	%rd30, %r73, 4;
	add.s64 	%rd31, %rd1, %rd30;
	ld.global.nc.u32 	%r74, [%rd31];
	shl.b32 	%r75, %r74, 2;
	and.b32  	%r76, %r71, -4;
	sub.s32 	%r77, %r178, %r76;
	shl.b32 	%r78, %r77, 2;
	add.s32 	%r79, %r75, %r78;
	mad.lo.s32 	%r80, %r77, -3, %r79;
	st.local.v2.u32 	[%rd2], {%r1, %r178};
	st.local.v2.u32 	[%rd2+8], {%r72, %r74};
	st.local.v2.u32 	[%rd2+16], {%r75, %r77};
	st.local.u32 	[%rd2+24], %r79;
	mov.u64 	%rd32, $str$5;
	cvta.global.u64 	%rd33, %rd32;
	{ // callseq 780, 0
	.param .b64 param0;
	st.param.b64 	[param0], %rd33;
	.param .b64 param1;
	st.param.b64 	[param1], %rd11;
	.param .b32 retval0;
	call.uni (retval0), 
	vprintf, 
	(
	param0, 
	param1
	);
	ld.param.b32 	%r81, [retval0];
	} // callseq 780
	st.local.v2.u32 	[%rd2], {%r74, %r3};
	st.local.v2.u32 	[%rd2+8], {%r4, %r67};
	mov.b32 	%r83, 0;
	st.local.v2.u32 	[%rd2+16], {%r79, %r83};
	mov.u64 	%rd34, $str$6;
	cvta.global.u64 	%rd35, %rd34;
	{ // callseq 781, 0
	.param .b64 param0;
	st.param.b64 	[param0], %rd35;
	.param .b64 param1;
	st.param.b64 	[param1], %rd11;
	.param .b32 retval0;
	call.uni (retval0), 
	vprintf, 
	(
	param0, 
	param1
	);
	ld.param.b32 	%r84, [retval0];
	} // callseq 781
	cvta.to.global.u64 	%rd36, %rd85;
	mul.wide.s32 	%rd37, %r79, 4;
	add.s64 	%rd38, %rd36, %rd37;
	ld.global.f32 	%f1, [%rd38];
	mul.wide.s32 	%rd39, %r67, 4;
	add.s64 	%rd40, %rd36, %rd39;
	st.global.f32 	[%rd40], %f1;
	st.local.v2.u32 	[%rd2], {%r74, %r3};
	st.local.v2.u32 	[%rd2+8], {%r4, %r67};
	mov.b32 	%r86, 1;
	st.local.v2.u32 	[%rd2+16], {%r79, %r86};
	{ // callseq 782, 0
	.param .b64 param0;
	st.param.b64 	[param0], %rd35;
	.param .b64 param1;
	st.param.b64 	[param1], %rd11;
	.param .b32 retval0;
	call.uni (retval0), 
	vprintf, 
	(
	param0, 
	param1
	);
	ld.param.b32 	%r87, [retval0];
	} // callseq 782
	ld.global.f32 	%f2, [%rd38+4];
	st.global.f32 	[%rd40+4], %f2;
	st.local.v2.u32 	[%rd2], {%r74, %r3};
	st.local.v2.u32 	[%rd2+8], {%r4, %r67};
	mov.b32 	%r89, 2;
	st.local.v2.u32 	[%rd2+16], {%r79, %r89};
	{ // callseq 783, 0
	.param .b64 param0;
	st.param.b64 	[param0], %rd35;
	.param .b64 param1;
	st.param.b64 	[param1], %rd11;
	.param .b32 retval0;
	call.uni (retval0), 
	vprintf, 
	(
	param0, 
	param1
	);
	ld.param.b32 	%r90, [retval0];
	} // callseq 783
	ld.global.f32 	%f3, [%rd38+8];
	st.global.f32 	[%rd40+8], %f3;
	st.local.v2.u32 	[%rd2], {%r74, %r3};
	st.local.v2.u32 	[%rd2+8], {%r4, %r67};
	mov.b32 	%r92, 3;
	st.local.v2.u32 	[%rd2+16], {%r79, %r92};
	{ // callseq 784, 0
	.param .b64 param0;
	st.param.b64 	[param0], %rd35;
	.param .b64 param1;
	st.param.b64 	[param1], %rd11;
	.param .b32 retval0;
	call.uni (retval0), 
	vprintf, 
	(
	param0, 
	param1
	);
	ld.param.b32 	%r93, [retval0];
	} // callseq 784
	ld.global.f32 	%f4, [%rd38+12];
	st.global.f32 	[%rd40+12], %f4;
	st.local.v2.u32 	[%rd2], {%r74, %r3};
	st.local.v2.u32 	[%rd2+8], {%r4, %r68};
	st.local.v2.u32 	[%rd2+16], {%r80, %r83};
	mov.u64 	%rd41, $str$7;
	cvta.global.u64 	%rd42, %rd41;
	{ // callseq 785, 0
	.param .b64 param0;
	st.param.b64 	[param0], %rd42;
	.param .b64 param1;
	st.param.b64 	[param1], %rd11;
	.param .b32 retval0;
	call.uni (retval0), 
	vprintf, 
	(
	param0, 
	param1
	);
	ld.param.b32 	%r95, [retval0];
	} // callseq 785
	cvta.to.global.u64 	%rd43, %rd87;
	mul.wide.s32 	%rd44, %r80, 4;
	add.s64 	%rd45, %rd43, %rd44;
	ld.global.f32 	%f5, [%rd45];
	mul.wide.s32 	%rd46, %r68, 4;
	add.s64 	%rd47, %rd43, %rd46;
	st.global.f32 	[%rd47], %f5;
	add.s32 	%r178, %r178, %r5;
	mov.u32 	%r177, %r9;
$L__BB40_3:
	setp.eq.s32 	%p4, %r10, 0;
	@%p4 bra 	$L__BB40_6;
	mov.u64 	%rd51, $str$4;
	mov.u64 	%rd57, $str$5;
	mov.u64 	%rd59, $str$6;
	mov.u64 	%rd66, $str$7;
	mul.wide.s32 	%rd73, %r5, 4;
$L__BB40_5:
	ld.param.u64 	%rd91, [_Z5evictIfLi1ELi4ELi4EEvPT_S1_PKiS3_S3_S3_iiiiii_param_4];
	ld.param.u64 	%rd90, [_Z5evictIfLi1ELi4ELi4EEvPT_S1_PKiS3_S3_S3_iiiiii_param_2];
	ld.param.u64 	%rd88, [_Z5evictIfLi1ELi4ELi4EEvPT_S1_PKiS3_S3_S3_iiiiii_param_1];
	ld.param.u64 	%rd86, [_Z5evictIfLi1ELi4ELi4EEvPT_S1_PKiS3_S3_S3_iiiiii_param_0];
	cvta.to.global.u64 	%rd48, %rd90;
	mul.wide.s32 	%rd49, %r177, 4;
	add.s64 	%rd50, %rd48, %rd49;
	ld.global.nc.u32 	%r97, [%rd50];
	sub.s32 	%r98, %r97, %r18;
	shr.s32 	%r99, %r98, 31;
	shr.u32 	%r100, %r99, 30;
	add.s32 	%r101, %r98, %r100;
	and.b32  	%r102, %r101, -4;
	sub.s32 	%r103, %r98, %r102;
	add.s32 	%r104, %r177, %r5;
	st.local.v2.u32 	[%rd2], {%r3, %r103};
	st.local.v2.u32 	[%rd2+8], {%r98, %r177};
	st.local.v2.u32 	[%rd2+16], {%r104, %r8};
	cvta.global.u64 	%rd52, %rd51;
	{ // callseq 786, 0
	.param .b64 param0;
	st.param.b64 	[param0], %rd52;
	.param .b64 param1;
	st.param.b64 	[param1], %rd11;
	.param .b32 retval0;
	call.uni (retval0), 
	vprintf, 
	(
	param0, 
	param1
	);
	ld.param.b32 	%r105, [retval0];
	} // callseq 786
	shl.b32 	%r107, %r103, 2;
	add.s32 	%r108, %r102, %r107;
	mad.lo.s32 	%r109, %r103, -3, %r108;
	shr.s32 	%r110, %r178, 31;
	shr.u32 	%r111, %r110, 30;
	add.s32 	%r112, %r178, %r111;
	shr.s32 	%r113, %r112, 2;
	add.s32 	%r114, %r113, %r2;
	cvta.to.global.u64 	%rd54, %rd91;
	mul.wide.s32 	%rd55, %r114, 4;
	add.s64 	%rd56, %rd54, %rd55;
	ld.global.nc.u32 	%r115, [%rd56];
	shl.b32 	%r116, %r115, 2;
	and.b32  	%r117, %r112, -4;
	sub.s32 	%r118, %r178, %r117;
	shl.b32 	%r119, %r118, 2;
	add.s32 	%r120, %r116, %r119;
	mad.lo.s32 	%r121, %r118, -3, %r120;
	st.local.v2.u32 	[%rd2], {%r1, %r178};
	st.local.v2.u32 	[%rd2+8], {%r113, %r115};
	st.local.v2.u32 	[%rd2+16], {%r116, %r118};
	st.local.u32 	[%rd2+24], %r120;
	cvta.global.u64 	%rd58, %rd57;
	{ // callseq 787, 0
	.param .b64 param0;
	st.param.b64 	[param0], %rd58;
	.param .b64 param1;
	st.param.b64 	[param1], %rd11;
	.param .b32 retval0;
	call.uni (retval0), 
	vprintf, 
	(
	param0, 
	param1
	);
	ld.param.b32 	%r122, [retval0];
	} // callseq 787
	st.local.v2.u32 	[%rd2], {%r115, %r3};
	st.local.v2.u32 	[%rd2+8], {%r4, %r108};
	mov.b32 	%r124, 0;
	st.local.v2.u32 	[%rd2+16], {%r120, %r124};
	cvta.global.u64 	%rd60, %rd59;
	{ // callseq 788, 0
	.param .b64 param0;
	st.param.b64 	[param0], %rd60;
	.param .b64 param1;
	st.param.b64 	[param1], %rd11;
	.param .b32 retval0;
	call.uni (retval0), 
	vprintf, 
	(
	param0, 
	param1
	);
	ld.param.b32 	%r125, [retval0];
	} // callseq 788
	cvta.to.global.u64 	%rd61, %rd86;
	mul.wide.s32 	%rd62, %r120, 4;
	add.s64 	%rd63, %rd61, %rd62;
	ld.global.f32 	%f6, [%rd63];
	mul.wide.s32 	%rd64, %r108, 4;
	add.s64 	%rd65, %rd61, %rd64;
	st.global.f32 	[%rd65], %f6;
	st.local.v2.u32 	[%rd2], {%r115, %r3};
	st.local.v2.u32 	[%rd2+8], {%r4, %r108};
	mov.b32 	%r127, 1;
	st.local.v2.u32 	[%rd2+16], {%r120, %r127};
	{ // callseq 789, 0
	.param .b64 param0;
	st.param.b64 	[param0], %rd60;
	.param .b64 param1;
	st.param.b64 	[param1], %rd11;
	.param .b32 retval0;
	call.uni (retval0), 
	vprintf, 
	(
	param0, 
	param1
	);
	ld.param.b32 	%r128, [retval0];
	} // callseq 789
	ld.global.f32 	%f7, [%rd63+4];
	st.global.f32 	[%rd65+4], %f7;
	st.local.v2.u32 	[%rd2], {%r115, %r3};
	st.local.v2.u32 	[%rd2+8], {%r4, %r108};
	mov.b32 	%r130, 2;
	st.local.v2.u32 	[%rd2+16], {%r120, %r130};
	{ // callseq 790, 0
	.param .b64 param0;
	st.param.b64 	[param0], %rd60;
	.param .b64 param1;
	st.param.b64 	[param1], %rd11;
	.param .b32 retval0;
	call.uni (retval0), 
	vprintf, 
	(
	param0, 
	param1
	);
	ld.param.b32 	%r131, [retval0];
	} // callseq 790
	ld.global.f32 	%f8, [%rd63+8];
	st.global.f32 	[%rd65+8], %f8;
	st.local.v2.u32 	[%rd2], {%r115, %r3};
	st.local.v2.u32 	[%rd2+8], {%r4, %r108};
	mov.b32 	%r133, 3;
	st.local.v2.u32 	[%rd2+16], {%r120, %r133};
	{ // callseq 791, 0
	.param .b64 param0;
	st.param.b64 	[param0], %rd60;
	.param .b64 param1;
	st.param.b64 	[param1], %rd11;
	.param .b32 retval0;
	call.uni (retval0), 
	vprintf, 
	(
	param0, 
	param1
	);
	ld.param.b32 	%r134, [retval0];
	} // callseq 791
	ld.global.f32 	%f9, [%rd63+12];
	st.global.f32 	[%rd65+12], %f9;
	st.local.v2.u32 	[%rd2], {%r115, %r3};
	st.local.v2.u32 	[%rd2+8], {%r4, %r109};
	st.local.v2.u32 	[%rd2+16], {%r121, %r124};
	cvta.global.u64 	%rd67, %rd66;
	{ // callseq 792, 0
	.param .b64 param0;
	st.param.b64 	[param0], %rd67;
	.param .b64 param1;
	st.param.b64 	[param1], %rd11;
	.param .b32 retval0;
	call.uni (retval0), 
	vprintf, 
	(
	param0, 
	param1
	);
	ld.param.b32 	%r136, [retval0];
	} // callseq 792
	cvta.to.global.u64 	%rd68, %rd88;
	mul.wide.s32 	%rd69, %r121, 4;
	add.s64 	%rd70, %rd68, %rd69;
	ld.global.f32 	%f10, [%rd70];
	mul.wide.s32 	%rd71, %r109, 4;
	add.s64 	%rd72, %rd68, %rd71;
	st.global.f32 	[%rd72], %f10;
	add.s32 	%r138, %r178, %r5;
	add.s64 	%rd74, %rd50, %rd73;
	ld.global.nc.u32 	%r139, [%rd74];
	sub.s32 	%r140, %r139, %r18;
	shr.s32 	%r141, %r140, 31;
	shr.u32 	%r142, %r141, 30;
	add.s32 	%r143, %r140, %r142;
	and.b32  	%r144, %r143, -4;
	sub.s32 	%r145, %r140, %r144;
	add.s32 	%r177, %r104, %r5;
	st.local.v2.u32 	[%rd2], {%r3, %r145};
	st.local.v2.u32 	[%rd2+8], {%r140, %r104};
	st.local.v2.u32 	[%rd2+16], {%r177, %r8};
	{ // callseq 793, 0
	.param .b64 param0;
	st.param.b64 	[param0], %rd52;
	.param .b64 param1;
	st.param.b64 	[param1], %rd11;
	.param .b32 retval0;
	call.uni (retval0), 
	vprintf, 
	(
	param0, 
	param1
	);
	ld.param.b32 	%r146, [retval0];
	} // callseq 793
	shl.b32 	%r148, %r145, 2;
	add.s32 	%r149, %r144, %r148;
	mad.lo.s32 	%r150, %r145, -3, %r149;
	shr.s32 	%r151, %r138, 31;
	shr.u32 	%r152, %r151, 30;
	add.s32 	%r153, %r138, %r152;
	shr.s32 	%r154, %r153, 2;
	add.s32 	%r155, %r154, %r2;
	mul.wide.s32 	%rd75, %r155, 4;
	add.s64 	%rd76, %rd54, %rd75;
	ld.global.nc.u32 	%r156, [%rd76];
	shl.b32 	%r157, %r156, 2;
	and.b32  	%r158, %r153, -4;
	sub.s32 	%r159, %r138, %r158;
	shl.b32 	%r160, %r159, 2;
	add.s32 	%r161, %r157, %r160;
	mad.lo.s32 	%r162, %r159, -3, %r161;
	st.local.v2.u32 	[%rd2], {%r1, %r138};
	st.local.v2.u32 	[%rd2+8], {%r154, %r156};
	st.local.v2.u32 	[%rd2+16], {%r157, %r159};
	st.local.u32 	[%rd2+24], %r161;
	{ // callseq 794, 0
	.param .b64 param0;
	st.param.b64 	[param0], %rd58;
	.param .b64 param1;
	st.param.b64 	[param1], %rd11;
	.param .b32 retval0;
	call.uni (retval0), 
	vprintf, 
	(
	param0, 
	param1
	);
	ld.param.b32 	%r163, [retval0];
	} // callseq 794
	st.local.v2.u32 	[%rd2], {%r156, %r3};
	st.local.v2.u32 	[%rd2+8], {%r4, %r149};
	st.local.v2.u32 	[%rd2+16], {%r161, %r124};
	{ // callseq 795, 0
	.param .b64 param0;
	st.param.b64 	[param0], %rd60;
	.param .b64 param1;
	st.param.b64 	[param1], %rd11;
	.param .b32 retval0;
	call.uni (retval0), 
	vprintf, 
	(
	param0, 
	param1
	);
	ld.param.b32 	%r165, [retval0];
	} // callseq 795
	mul.wide.s32 	%rd77, %r161, 4;
	add.s64 	%rd78, %rd61, %rd77;
	ld.global.f32 	%f11, [%rd78];
	mul.wide.s32 	%rd79, %r149, 4;
	add.s64 	%rd80, %rd61, %rd79;
	st.global.f32 	[%rd80], %f11;
	st.local.v2.u32 	[%rd2], {%r156, %r3};
	st.local.v2.u32 	[%rd2+8], {%r4, %r149};
	st.local.v2.u32 	[%rd2+16], {%r161, %r127};
	{ // callseq 796, 0
	.param .b64 param0;
	st.param.b64 	[param0], %rd60;
	.param .b64 param1;
	st.param.b64 	[param1], %rd11;
	.param .b32 retval0;
	call.uni (retval0), 
	vprintf, 
	(
	param0, 
	param1
	);
	ld.param.b32 	%r167, [retval0];
	} // callseq 796
	ld.global.f32 	%f12, [%rd78+4];
	st.global.f32 	[%rd80+4], %f12;
	st.local.v2.u32 	[%rd2], {%r156, %r3};
	st.local.v2.u32 	[%rd2+8], {%r4, %r149};
	st.local.v2.u32 	[%rd2+16], {%r161, %r130};
	{ // callseq 797, 0
	.param .b64 param0;
	st.param.b64 	[param0], %rd60;
	.param .b64 param1;
	st.param.b64 	[param1], %rd11;
	.param .b32 retval0;
	call.uni (retval0), 
	vprintf, 
	(
	param0, 
	param1
	);
	ld.param.b32 	%r169, [retval0];
	} // callseq 797
	ld.global.f32 	%f13, [%rd78+8];
	st.global.f32 	[%rd80+8], %f13;
	st.local.v2.u32 	[%rd2], {%r156, %r3};
	st.local.v2.u32 	[%rd2+8], {%r4, %r149};
	st.local.v2.u32 	[%rd2+16], {%r161, %r133};
	{ // callseq 798, 0
	.param .b64 param0;
	st.param.b64 	[param0], %rd60;
	.param .b64 param1;
	st.param.b64 	[param1], %rd11;
	.param .b32 retval0;
	call.uni (retval0), 
	vprintf, 
	(
	param0, 
	param1
	);
	ld.param.b32 	%r171, [retval0];
	} // callseq 798
	ld.global.f32 	%f14, [%rd78+12];
	st.global.f32 	[%rd80+12], %f14;
	st.local.v2.u32 	[%rd2], {%r156, %r3};
	st.local.v2.u32 	[%rd2+8], {%r4, %r150};
	st.local.v2.u32 	[%rd2+16], {%r162, %r124};
	{ // callseq 799, 0
	.param .b64 param0;
	st.param.b64 	[param0], %rd67;
	.param .b64 param1;
	st.param.b64 	[param1], %rd11;
	.param .b32 retval0;
	call.uni (retval0), 
	vprintf, 
	(
	param0, 
	param1
	);
	ld.param.b32 	%r173, [retval0];
	} // callseq 799
	mul.wide.s32 	%rd81, %r162, 4;
	add.s64 	%rd82, %rd68, %rd81;
	ld.global.f32 	%f15, [%rd82];
	mul.wide.s32 	%rd83, %r150, 4;
	add.s64 	%rd84, %rd68, %rd83;
	st.global.f32 	[%rd84], %f15;
	add.s32 	%r178, %r138, %r5;
	setp.lt.s32 	%p5, %r177, %r8;
	@%p5 bra 	$L__BB40_5;
$L__BB40_6:
	ret;

}
	// .globl	_Z5evictIfLi2ELi4ELi4EEvPT_S1_PKiS3_S3_S3_iiiiii
.visible .entry _Z5evictIfLi2ELi4ELi4EEvPT_S1_PKiS3_S3_S3_iiiiii(
	.param .u64 .ptr .align 1 _Z5evictIfLi2ELi4ELi4EEvPT_S1_PKiS3_S3_S3_iiiiii_param_0,
	.param .u64 .ptr .align 1 _Z5evictIfLi2ELi4ELi4EEvPT_S1_PKiS3_S3_S3_iiiiii_param_1,
	.param .u64 .ptr .align 1 _Z5evictIfLi2ELi4ELi4EEvPT_S1_PKiS3_S3_S3_iiiiii_param_2,
	.param .u64 .ptr .align 1 _Z5evictIfLi2ELi4ELi4EEvPT_S1_PKiS3_S3_S3_iiiiii_param_3,
	.param .u64 .ptr .align 1 _Z5evictIfLi2ELi4ELi4EEvPT_S1_PKiS3_S3_S3_iiiiii_param_4,
	.param .u64 .ptr .align 1 _Z5evictIfLi2ELi4ELi4EEvPT_S1_PKiS3_S3_S3_iiiiii_param_5,
	.param .u32 _Z5evictIfLi2ELi4ELi4EEvPT_S1_PKiS3_S3_S3_iiiiii_param_6,
	.param .u32 _Z5evictIfLi2ELi4ELi4EEvPT_S1_PKiS3_S3_S3_iiiiii_param_7,
	.param .u32 _Z5evictIfLi2ELi4ELi4EEvPT_S1_PKiS3_S3_S3_iiiiii_param_8,
	.param .u32 _Z5evictIfLi2ELi4ELi4EEvPT_S1_PKiS3_S3_S3_iiiiii_param_9,
	.param .u32 _Z5evictIfLi2ELi4ELi4EEvPT_S1_PKiS3_S3_S3_iiiiii_param_10,
	.param .u32 _Z5evictIfLi2ELi4ELi4EEvPT_S1_PKiS3_S3_S3_iiiiii_param_11
)
{
	.local .align 8 .b8 	__local_depot41[32];
	.reg .b64 	%SP;
	.reg .b64 	%SPL;
	.reg .pred 	%p<3>;
	.reg .b32 	%r<93>;
	.reg .b32 	%f<7>;
	.reg .b64 	%rd<52>;

	mov.u64 	%SPL, __local_depot41;
	cvta.local.u64 	%SP, %SPL;
	ld.param.u64 	%rd6, [_Z5evictIfLi2ELi4ELi4EEvPT_S1_PKiS3_S3_S3_iiiiii_param_3];
	ld.param.u64 	%rd7, [_Z5evictIfLi2ELi4ELi4EEvPT_S1_PKiS3_S3_S3_iiiiii_param_5];
	ld.param.u32 	%r17, [_Z5evictIfLi2ELi4ELi4EEvPT_S1_PKiS3_S3_S3_iiiiii_param_6];
	ld.param.u32 	%r15, [_Z5evictIfLi2ELi4ELi4EEvPT_S1_PKiS3_S3_S3_iiiiii_param_7];
	ld.param.u32 	%r18, [_Z5evictIfLi2ELi4ELi4EEvPT_S1_PKiS3_S3_S3_iiiiii_param_8];
	ld.param.u32 	%r19, [_Z5evictIfLi2ELi4ELi4EEvPT_S1_PKiS3_S3_S3_iiiiii_param_9];
	ld.param.u32 	%r20, [_Z5evictIfLi2ELi4ELi4EEvPT_S1_PKiS3_S3_S3_iiiiii_param_10];
	cvta.to.global.u64 	%rd8, %rd7;
	cvta.to.global.u64 	%rd9, %rd6;
	add.u64 	%rd10, %SP, 0;
	add.u64 	%rd1, %SPL, 0;
	mov.u32 	%r21, %ctaid.y;
	mov.u32 	%r22, %ntid.y;
	mov.u32 	%r23, %tid.y;
	mad.lo.s32 	%r1, %r21, %r22, %r23;
	div.s32 	%r2, %r1, %r19;
	mul.lo.s32 	%r24, %r2, %r19;
	sub.s32 	%r25, %r1, %r24;
	mad.lo.s32 	%r26, %r2, %r18, %r17;
	mad.lo.s32 	%r27, %r26, %r19, %r25;
	st.local.v2.u32 	[%rd1], {%r27, %r1};
	st.local.u32 	[%rd1+8], %r2;
	mov.u64 	%rd11, $str;
	cvta.global.u64 	%rd12, %rd11;
	{ // callseq 800, 0
	.param .b64 param0;
	st.param.b64 	[param0], %rd12;
	.param .b64 param1;
	st.param.b64 	[param1], %rd10;
	.param .b32 retval0;
	call.uni (retval0), 
	vprintf, 
	(
	param0, 
	param1
	);
	ld.param.b32 	%r28, [retval0];
	} // callseq 800
	mul.wide.s32 	%rd13, %r27, 4;
	add.s64 	%rd14, %rd9, %rd13;
	ld.global.nc.u32 	%r3, [%rd14];
	mov.u32 	%r30, %ctaid.x;
	mov.u32 	%r31, %ntid.x;
	mov.u32 	%r32, %tid.x;
	mad.lo.s32 	%r4, %r30, %r31, %r32;
	mov.u32 	%r33, %nctaid.x;
	mul.lo.s32 	%r5, %r33, %r31;
	st.local.u32 	[%rd1], %r5;
	mov.u64 	%rd15, $str$1;
	cvta.global.u64 	%rd16, %rd15;
	{ // callseq 801, 0
	.param .b64 param0;
	st.param.b64 	[param0], %rd16;
	.param .b64 param1;
	st.param.b64 	[param1], %rd10;
	.param .b32 retval0;
	call.uni (retval0), 
	vprintf, 
	(
	param0, 
	param1
	);
	ld.param.b32 	%r34, [retval0];
	} // callseq 801
	mul.wide.u32 	%rd17, %r1, 4;
	add.s64 	%rd18, %rd8, %rd17;
	ld.global.nc.u32 	%r36, [%rd18];
	sub.s32 	%r37, %r4, %r3;
	add.s32 	%r92, %r37, %r36;
	st.local.v2.u32 	[%rd1], {%r3, %r15};
	mov.u64 	%rd19, $str$2;
	cvta.global.u64 	%rd20, %rd19;
	{ // callseq 802, 0
	.param .b64 param0;
	st.param.b64 	[param0], %rd20;
	.param .b64 param1;
	st.param.b64 	[param1], %rd10;
	.param .b32 retval0;
	call.uni (retval0), 
	vprintf, 
	(
	param0, 
	param1
	);
	ld.param.b32 	%r38, [retval0];
	} // callseq 802
	add.s32 	%r40, %r27, %r4;
	add.s32 	%r41, %r3, %r27;
	st.local.v2.u32 	[%rd1], {%r40, %r41};
	mov.u64 	%rd21, $str$3;
	cvta.global.u64 	%rd22, %rd21;
	{ // callseq 803, 0
	.param .b64 param0;
	st.param.b64 	[param0], %rd22;
	.param .b64 param1;
	st.param.b64 	[param1], %rd10;
	.param .b32 retval0;
	call.uni (retval0), 
	vprintf, 
	(
	param0, 
	param1
	);
	ld.param.b32 	%r42, [retval0];
	} // callseq 803
	mul.lo.s32 	%r44, %r20, %r27;
	shl.b32 	%r7, %r44, 2;
	setp.ge.s32 	%p1, %r4, %r3;
	@%p1 bra 	$L__BB41_3;
	ld.param.u32 	%r90, [_Z5evictIfLi2ELi4ELi4EEvPT_S1_PKiS3_S3_S3_iiiiii_param_11];
	add.s32 	%r8, %r7, %r3;
	add.s32 	%r91, %r7, %r4;
	mul.lo.s32 	%r10, %r90, %r1;
	mov.u64 	%rd26, $str$4;
	mov.u64 	%rd32, $str$5;
	mov.u64 	%rd34, $str$6;
$L__BB41_2:
	ld.param.u64 	%rd51, [_Z5evictIfLi2ELi4ELi4EEvPT_S1_PKiS3_S3_S3_iiiiii_param_4];
	ld.param.u64 	%rd50, [_Z5evictIfLi2ELi4ELi4EEvPT_S1_PKiS3_S3_S3_iiiiii_param_2];
	ld.param.u64 	%rd49, [_Z5evictIfLi2ELi4ELi4EEvPT_S1_PKiS3_S3_S3_iiiiii_param_1];
	ld.param.u64 	%rd48, [_Z5evictIfLi2ELi4ELi4EEvPT_S1_PKiS3_S3_S3_iiiiii_param_0];
	cvta.to.global.u64 	%rd23, %rd50;
	mul.wide.s32 	%rd24, %r91, 4;
	add.s64 	%rd25, %rd23, %rd24;
	ld.global.nc.u32 	%r45, [%rd25];
	sub.s32 	%r46, %r45, %r15;
	shr.s32 	%r47, %r46, 31;
	shr.u32 	%r48, %r47, 30;
	add.s32 	%r49, %r46, %r48;
	shl.b32 	%r50, %r49, 1;
	and.b32  	%r51, %r50, -8;
	and.b32  	%r52, %r49, -4;
	sub.s32 	%r53, %r46, %r52;
	add.s32 	%r13, %r91, %r5;
	st.local.v2.u32 	[%rd1], {%r2, %r53};
	st.local.v2.u32 	[%rd1+8], {%r46, %r91};
	st.local.v2.u32 	[%rd1+16], {%r13, %r8};
	cvta.global.u64 	%rd27, %rd26;
	{ // callseq 804, 0
	.param .b64 param0;
	st.param.b64 	[param0], %rd27;
	.param .b64 param1;
	st.param.b64 	[param1], %rd10;
	.param .b32 retval0;
	call.uni (retval0), 
	vprintf, 
	(
	param0, 
	param1
	);
	ld.param.b32 	%r54, [retval0];
	} // callseq 804
	shl.b32 	%r56, %r53, 2;
	add.s32 	%r57, %r51, %r56;
	mad.lo.s32 	%r58, %r53, -3, %r57;
	shr.s32 	%r59, %r92, 31;
	shr.u32 	%r60, %r59, 30;
	add.s32 	%r61, %r92, %r60;
	shr.s32 	%r62, %r61, 2;
	add.s32 	%r63, %r62, %r10;
	cvta.to.global.u64 	%rd29, %rd51;
	mul.wide.s32 	%rd30, %r63, 4;
	add.s64 	%rd31, %rd29, %rd30;
	ld.global.nc.u32 	%r64, [%rd31];
	shl.b32 	%r65, %r64, 3;
	and.b32  	%r66, %r61, -4;
	sub.s32 	%r67, %r92, %r66;
	shl.b32 	%r68, %r67, 2;
	add.s32 	%r69, %r65, %r68;
	mad.lo.s32 	%r70, %r67, -3, %r69;
	st.local.v2.u32 	[%rd1], {%r1, %r92};
	st.local.v2.u32 	[%rd1+8], {%r62, %r64};
	st.local.v2.u32 	[%rd1+16], {%r65, %r67};
	st.local.u32 	[%rd1+24], %r69;
	cvta.global.u64 	%rd33, %rd32;
	{ // callseq 805, 0
	.param .b64 param0;
	st.param.b64 	[param0], %rd33;
	.param .b64 param1;
	st.param.b64 	[param1], %rd10;
	.param .b32 retval0;
	call.uni (retval0), 
	vprintf, 
	(
	param0, 
	param1
	);
	ld.param.b32 	%r71, [retval0];
	} // callseq 805
	st.local.v2.u32 	[%rd1], {%r64, %r2};
	st.local.v2.u32 	[%rd1+8], {%r4, %r57};
	mov.b32 	%r73, 0;
	st.local.v2.u32 	[%rd1+16], {%r69, %r73};
	cvta.global.u64 	%rd35, %rd34;
	{ // callseq 806, 0
	.param .b64 param0;
	st.param.b64 	[param0], %rd35;
	.param .b64 param1;
	st.param.b64 	[param1], %rd10;
	.param .b32 retval0;
	call.uni (retval0), 
	vprintf, 
	(
	param0, 
	param1
	);
	ld.param.b32 	%r74, [retval0];
	} // callseq 806
	cvta.to.global.u64 	%rd36, %rd48;
	mul.wide.s32 	%rd37, %r69, 4;
	add.s64 	%rd38, %rd36, %rd37;
	ld.global.f32 	%f1, [%rd38];
	mul.wide.s32 	%rd39, %r57, 4;
	add.s64 	%rd40, %rd36, %rd39;
	st.global.f32 	[%rd40], %f1;
	st.local.v2.u32 	[%rd1], {%r64, %r2};
	st.local.v2.u32 	[%rd1+8], {%r4, %r57};
	mov.b32 	%r76, 1;
	st.local.v2.u32 	[%rd1+16], {%r69, %r76};
	{ // callseq 807, 0
	.param .b64 param0;
	st.param.b64 	[param0], %rd35;
	.param .b64 param1;
	st.param.b64 	[param1], %rd10;
	.param .b32 retval0;
	call.uni (retval0), 
	vprintf, 
	(
	param0, 
	param1
	);
	ld.param.b32 	%r77, [retval0];
	} // callseq 807
	ld.global.f32 	%f2, [%rd38+4];
	st.global.f32 	[%rd40+4], %f2;
	st.local.v2.u32 	[%rd1], {%r64, %r2};
	st.local.v2.u32 	[%rd1+8], {%r4, %r57};
	mov.b32 	%r79, 2;
	st.local.v2.u32 	[%rd1+16], {%r69, %r79};
	{ // callseq 808, 0
	.param .b64 param0;
	st.param.b64 	[param0], %rd35;
	.param .b64 param1;
	st.param.b64 	[param1], %rd10;
	.param .b32 retval0;
	call.uni (retval0), 
	vprintf, 
	(
	param0, 
	param1
	);
	ld.param.b32 	%r80, [retval0];
	} // callseq 808
	ld.global.f32 	%f3, [%rd38+8];
	st.global.f32 	[%rd40+8], %f3;
	st.local.v2.u32 	[%rd1], {%r64, %r2};
	st.local.v2.u32 	[%rd1+8], {%r4, %r57};
	mov.b32 	%r82, 3;
	st.local.v2.u32 	[%rd1+16], {%r69, %r82};
	{ // callseq 809, 0
	.param .b64 param0;
	st.param.b64 	[param0], %rd35;
	.param .b64 param1;
	st.param.b64 	[param1], %rd10;
	.param .b32 retval0;
	call.uni (retval0), 
	vprintf, 
	(
	param0, 
	param1
	);
	ld.param.b32 	%r83, [retval0];
	} // callseq 809
	ld.global.f32 	%f4, [%rd38+12];
	st.global.f32 	[%rd40+12], %f4;
	st.local.v2.u32 	[%rd1], {%r64, %r2};
	st.local.v2.u32 	[%rd1+8], {%r4, %r58};
	st.local.v2.u32 	[%rd1+16], {%r70, %r73};
	mov.u64 	%rd41, $str$7;
	cvta.global.u64 	%rd42, %rd41;
	{ // callseq 810, 0
	.param .b64 param0;
	st.param.b64 	[param0], %rd42;
	.param .b64 param1;
	st.param.b64 	[param1], %rd10;
	.param .b32 retval0;
	call.uni (retval0), 
	vprintf, 
	(
	param0, 
	param1
	);
	ld.param.b32 	%r85, [retval0];
	} // callseq 810
	cvta.to.global.u64 	%rd43, %rd49;
	mul.wide.s32 	%rd44, %r70, 4;
	add.s64 	%rd45, %rd43, %rd44;
	ld.global.f32 	%f5, [%rd45];
	mul.wide.s32 	%rd46, %r58, 4;
	add.s64 	%rd47, %rd43, %rd46;
	st.global.f32 	[%rd47], %f5;
	st.local.v2.u32 	[%rd1], {%r64, %r2};
	st.local.v2.u32 	[%rd1+8], {%r4, %r58};
	mov.b32 	%r87, 4;
	st.local.v2.u32 	[%rd1+16], {%r70, %r87};
	{ // callseq 811, 0
	.param .b64 param0;
	st.param.b64 	[param0], %rd42;
	.param .b64 param1;
	st.param.b64 	[param1], %rd10;
	.param .b32 retval0;
	call.uni (retval0), 
	vprintf, 
	(
	param0, 
	param1
	);
	ld.param.b32 	%r88, [retval0];
	} // callseq 811
	ld.global.f32 	%f6, [%rd45+16];
	st.global.f32 	[%rd47+16], %f6;
	add.s32 	%r92, %r92, %r5;
	setp.lt.s32 	%p2, %r13, %r8;
	mov.u32 	%r91, %r13;
	@%p2 bra 	$L__BB41_2;
$L__BB41_3:
	ret;

}
	// .globl	_Z5evictIfLi4ELi4ELi4EEvPT_S1_PKiS3_S3_S3_iiiiii
.visible .entry _Z5evictIfLi4ELi4ELi4EEvPT_S1_PKiS3_S3_S3_iiiiii(
	.param .u64 .ptr .align 1 _Z5evictIfLi4ELi4ELi4EEvPT_S1_PKiS3_S3_S3_iiiiii_param_0,
	.param .u64 .ptr .align 1 _Z5evictIfLi4ELi4ELi4EEvPT_S1_PKiS3_S3_S3_iiiiii_param_1,
	.param .u64 .ptr .align 1 _Z5evictIfLi4ELi4ELi4EEvPT_S1_PKiS3_S3_S3_iiiiii_param_2,
	.param .u64 .ptr .align 1 _Z5evictIfLi4ELi4ELi4EEvPT_S1_PKiS3_S3_S3_iiiiii_param_3,
	.param .u64 .ptr .align 1 _Z5evictIfLi4ELi4ELi4EEvPT_S1_PKiS3_S3_S3_iiiiii_param_4,
	.param .u64 .ptr .align 1 _Z5evictIfLi4ELi4ELi4EEvPT_S1_PKiS3_S3_S3_iiiiii_param_5,
	.param .u32 _Z5evictIfLi4ELi4ELi4EEvPT_S1_PKiS3_S3_S3_iiiiii_param_6,
	.param .u32 _Z5evictIfLi4ELi4ELi4EEvPT_S1_PKiS3_S3_S3_iiiiii_param_7,
	.param .u32 _Z5evictIfLi4ELi4ELi4EEvPT_S1_PKiS3_S3_S3_iiiiii_param_8,
	.param .u32 _Z5evictIfLi4ELi4ELi4EEvPT_S1_PKiS3_S3_S3_iiiiii_param_9,
	.param .u32 _Z5evictIfLi4ELi4ELi4EEvPT_S1_PKiS3_S3_S3_iiiiii_param_10,
	.param .u32 _Z5evictIfLi4ELi4ELi4EEvPT_S1_PKiS3_S3_S3_iiiiii_param_11
)
{
	.local .align 8 .b8 	__local_depot42[32];
	.reg .b64 	%SP;
	.reg .b64 	%SPL;
	.reg .pred 	%p<3>;
	.reg .b32 	%r<98>;
	.reg .b32 	%f<9>;
	.reg .b64 	%rd<49>;

	mov.u64 	%SPL, __local_depot42;
	cvta.local.u64 	%SP, %SPL;
	ld.param.u64 	%rd5, [_Z5evictIfLi4ELi4ELi4EEvPT_S1_PKiS3_S3_S3_iiiiii_param_0];
	ld.param.u64 	%rd6, [_Z5evictIfLi4ELi4ELi4EEvPT_S1_PKiS3_S3_S3_iiiiii_param_1];
	ld.param.u64 	%rd9, [_Z5evictIfLi4ELi4ELi4EEvPT_S1_PKiS3_S3_S3_iiiiii_param_3];
	ld.param.u64 	%rd8, [_Z5evictIfLi4ELi4ELi4EEvPT_S1_PKiS3_S3_S3_iiiiii_param_4];
	ld.param.u64 	%rd10, [_Z5evictIfLi4ELi4ELi4EEvPT_S1_PKiS3_S3_S3_iiiiii_param_5];
	ld.param.u32 	%r17, [_Z5evictIfLi4ELi4ELi4EEvPT_S1_PKiS3_S3_S3_iiiiii_param_6];
	ld.param.u32 	%r15, [_Z5evictIfLi4ELi4ELi4EEvPT_S1_PKiS3_S3_S3_iiiiii_param_7];
	ld.param.u32 	%r18, [_Z5evictIfLi4ELi4ELi4EEvPT_S1_PKiS3_S3_S3_iiiiii_param_8];
	ld.param.u32 	%r19, [_Z5evictIfLi4ELi4ELi4EEvPT_S1_PKiS3_S3_S3_iiiiii_param_9];
	ld.param.u32 	%r20, [_Z5evictIfLi4ELi4ELi4EEvPT_S1_PKiS3_S3_S3_iiiiii_param_10];
	ld.param.u32 	%r16, [_Z5evictIfLi4ELi4ELi4EEvPT_S1_PKiS3_S3_S3_iiiiii_param_11];
	cvta.to.global.u64 	%rd11, %rd10;
	cvta.to.global.u64 	%rd12, %rd9;
	add.u64 	%rd13, %SP, 0;
	add.u64 	%rd1, %SPL, 0;
	mov.u32 	%r21, %ctaid.y;
	mov.u32 	%r22, %ntid.y;
	mov.u32 	%r23, %tid.y;
	mad.lo.s32 	%r1, %r21, %r22, %r23;
	div.s32 	%r2, %r1, %r19;
	mul.lo.s32 	%r24, %r2, %r19;
	sub.s32 	%r25, %r1, %r24;
	mad.lo.s32 	%r26, %r2, %r18, %r17;
	mad.lo.s32 	%r27, %r26, %r19, %r25;
	st.local.v2.u32 	[%rd1], {%r27, %r1};
	st.local.u32 	[%rd1+8], %r2;
	mov.u64 	%rd14, $str;
	cvta.global.u64 	%rd15, %rd14;
	{ // callseq 812, 0
	.param .b64 param0;
	st.param.b64 	[param0], %rd15;
	.param .b64 param1;
	st.param.b64 	[param1], %rd13;
	.param .b32 retval0;
	call.uni (retval0), 
	vprintf, 
	(
	param0, 
	param1
	);
	ld.param.b32 	%r28, [retval0];
	} // callseq 812
	mul.wide.s32 	%rd16, %r27, 4;
	add.s64 	%rd17, %rd12, %rd16;
	ld.global.nc.u32 	%r3, [%rd17];
	mov.u32 	%r30, %ctaid.x;
	mov.u32 	%r31, %ntid.x;
	mov.u32 	%r32, %tid.x;
	mad.lo.s32 	%r4, %r30, %r31, %r32;
	mov.u32 	%r33, %nctaid.x;
	mul.lo.s32 	%r5, %r33, %r31;
	st.local.u32 	[%rd1], %r5;
	mov.u64 	%rd18, $str$1;
	cvta.global.u64 	%rd19, %rd18;
	{ // callseq 813, 0
	.param .b64 param0;
	st.param.b64 	[param0], %rd19;
	.param .b64 param1;
	st.param.b64 	[param1], %rd13;
	.param .b32 retval0;
	call.uni (retval0), 
	vprintf, 
	(
	param0, 
	param1
	);
	ld.param.b32 	%r34, [retval0];
	} // callseq 813
	mul.wide.u32 	%rd20, %r1, 4;
	add.s64 	%rd21, %rd11, %rd20;
	ld.global.nc.u32 	%r36, [%rd21];
	sub.s32 	%r37, %r4, %r3;
	add.s32 	%r97, %r37, %r36;
	st.local.v2.u32 	[%rd1], {%r3, %r15};
	mov.u64 	%rd22, $str$2;
	cvta.global.u64 	%rd23, %rd22;
	{ // callseq 814, 0
	.param .b64 param0;
	st.param.b64 	[param0], %rd23;
	.param .b64 param1;
	st.param.b64 	[param1], %rd13;
	.param .b32 retval0;
	call.uni (retval0), 
	vprintf, 
	(
	param0, 
	param1
	);
	ld.param.b32 	%r38, [retval0];
	} // callseq 814
	add.s32 	%r40, %r27, %r4;
	add.s32 	%r41, %r3, %r27;
	st.local.v2.u32 	[%rd1], {%r40, %r41};
	mov.u64 	%rd24, $str$3;
	cvta.global.u64 	%rd25, %rd24;
	{ // callseq 815, 0
	.param .b64 param0;
	st.param.b64 	[param0], %rd25;
	.param .b64 param1;
	st.param.b64 	[param1], %rd13;
	.param .b32 retval0;
	call.uni (retval0), 
	vprintf, 
	(
	param0, 
	param1
	);
	ld.param.b32 	%r42, [retval0];
	} // callseq 815
	mul.lo.s32 	%r44, %r20, %r27;
	shl.b32 	%r7, %r44, 2;
	setp.ge.s32 	%p1, %r4, %r3;
	@%p1 bra 	$L__BB42_3;
	cvta.to.global.u64 	%rd2, %rd5;
	cvta.to.global.u64 	%rd3, %rd6;
	add.s32 	%r8, %r7, %r3;
	add.s32 	%r96, %r7, %r4;
	mul.lo.s32 	%r10, %r16, %r1;
	cvta.to.global.u64 	%rd4, %rd8;
	mov.u64 	%rd29, $str$4;
$L__BB42_2:
	ld.param.u64 	%rd48, [_Z5evictIfLi4ELi4ELi4EEvPT_S1_PKiS3_S3_S3_iiiiii_param_2];
	cvta.to.global.u64 	%rd26, %rd48;
	mul.wide.s32 	%rd27, %r96, 4;
	add.s64 	%rd28, %rd26, %rd27;
	ld.global.nc.u32 	%r45, [%rd28];
	sub.s32 	%r46, %r45, %r15;
	shr.s32 	%r47, %r46, 31;
	shr.u32 	%r48, %r47, 30;
	add.s32 	%r49, %r46, %r48;
	shl.b32 	%r50, %r49, 2;
	and.b32  	%r51, %r50, -16;
	and.b32  	%r52, %r49, -4;
	sub.s32 	%r53, %r46, %r52;
	add.s32 	%r13, %r96, %r5;
	st.local.v2.u32 	[%rd1], {%r2, %r53};
	st.local.v2.u32 	[%rd1+8], {%r46, %r96};
	st.local.v2.u32 	[%rd1+16], {%r13, %r8};
	cvta.global.u64 	%rd30, %rd29;
	add.u64 	%rd31, %SP, 0;
	{ // callseq 816, 0
	.param .b64 param0;
	st.param.b64 	[param0], %rd30;
	.param .b64 param1;
	st.param.b64 	[param1], %rd31;
	.param .b32 retval0;
	call.uni (retval0), 
	vprintf, 
	(
	param0, 
	param1
	);
	ld.param.b32 	%r54, [retval0];
	} // callseq 816
	shl.b32 	%r56, %r53, 2;
	add.s32 	%r57, %r51, %r56;
	mad.lo.s32 	%r58, %r53, -3, %r57;
	shr.s32 	%r59, %r97, 31;
	shr.u32 	%r60, %r59, 30;
	add.s32 	%r61, %r97, %r60;
	shr.s32 	%r62, %r61, 2;
	add.s32 	%r63, %r62, %r10;
	mul.wide.s32 	%rd32, %r63, 4;
	add.s64 	%rd33, %rd4, %rd32;
	ld.global.nc.u32 	%r64, [%rd33];
	shl.b32 	%r65, %r64, 4;
	and.b32  	%r66, %r61, -4;
	sub.s32 	%r67, %r97, %r66;
	shl.b32 	%r68, %r67, 2;
	add.s32 	%r69, %r65, %r68;
	mad.lo.s32 	%r70, %r67, -3, %r69;
	st.local.v2.u32 	[%rd1], {%r1, %r97};
	st.local.v2.u32 	[%rd1+8], {%r62, %r64};
	st.local.v2.u32 	[%rd1+16], {%r65, %r67};
	st.local.u32 	[%rd1+24], %r69;
	mov.u64 	%rd34, $str$5;
	cvta.global.u64 	%rd35, %rd34;
	{ // callseq 817, 0
	.param .b64 param0;
	st.param.b64 	[param0], %rd35;
	.param .b64 param1;
	st.param.b64 	[param1], %rd31;
	.param .b32 retval0;
	call.uni (retval0), 
	vprintf, 
	(
	param0, 
	param1
	);
	ld.param.b32 	%r71, [retval0];
	} // callseq 817
	st.local.v2.u32 	[%rd1], {%r64, %r2};
	st.local.v2.u32 	[%rd1+8], {%r4, %r57};
	mov.b32 	%r73, 0;
	st.local.v2.u32 	[%rd1+16], {%r69, %r73};
	mov.u64 	%rd36, $str$6;
	cvta.global.u64 	%rd37, %rd36;
	{ // callseq 818, 0
	.param .b64 param0;
	st.param.b64 	[param0], %rd37;
	.param .b64 param1;
	st.param.b64 	[param1], %rd31;
	.param .b32 retval0;
	call.uni (retval0), 
	vprintf, 
	(
	param0, 
	param1
	);
	ld.param.b32 	%r74, [retval0];
	} // callseq 818
	mul.wide.s32 	%rd38, %r69, 4;
	add.s64 	%rd39, %rd2, %rd38;
	ld.global.f32 	%f1, [%rd39];
	mul.wide.s32 	%rd40, %r57, 4;
	add.s64 	%rd41, %rd2, %rd40;
	st.global.f32 	[%rd41], %f1;
	st.local.v2.u32 	[%rd1], {%r64, %r2};
	st.local.v2.u32 	[%rd1+8], {%r4, %r57};
	mov.b32 	%r76, 1;
	st.local.v2.u32 	[%rd1+16], {%r69, %r76};
	{ // callseq 819, 0
	.param .b64 param0;
	st.param.b64 	[param0], %rd37;
	.param .b64 param1;
	st.param.b64 	[param1], %rd31;
	.param .b32 retval0;
	call.uni (retval0), 
	vprintf, 
	(
	param0, 
	param1
	);
	ld.param.b32 	%r77, [retval0];
	} // callseq 819
	ld.global.f32 	%f2, [%rd39+4];
	st.global.f32 	[%rd41+4], %f2;
	st.local.v2.u32 	[%rd1], {%r64, %r2};
	st.local.v2.u32 	[%rd1+8], {%r4, %r57};
	mov.b32 	%r79, 2;
	st.local.v2.u32 	[%rd1+16], {%r69, %r79};
	{ // callseq 820, 0
	.param .b64 param0;
	st.param.b64 	[param0], %rd37;
	.param .b64 param1;
	st.param.b64 	[param1], %rd31;
	.param .b32 retval0;
	call.uni (retval0), 
	vprintf, 
	(
	param0, 
	param1
	);
	ld.param.b32 	%r80, [retval0];
	} // callseq 820
	ld.global.f32 	%f3, [%rd39+8];
	st.global.f32 	[%rd41+8], %f3;
	st.local.v2.u32 	[%rd1], {%r64, %r2};
	st.local.v2.u32 	[%rd1+8], {%r4, %r57};
	mov.b32 	%r82, 3;
	st.local.v2.u32 	[%rd1+16], {%r69, %r82};
	{ // callseq 821, 0
	.param .b64 param0;
	st.param.b64 	[param0], %rd37;
	.param .b64 param1;
	st.param.b64 	[param1], %rd31;
	.param .b32 retval0;
	call.uni (retval0), 
	vprintf, 
	(
	param0, 
	param1
	);
	ld.param.b32 	%r83, [retval0];
	} // callseq 821
	ld.global.f32 	%f4, [%rd39+12];
	st.global.f32 	[%rd41+12], %f4;
	st.local.v2.u32 	[%rd1], {%r64, %r2};
	st.local.v2.u32 	[%rd1+8], {%r4, %r58};
	st.local.v2.u32 	[%rd1+16], {%r70, %r73};
	mov.u64 	%rd42, $str$7;
	cvta.global.u64 	%rd43, %rd42;
	{ // callseq 822, 0
	.param .b64 param0;
	st.param.b64 	[param0], %rd43;
	.param .b64 param1;
	st.param.b64 	[param1], %rd31;
	.param .b32 retval0;
	call.uni (retval0), 
	vprintf, 
	(
	param0, 
	param1
	);
	ld.param.b32 	%r85, [retval0];
	} // callseq 822
	mul.wide.s32 	%rd44, %r70, 4;
	add.s64 	%rd45, %rd3, %rd44;
	ld.global.f32 	%f5, [%rd45];
	mul.wide.s32 	%rd46, %r58, 4;
	add.s64 	%rd47, %rd3, %rd46;
	st.global.f32 	[%rd47], %f5;
	st.local.v2.u32 	[%rd1], {%r64, %r2};
	st.local.v2.u32 	[%rd1+8], {%r4, %r58};
	mov.b32 	%r87, 4;
	st.local.v2.u32 	[%rd1+16], {%r70, %r87};
	{ // callseq 823, 0
	.param .b64 param0;
	st.param.b64 	[param0], %rd43;
	.param .b64 param1;
	st.param.b64 	[param1], %rd31;
	.param .b32 retval0;
	call.uni (retval0), 
	vprintf, 
	(
	param0, 
	param1
	);
	ld.param.b32 	%r88, [retval0];
	} // callseq 823
	ld.global.f32 	%f6, [%rd45+16];
	st.global.f32 	[%rd47+16], %f6;
	st.local.v2.u32 	[%rd1], {%r64, %r2};
	st.local.v2.u32 	[%rd1+8], {%r4, %r58};
	mov.b32 	%r90, 8;
	st.local.v2.u32 	[%rd1+16], {%r70, %r90};
	{ // callseq 824, 0
	.param .b64 param0;
	st.param.b64 	[param0], %rd43;
	.param .b64 param1;
	st.param.b64 	[param1], %rd31;
	.param .b32 retval0;
	call.uni (retval0), 
	vprintf, 
	(
	param0, 
	param1
	);
	ld.param.b32 	%r91, [retval0];
	} // callseq 824
	ld.global.f32 	%f7, [%rd45+32];
	st.global.f32 	[%rd47+32], %f7;
	st.local.v2.u32 	[%rd1], {%r64, %r2};
	st.local.v2.u32 	[%rd1+8], {%r4, %r58};
	mov.b32 	%r93, 12;
	st.local.v2.u32 	[%rd1+16], {%r70, %r93};
	{ // callseq 825, 0
	.param .b64 param0;
	st.param.b64 	[param0], %rd43;
	.param .b64 param1;
	st.param.b64 	[param1], %rd31;
	.param .b32 retval0;
	call.uni (retval0), 
	vprintf, 
	(
	param0, 
	param1
	);
	ld.param.b32 	%r94, [retval0];
	} // callseq 825
	ld.global.f32 	%f8, [%rd45+48];
	st.global.f32 	[%rd47+48], %f8;
	add.s32 	%r97, %r97, %r5;
	setp.lt.s32 	%p2, %r13, %r8;
	mov.u32 	%r96, %r13;
	@%p2 bra 	$L__BB42_2;
$L__BB42_3:
	ret;

}
	// .globl	_Z5evictIfLi8ELi4ELi4EEvPT_S1_PKiS3_S3_S3_iiiiii
.visible .entry _Z5evictIfLi8ELi4ELi4EEvPT_S1_PKiS3_S3_S3_iiiiii(
	.param .u64 .ptr .align 1 _Z5evictIfLi8ELi4ELi4EEvPT_S1_PKiS3_S3_S3_iiiiii_param_0,
	.param .u64 .ptr .align 1 _Z5evictIfLi8ELi4ELi4EEvPT_S1_PKiS3_S3_S3_iiiiii_param_1,
	.param .u64 .ptr .align 1 _Z5evictIfLi8ELi4ELi4EEvPT_S1_PKiS3_S3_S3_iiiiii_param_2,
	.param .u64 .ptr .align 1 _Z5evictIfLi8ELi4ELi4EEvPT_S1_PKiS3_S3_S3_iiiiii_param_3,
	.param .u64 .ptr .align 1 _Z5evictIfLi8ELi4ELi4EEvPT_S1_PKiS3_S3_S3_iiiiii_param_4,
	.param .u64 .ptr .align 1 _Z5evictIfLi8ELi4ELi4EEvPT_S1_PKiS3_S3_S3_iiiiii_param_5,
	.param .u32 _Z5evictIfLi8ELi4ELi4EEvPT_S1_PKiS3_S3_S3_iiiiii_param_6,
	.param .u32 _Z5evictIfLi8ELi4ELi4EEvPT_S1_PKiS3_S3_S3_iiiiii_param_7,
	.param .u32 _Z5evictIfLi8ELi4ELi4EEvPT_S1_PKiS3_S3_S3_iiiiii_param_8,
	.param .u32 _Z5evictIfLi8ELi4ELi4EEvPT_S1_PKiS3_S3_S3_iiiiii_param_9,
	.param .u32 _Z5evictIfLi8ELi4ELi4EEvPT_S1_PKiS3_S3_S3_iiiiii_param_10,
	.param .u32 _Z5evictIfLi8ELi4ELi4EEvPT_S1_PKiS3_S3_S3_iiiiii_param_11
)
{
	.local .align 8 .b8 	__local_depot43[32];
	.reg .b64 	%SP;
	.reg .b64 	%SPL;
	.reg .pred 	%p<3>;
	.reg .b32 	%r<120>;
	.reg .b32 	%f<17>;
	.reg .b64 	%rd<49>;

	mov.u64 	%SPL, __local_depot43;
	cvta.local.u64 	%SP, %SPL;
	ld.param.u64 	%rd5, [_Z5evictIfLi8ELi4ELi4EEvPT_S1_PKiS3_S3_S3_iiiiii_param_0];
	ld.param.u64 	%rd6, [_Z5evictIfLi8ELi4ELi4EEvPT_S1_PKiS3_S3_S3_iiiiii_param_1];
	ld.param.u64 	%rd9, [_Z5evictIfLi8ELi4ELi4EEvPT_S1_PKiS3_S3_S3_iiiiii_param_3];
	ld.param.u64 	%rd8, [_Z5evictIfLi8ELi4ELi4EEvPT_S1_PKiS3_S3_S3_iiiiii_param_4];
	ld.param.u64 	%rd10, [_Z5evictIfLi8ELi4ELi4EEvPT_S1_PKiS3_S3_S3_iiiiii_param_5];
	ld.param.u32 	%r17, [_Z5evictIfLi8ELi4ELi4EEvPT_S1_PKiS3_S3_S3_iiiiii_param_6];
	ld.param.u32 	%r15, [_Z5evictIfLi8ELi4ELi4EEvPT_S1_PKiS3_S3_S3_iiiiii_param_7];
	ld.param.u32 	%r18, [_Z5evictIfLi8ELi4ELi4EEvPT_S1_PKiS3_S3_S3_iiiiii_param_8];
	ld.param.u32 	%r19, [_Z5evictIfLi8ELi4ELi4EEvPT_S1_PKiS3_S3_S3_iiiiii_param_9];
	ld.param.u32 	%r20, [_Z5evictIfLi8ELi4ELi4EEvPT_S1_PKiS3_S3_S3_iiiiii_param_10];
	ld.param.u32 	%r16, [_Z5evictIfLi8ELi4ELi4EEvPT_S1_PKiS3_S3_S3_iiiiii_param_11];
	cvta.to.global.u64 	%rd11, %rd10;
	cvta.to.global.u64 	%rd12, %rd9;
	add.u64 	%rd13, %SP, 0;
	add.u64 	%rd1, %SPL, 0;
	mov.u32 	%r21, %ctaid.y;
	mov.u32 	%r22, %ntid.y;
	mov.u32 	%r23, %tid.y;
	mad.lo.s32 	%r1, %r21, %r22, %r23;
	div.s32 	%r2, %r1, %r19;
	mul.lo.s32 	%r24, %r2, %r19;
	sub.s32 	%r25, %r1, %r24;
	mad.lo.s32 	%r26, %r2, %r18, %r17;
	mad.lo.s32 	%r27, %r26, %r19, %r25;
	st.local.v2.u32 	[%rd1], {%r27, %r1};
	st.local.u32 	[%rd1+8], %r2;
	mov.u64 	%rd14, $str;
	cvta.global.u64 	%rd15, %rd14;
	{ // callseq 826, 0
	.param .b64 param0;
	st.param.b64 	[param0], %rd15;
	.param .b64 param1;
	st.param.b64 	[param1], %rd13;
	.param .b32 retval0;
	call.uni (retval0), 
	vprintf, 
	(
	param0, 
	param1
	);
	ld.param.b32 	%r28, [retval0];
	} // callseq 826
	mul.wide.s32 	%rd16, %r27, 4;
	add.s64 	%rd17, %rd12, %rd16;
	ld.global.nc.u32 	%r3, [%rd17];
	mov.u32 	%r30, %ctaid.x;
	mov.u32 	%r31, %ntid.x;
	mov.u32 	%r32, %tid.x;
	mad.lo.s32 	%r4, %r30, %r31, %r32;
	mov.u32 	%r33, %nctaid.x;
	mul.lo.s32 	%r5, %r33, %r31;
	st.local.u32 	[%rd1], %r5;
	mov.u64 	%rd18, $str$1;
	cvta.global.u64 	%rd19, %rd18;
	{ // callseq 827, 0
	.param .b64 param0;
	st.param.b64 	[param0], %rd19;
	.param .b64 param1;
	st.param.b64 	[param1], %rd13;
	.param .b32 retval0;
	call.uni (retval0), 
	vprintf, 
	(
	param0, 
	param1
	);
	ld.param.b32 	%r34, [retval0];
	} // callseq 827
	mul.wide.u32 	%rd20, %r1, 4;
	add.s64 	%rd21, %rd11, %rd20;
	ld.global.nc.u32 	%r36, [%rd21];
	sub.s32 	%r37, %r4, %r3;
	add.s32 	%r119, %r37, %r36;
	st.local.v2.u32 	[%rd1], {%r3, %r15};
	mov.u64 	%rd22, $str$2;
	cvta.global.u64 	%rd23, %rd22;
	{ // callseq 828, 0
	.param .b64 param0;
	st.param.b64 	[param0], %rd23;
	.param .b64 param1;
	st.param.b64 	[param1], %rd13;
	.param .b32 retval0;
	call.uni (retval0), 
	vprintf, 
	(
	param0, 
	param1
	);
	ld.param.b32 	%r38, [retval0];
	} // callseq 828
	add.s32 	%r40, %r27, %r4;
	add.s32 	%r41, %r3, %r27;
	st.local.v2.u32 	[%rd1], {%r40, %r41};
	mov.u64 	%rd24, $str$3;
	cvta.global.u64 	%rd25, %rd24;
	{ // callseq 829, 0
	.param .b64 param0;
	st.param.b64 	[param0], %rd25;
	.param .b64 param1;
	st.param.b64 	[param1], %rd13;
	.param .b32 retval0;
	call.uni (retval0), 
	vprintf, 
	(
	param0, 
	param1
	);
	ld.param.b32 	%r42, [retval0];
	} // callseq 829
	mul.lo.s32 	%r44, %r20, %r27;
	shl.b32 	%r7, %r44, 2;
	setp.ge.s32 	%p1, %r4, %r3;
	@%p1 bra 	$L__BB43_3;
	cvta.to.global.u64 	%rd2, %rd5;
	cvta.to.global.u64 	%rd3, %rd6;
	add.s32 	%r8, %r7, %r3;
	add.s32 	%r118, %r7, %r4;
	mul.lo.s32 	%r10, %r16, %r1;
	cvta.to.global.u64 	%rd4, %rd8;
	mov.u64 	%rd29, $str$4;
$L__BB43_2:
	ld.param.u64 	%rd48, [_Z5evictIfLi8ELi4ELi4EEvPT_S1_PKiS3_S3_S3_iiiiii_param_2];
	cvta.to.global.u64 	%rd26, %rd48;
	mul.wide.s32 	%rd27, %r118, 4;
	add.s64 	%rd28, %rd26, %rd27;
	ld.global.nc.u32 	%r45, [%rd28];
	sub.s32 	%r46, %r45, %r15;
	shr.s32 	%r47, %r46, 31;
	shr.u32 	%r48, %r47, 30;
	add.s32 	%r49, %r46, %r48;
	shl.b32 	%r50, %r49, 3;
	and.b32  	%r51, %r50, -32;
	and.b32  	%r52, %r49, -4;
	sub.s32 	%r53, %r46, %r52;
	add.s32 	%r13, %r118, %r5;
	st.local.v2.u32 	[%rd1], {%r2, %r53};
	st.local.v2.u32 	[%rd1+8], {%r46, %r118};
	st.local.v2.u32 	[%rd1+16], {%r13, %r8};
	cvta.global.u64 	%rd30, %rd29;
	add.u64 	%rd31, %SP, 0;
	{ // callseq 830, 0
	.param .b64 param0;
	st.param.b64 	[param0], %rd30;
	.param .b64 param1;
	st.param.b64 	[param1], %rd31;
	.param .b32 retval0;
	call.uni (retval0), 
	vprintf, 
	(
	param0, 
	param1
	);
	ld.param.b32 	%r54, [retval0];
	} // callseq 830
	shl.b32 	%r56, %r53, 2;
	add.s32 	%r57, %r51, %r56;
	mad.lo.s32 	%r58, %r53, -3, %r57;
	shr.s32 	%r59, %r119, 31;
	shr.u32 	%r60, %r59, 30;
	add.s32 	%r61, %r119, %r60;
	shr.s32 	%r62, %r61, 2;
	add.s32 	%r63, %r62, %r10;
	mul.wide.s32 	%rd32, %r63, 4;
	add.s64 	%rd33, %rd4, %rd32;
	ld.global.nc.u32 	%r64, [%rd33];
	shl.b32 	%r65, %r64, 5;
	and.b32  	%r66, %r61, -4;
	sub.s32 	%r67, %r119, %r66;
	shl.b32 	%r68, %r67, 2;
	add.s32 	%r69, %r65, %r68;
	mad.lo.s32 	%r70, %r67, -3, %r69;
	st.local.v2.u32 	[%rd1], {%r1, %r119};
	st.local.v2.u32 	[%rd1+8], {%r62, %r64};
	st.local.v2.u32 	[%rd1+16], {%r65, %r67};
	st.local.u32 	[%rd1+24], %r69;
	mov.u64 	%rd34, $str$5;
	cvta.global.u64 	%rd35, %rd34;
	{ // callseq 831, 0
	.param .b64 param0;
	st.param.b64 	[param0], %rd35;
	.param .b64 param1;
	st.param.b64 	[param1], %rd31;
	.param .b32 retval0;
	call.uni (retval0), 
	vprintf, 
	(
	param0, 
	param1
	);
	ld.param.b32 	%r71, [retval0];
	} // callseq 831
	st.local.v2.u32 	[%rd1], {%r64, %r2};
	st.local.v2.u32 	[%rd1+8], {%r4, %r57};
	mov.b32 	%r73, 0;
	st.local.v2.u32 	[%rd1+16], {%r69, %r73};
	mov.u64 	%rd36, $str$6;
	cvta.global.u64 	%rd37, %rd36;
	{ // callseq 832, 0
	.param .b64 param0;
	st.param.b64 	[param0], %rd37;
	.param .b64 param1;
	st.param.b64 	[param1], %rd31;
	.param .b32 retval0;
	call.uni (retval0), 
	vprintf, 
	(
	param0, 
	param1
	);
	ld.param.b32 	%r74, [retval0];
	} // callseq 832
	mul.wide.s32 	%rd38, %r69, 4;
	add.s64 	%rd39, %rd2, %rd38;
	ld.global.f32 	%f1, [%rd39];
	mul.wide.s32 	%rd40, %r57, 4;
	add.s64 	%rd41, %rd2, %rd40;
	st.global.f32 	[%rd41], %f1;
	st.local.v2.u32 	[%rd1], {%r64, %r2};
	st.local.v2.u32 	[%rd1+8], {%r4, %r57};
	mov.b32 	%r76, 1;
	st.local.v2.u32 	[%rd1+16], {%r69, %r76};
	{ // callseq 833, 0
	.param .b64 param0;
	st.param.b64 	[param0], %rd37;
	.param .b64 param1;
	st.param.b64 	[param1], %rd31;
	.param .b32 retval0;
	call.uni (retval0), 
	vprintf, 
	(
	param0, 
	param1
	);
	ld.param.b32 	%r77, [retval0];
	} // callseq 833
	ld.global.f32 	%f2, [%rd39+4];
	st.global.f32 	[%rd41+4], %f2;
	st.local.v2.u32 	[%rd1], {%r64, %r2};
	st.local.v2.u32 	[%rd1+8], {%r4, %r57};
	mov.b32 	%r79, 2;
	st.local.v2.u32 	[%rd1+16], {%r69, %r79};
	{ // callseq 834, 0
	.param .b64 param0;
	st.param.b64 	[param0], %rd37;
	.param .b64 param1;
	st.param.b64 	[param1], %rd31;
	.param .b32 retval0;
	call.uni (retval0), 
	vprintf, 
	(
	param0, 
	param1
	);
	ld.param.b32 	%r80, [retval0];
	} // callseq 834
	ld.global.f32 	%f3, [%rd39+8];
	st.global.f32 	[%rd41+8], %f3;
	st.local.v2.u32 	[%rd1], {%r64, %r2};
	st.local.v2.u32 	[%rd1+8], {%r4, %r57};
	mov.b32 	%r82, 3;
	st.local.v2.u32 	[%rd1+16], {%r69, %r82};
	{ // callseq 835, 0
	.param .b64 param0;
	st.param.b64 	[param0], %rd37;
	.param .b64 param1;
	st.param.b64 	[param1], %rd31;
	.param .b32 retval0;
	call.uni (retval0), 
	vprintf, 
	(
	param0, 
	param1
	);
	ld.param.b32 	%r83, [retval0];
	} // callseq 835
	ld.global.f32 	%f4, [%rd39+12];
	st.global.f32 	[%rd41+12], %f4;
	add.s32 	%r85, %r69, 16;
	add.s32 	%r86, %r57, 16;
	st.local.v2.u32 	[%rd1], {%r64, %r2};
	st.local.v2.u32 	[%rd1+8], {%r4, %r86};
	st.local.v2.u32 	[%rd1+16], {%r85, %r73};
	{ // callseq 836, 0
	.param .b64 param0;
	st.param.b64 	[param0], %rd37;
	.param .b64 param1;
	st.param.b64 	[param1], %rd31;
	.param .b32 retval0;
	call.uni (retval0), 
	vprintf, 
	(
	param0, 
	param1
	);
	ld.param.b32 	%r87, [retval0];
	} // callseq 836
	ld.global.f32 	%f5, [%rd39+64];
	st.global.f32 	[%rd41+64], %f5;
	st.local.v2.u32 	[%rd1], {%r64, %r2};
	st.local.v2.u32 	[%rd1+8], {%r4, %r86};
	st.local.v2.u32 	[%rd1+16], {%r85, %r76};
	{ // callseq 837, 0
	.param .b64 param0;
	st.param.b64 	[param0], %rd37;
	.param .b64 param1;
	st.param.b64 	[param1], %rd31;
	.param .b32 retval0;
	call.uni (retval0), 
	vprintf, 
	(
	param0, 
	param1
	);
	ld.param.b32 	%r89, [retval0];
	} // callseq 837
	ld.global.f32 	%f6, [%rd39+68];
	st.global.f32 	[%rd41+68], %f6;
	st.local.v2.u32 	[%rd1], {%r64, %r2};
	st.local.v2.u32 	[%rd1+8], {%r4, %r86};
	st.local.v2.u32 	[%rd1+16], {%r85, %r79};
	{ // callseq 838, 0
	.param .b64 param0;
	st.param.b64 	[param0], %rd37;
	.param .b64 param1;
	st.param.b64 	[param1], %rd31;
	.param .b32 retval0;
	call.uni (retval0), 
	vprintf, 
	(
	param0, 
	param1
	);
	ld.param.b32 	%r91, [retval0];
	} // callseq 838
	ld.global.f32 	%f7, [%rd39+72];
	st.global.f32 	[%rd41+72], %f7;
	st.local.v2.u32 	[%rd1], {%r64, %r2};
	st.local.v2.u32 	[%rd1+8], {%r4, %r86};
	st.local.v2.u32 	[%rd1+16], {%r85, %r82};
	{ // callseq 839, 0
	.param .b64 param0;
	st.param.b64 	[param0], %rd37;
	.param .b64 param1;
	st.param.b64 	[param1], %rd31;
	.param .b32 retval0;
	call.uni (retval0), 
	vprintf, 
	(
	param0, 
	param1
	);
	ld.param.b32 	%r93, [retval0];
	} // callseq 839
	ld.global.f32 	%f8, [%rd39+76];
	st.global.f32 	[%rd41+76], %f8;
	st.local.v2.u32 	[%rd1], {%r64, %r2};
	st.local.v2.u32 	[%rd1+8], {%r4, %r58};
	st.local.v2.u32 	[%rd1+16], {%r70, %r73};
	mov.u64 	%rd42, $str$7;
	cvta.global.u64 	%rd43, %rd42;
	{ // callseq 840, 0
	.param .b64 param0;
	st.param.b64 	[param0], %rd43;
	.param .b64 param1;
	st.param.b64 	[param1], %rd31;
	.param .b32 retval0;
	call.uni (retval0), 
	vprintf, 
	(
	param0, 
	param1
	);
	ld.param.b32 	%r95, [retval0];
	} // callseq 840
	mul.wide.s32 	%rd44, %r70, 4;
	add.s64 	%rd45, %rd3, %rd44;
	ld.global.f32 	%f9, [%rd45];
	mul.wide.s32 	%rd46, %r58, 4;
	add.s64 	%rd47, %rd3, %rd46;
	st.global.f32 	[%rd47], %f9;
	st.local.v2.u32 	[%rd1], {%r64, %r2};
	st.local.v2.u32 	[%rd1+8], {%r4, %r58};
	mov.b32 	%r97, 4;
	st.local.v2.u32 	[%rd1+16], {%r70, %r97};
	{ // callseq 841, 0
	.param .b64 param0;
	st.param.b64 	[param0], %rd43;
	.param .b64 param1;
	st.param.b64 	[param1], %rd31;
	.param .b32 retval0;
	call.uni (retval0), 
	vprintf, 
	(
	param0, 
	param1
	);
	ld.param.b32 	%r98, [retval0];
	} // callseq 841
	ld.global.f32 	%f10, [%rd45+16];
	st.global.f32 	[%rd47+16], %f10;
	st.local.v2.u32 	[%rd1], {%r64, %r2};
	st.local.v2.u32 	[%rd1+8], {%r4, %r58};
	mov.b32 	%r100, 8;
	st.local.v2.u32 	[%rd1+16], {%r70, %r100};
	{ // callseq 842, 0
	.param .b64 param0;
	st.param.b64 	[param0], %rd43;
	.param .b64 param1;
	st.param.b64 	[param1], %rd31;
	.param .b32 retval0;
	call.uni (retval0), 
	vprintf, 
	(
	param0, 
	param1
	);
	ld.param.b32 	%r101, [retval0];
	} // callseq 842
	ld.global.f32 	%f11, [%rd45+32];
	st.global.f32 	[%rd47+32], %f11;
	st.local.v2.u32 	[%rd1], {%r64, %r2};
	st.local.v2.u32 	[%rd1+8], {%r4, %r58};
	mov.b32 	%r103, 12;
	st.local.v2.u32 	[%rd1+16], {%r70, %r103};
	{ // callseq 843, 0
	.param .b64 param0;
	st.param.b64 	[param0], %rd43;
	.param .b64 param1;
	st.param.b64 	[param1], %rd31;
	.param .b32 retval0;
	call.uni (retval0), 
	vprintf, 
	(
	param0, 
	param1
	);
	ld.param.b32 	%r104, [retval0];
	} // callseq 843
	ld.global.f32 	%f12, [%rd45+48];
	st.global.f32 	[%rd47+48], %f12;
	st.local.v2.u32 	[%rd1], {%r64, %r2};
	st.local.v2.u32 	[%rd1+8], {%r4, %r58};
	mov.b32 	%r106, 16;
	st.local.v2.u32 	[%rd1+16], {%r70, %r106};
	{ // callseq 844, 0
	.param .b64 param0;
	st.param.b64 	[param0], %rd43;
	.param .b64 param1;
	st.param.b64 	[param1], %rd31;
	.param .b32 retval0;
	call.uni (retval0), 
	vprintf, 
	(
	param0, 
	param1
	);
	ld.param.b32 	%r107, [retval0];
	} // callseq 844
	ld.global.f32 	%f13, [%rd45+64];
	st.global.f32 	[%rd47+64], %f13;
	st.local.v2.u32 	[%rd1], {%r64, %r2};
	st.local.v2.u32 	[%rd1+8], {%r4, %r58};
	mov.b32 	%r109, 20;
	st.local.v2.u32 	[%rd1+16], {%r70, %r109};
	{ // callseq 845, 0
	.param .b64 param0;
	st.param.b64 	[param0], %rd43;
	.param .b64 param1;
	st.param.b64 	[param1], %rd31;
	.param .b32 retval0;
	call.uni (retval0), 
	vprintf, 
	(
	param0, 
	param1
	);
	ld.param.b32 	%r110, [retval0];
	} // callseq 845
	ld.global.f32 	%f14, [%rd45+80];
	st.global.f32 	[%rd47+80], %f14;
	st.local.v2.u32 	[%rd1], {%r64, %r2};
	st.local.v2.u32 	[%rd1+8], {%r4, %r58};
	mov.b32 	%r112, 24;
	st.local.v2.u32 	[%rd1+16], {%r70, %r112};
	{ // callseq 846, 0
	.param .b64 param0;
	st.param.b64 	[param0], %rd43;
	.param .b64 param1;
	st.param.b64 	[param1], %rd31;
	.param .b32 retval0;
	call.uni (retval0), 
	vprintf, 
	(
	param0, 
	param1
	);
	ld.param.b32 	%r113, [retval0];
	} // callseq 846
	ld.global.f32 	%f15, [%rd45+96];
	st.global.f32 	[%rd47+96], %f15;
	st.local.v2.u32 	[%rd1], {%r64, %r2};
	st.local.v2.u32 	[%rd1+8], {%r4, %r58};
	mov.b32 	%r115, 28;
	st.local.v2.u32 	[%rd1+16], {%r70, %r115};
	{ // callseq 847, 0
	.param .b64 param0;
	st.param.b64 	[param0], %rd43;
	.param .b64 param1;
	st.param.b64 	[param1], %rd31;
	.param .b32 retval0;
	call.uni (retval0), 
	vprintf, 
	(
	param0, 
	param1
	);
	ld.param.b32 	%r116, [retval0];
	} // callseq 847
	ld.global.f32 	%f16, [%rd45+112];
	st.global.f32 	[%rd47+112], %f16;
	add.s32 	%r119, %r119, %r5;
	setp.lt.s32 	%p2, %r13, %r8;
	mov.u32 	%r118, %r13;
	@%p2 bra 	$L__BB43_2;
$L__BB43_3:
	ret;

}
	// .globl	_Z5evictIfLi1ELi8ELi4EEvPT_S1_PKiS3_S3_S3_iiiiii
.visible .entry _Z5evictIfLi1ELi8ELi4EEvPT_S1_PKiS3_S3_S3_iiiiii(
	.param .u64 .ptr .align 1 _Z5evictIfLi1ELi8ELi4EEvPT_S1_PKiS3_S3_S3_iiiiii_param_0,
	.param .u64 .ptr .align 1 _Z5evictIfLi1ELi8ELi4EEvPT_S1_PKiS3_S3_S3_iiiiii_param_1,
	.param .u64 .ptr .align 1 _Z5evictIfLi1ELi8ELi4EEvPT_S1_PKiS3_S3_S3_iiiiii_param_2,
	.param .u64 .ptr .align 1 _Z5evictIfLi1ELi8ELi4EEvPT_S1_PKiS3_S3_S3_iiiiii_param_3,
	.param .u64 .ptr .align 1 _Z5evictIfLi1ELi8ELi4EEvPT_S1_PKiS3_S3_S3_iiiiii_param_4,
	.param .u64 .ptr .align 1 _Z5evictIfLi1ELi8ELi4EEvPT_S1_PKiS3_S3_S3_iiiiii_param_5,
	.param .u32 _Z5evictIfLi1ELi8ELi4EEvPT_S1_PKiS3_S3_S3_iiiiii_param_6,
	.param .u32 _Z5evictIfLi1ELi8ELi4EEvPT_S1_PKiS3_S3_S3_iiiiii_param_7,
	.param .u32 _Z5evictIfLi1ELi8ELi4EEvPT_S1_PKiS3_S3_S3_iiiiii_param_8,
	.param .u32 _Z5evictIfLi1ELi8ELi4EEvPT_S1_PKiS3_S3_S3_iiiiii_param_9,
	.param .u32 _Z5evictIfLi1ELi8ELi4EEvPT_S1_PKiS3_S3_S3_iiiiii_param_10,
	.param .u32 _Z5evictIfLi1ELi8ELi4EEvPT_S1_PKiS3_S3_S3_iiiiii_param_11
)
{
	.local .align 8 .b8 	__local_depot44[32];
	.reg .b64 	%SP;
	.reg .b64 	%SPL;
	.reg .pred 	%p<3>;
	.reg .b32 	%r<99>;
	.reg .b32 	%f<10>;
	.reg .b64 	%rd<50>;

	mov.u64 	%SPL, __local_depot44;
	cvta.local.u64 	%SP, %SPL;
	ld.param.u64 	%rd4, [_Z5evictIfLi1ELi8ELi4EEvPT_S1_PKiS3_S3_S3_iiiiii_param_0];
	ld.param.u64 	%rd5, [_Z5evictIfLi1ELi8ELi4EEvPT_S1_PKiS3_S3_S3_iiiiii_param_1];
	ld.param.u64 	%rd8, [_Z5evictIfLi1ELi8ELi4EEvPT_S1_PKiS3_S3_S3_iiiiii_param_3];
	ld.param.u64 	%rd9, [_Z5evictIfLi1ELi8ELi4EEvPT_S1_PKiS3_S3_S3_iiiiii_param_5];
	ld.param.u32 	%r17, [_Z5evictIfLi1ELi8ELi4EEvPT_S1_PKiS3_S3_S3_iiiiii_param_6];
	ld.param.u32 	%r15, [_Z5evictIfLi1ELi8ELi4EEvPT_S1_PKiS3_S3_S3_iiiiii_param_7];
	ld.param.u32 	%r18, [_Z5evictIfLi1ELi8ELi4EEvPT_S1_PKiS3_S3_S3_iiiiii_param_8];
	ld.param.u32 	%r19, [_Z5evictIfLi1ELi8ELi4EEvPT_S1_PKiS3_S3_S3_iiiiii_param_9];
	ld.param.u32 	%r20, [_Z5evictIfLi1ELi8ELi4EEvPT_S1_PKiS3_S3_S3_iiiiii_param_10];
	ld.param.u32 	%r16, [_Z5evictIfLi1ELi8ELi4EEvPT_S1_PKiS3_S3_S3_iiiiii_param_11];
	cvta.to.global.u64 	%rd10, %rd9;
	cvta.to.global.u64 	%rd11, %rd8;
	add.u64 	%rd12, %SP, 0;
	add.u64 	%rd1, %SPL, 0;
	mov.u32 	%r21, %ctaid.y;
	mov.u32 	%r22, %ntid.y;
	mov.u32 	%r23, %tid.y;
	mad.lo.s32 	%r1, %r21, %r22, %r23;
	div.s32 	%r2, %r1, %r19;
	mul.lo.s32 	%r24, %r2, %r19;
	sub.s32 	%r25, %r1, %r24;
	mad.lo.s32 	%r26, %r2, %r18, %r17;
	mad.lo.s32 	%r27, %r26, %r19, %r25;
	st.local.v2.u32 	[%rd1], {%r27, %r1};
	st.local.u32 	[%rd1+8], %r2;
	mov.u64 	%rd13, $str;
	cvta.global.u64 	%rd14, %rd13;
	{ // callseq 848, 0
	.param .b64 param0;
	st.param.b64 	[param0], %rd14;
	.param .b64 param1;
	st.param.b64 	[param1], %rd12;
	.param .b32 retval0;
	call.uni (retval0), 
	vprintf, 
	(
	param0, 
	param1
	);
	ld.param.b32 	%r28, [retval0];
	} // callseq 848
	mul.wide.s32 	%rd15, %r27, 4;
	add.s64 	%rd16, %rd11, %rd15;
	ld.global.nc.u32 	%r3, [%rd16];
	mov.u32 	%r30, %ctaid.x;
	mov.u32 	%r31, %ntid.x;
	mov.u32 	%r32, %tid.x;
	mad.lo.s32 	%r4, %r30, %r31, %r32;
	mov.u32 	%r33, %nctaid.x;
	mul.lo.s32 	%r5, %r33, %r31;
	st.local.u32 	[%rd1], %r5;
	mov.u64 	%rd17, $str$1;
	cvta.global.u64 	%rd18, %rd17;
	{ // callseq 849, 0
	.param .b64 param0;
	st.param.b64 	[param0], %rd18;
	.param .b64 param1;
	st.param.b64 	[param1], %rd12;
	.param .b32 retval0;
	call.uni (retval0), 
	vprintf, 
	(
	param0, 
	param1
	);
	ld.param.b32 	%r34, [retval0];
	} // callseq 849
	mul.wide.u32 	%rd19, %r1, 4;
	add.s64 	%rd20, %rd10, %rd19;
	ld.global.nc.u32 	%r36, [%rd20];
	sub.s32 	%r37, %r4, %r3;
	add.s32 	%r98, %r37, %r36;
	st.local.v2.u32 	[%rd1], {%r3, %r15};
	mov.u64 	%rd21, $str$2;
	cvta.global.u64 	%rd22, %rd21;
	{ // callseq 850, 0
	.param .b64 param0;
	st.param.b64 	[param0], %rd22;
	.param .b64 param1;
	st.param.b64 	[param1], %rd12;
	.param .b32 retval0;
	call.uni (retval0), 
	vprintf, 
	(
	param0, 
	param1
	);
	ld.param.b32 	%r38, [retval0];
	} // callseq 850
	add.s32 	%r40, %r27, %r4;
	add.s32 	%r41, %r3, %r27;
	st.local.v2.u32 	[%rd1], {%r40, %r41};
	mov.u64 	%rd23, $str$3;
	cvta.global.u64 	%rd24, %rd23;
	{ // callseq 851, 0
	.param .b64 param0;
	st.param.b64 	[param0], %rd24;
	.param .b64 param1;
	st.param.b64 	[param1], %rd12;
	.param .b32 retval0;
	call.uni (retval0), 
	vprintf, 
	(
	param0, 
	param1
	);
	ld.param.b32 	%r42, [retval0];
	} // callseq 851
	mul.lo.s32 	%r44, %r20, %r27;
	shl.b32 	%r7, %r44, 2;
	setp.ge.s32 	%p1, %r4, %r3;
	@%p1 bra 	$L__BB44_3;
	cvta.to.global.u64 	%rd2, %rd4;
	cvta.to.global.u64 	%rd3, %rd5;
	add.s32 	%r8, %r7, %r3;
	add.s32 	%r97, %r7, %r4;
	mul.lo.s32 	%r10, %r16, %r1;
	mov.u64 	%rd28, $str$4;
$L__BB44_2:
	ld.param.u64 	%rd49, [_Z5evictIfLi1ELi8ELi4EEvPT_S1_PKiS3_S3_S3_iiiiii_param_4];
	ld.param.u64 	%rd48, [_Z5evictIfLi1ELi8ELi4EEvPT_S1_PKiS3_S3_S3_iiiiii_param_2];
	cvta.to.global.u64 	%rd25, %rd48;
	mul.wide.s32 	%rd26, %r97, 4;
	add.s64 	%rd27, %rd25, %rd26;
	ld.global.nc.u32 	%r45, [%rd27];
	sub.s32 	%r46, %r45, %r15;
	shr.s32 	%r47, %r46, 31;
	shr.u32 	%r48, %r47, 30;
	add.s32 	%r49, %r46, %r48;
	and.b32  	%r50, %r49, -4;
	sub.s32 	%r51, %r46, %r50;
	add.s32 	%r13, %r97, %r5;
	st.local.v2.u32 	[%rd1], {%r2, %r51};
	st.local.v2.u32 	[%rd1+8], {%r46, %r97};
	st.local.v2.u32 	[%rd1+16], {%r13, %r8};
	cvta.global.u64 	%rd29, %rd28;
	{ // callseq 852, 0
	.param .b64 param0;
	st.param.b64 	[param0], %rd29;
	.param .b64 param1;
	st.param.b64 	[param1], %rd12;
	.param .b32 retval0;
	call.uni (retval0), 
	vprintf, 
	(
	param0, 
	param1
	);
	ld.param.b32 	%r52, [retval0];
	} // callseq 852
	shl.b32 	%r54, %r51, 3;
	add.s32 	%r55, %r50, %r54;
	mad.lo.s32 	%r56, %r51, -7, %r55;
	shr.s32 	%r57, %r98, 31;
	shr.u32 	%r58, %r57, 30;
	add.s32 	%r59, %r98, %r58;
	shr.s32 	%r60, %r59, 2;
	add.s32 	%r61, %r60, %r10;
	cvta.to.global.u64 	%rd31, %rd49;
	mul.wide.s32 	%rd32, %r61, 4;
	add.s64 	%rd33, %rd31, %rd32;
	ld.global.nc.u32 	%r62, [%rd33];
	shl.b32 	%r63, %r62, 2;
	and.b32  	%r64, %r59, -4;
	sub.s32 	%r65, %r98, %r64;
	shl.b32 	%r66, %r65, 3;
	add.s32 	%r67, %r63, %r66;
	mad.lo.s32 	%r68, %r65, -7, %r67;
	st.local.v2.u32 	[%rd1], {%r1, %r98};
	st.local.v2.u32 	[%rd1+8], {%r60, %r62};
	st.local.v2.u32 	[%rd1+16], {%r63, %r65};
	st.local.u32 	[%rd1+24], %r67;
	mov.u64 	%rd34, $str$5;
	cvta.global.u64 	%rd35, %rd34;
	{ // callseq 853, 0
	.param .b64 param0;
	st.param.b64 	[param0], %rd35;
	.param .b64 param1;
	st.param.b64 	[param1], %rd12;
	.param .b32 retval0;
	call.uni (retval0), 
	vprintf, 
	(
	param0, 
	param1
	);
	ld.param.b32 	%r69, [retval0];
	} // callseq 853
	st.local.v2.u32 	[%rd1], {%r62, %r2};
	st.local.v2.u32 	[%rd1+8], {%r4, %r55};
	mov.b32 	%r71, 0;
	st.local.v2.u32 	[%rd1+16], {%r67, %r71};
	mov.u64 	%rd36, $str$6;
	cvta.global.u64 	%rd37, %rd36;
	{ // callseq 854, 0
	.param .b64 param0;
	st.param.b64 	[param0], %rd37;
	.param .b64 param1;
	st.param.b64 	[param1], %rd12;
	.param .b32 retval0;
	call.uni (retval0), 
	vprintf, 
	(
	param0, 
	param1
	);
	ld.param.b32 	%r72, [retval0];
	} // callseq 854
	mul.wide.s32 	%rd38, %r67, 4;
	add.s64 	%rd39, %rd2, %rd38;
	ld.global.f32 	%f1, [%rd39];
	mul.wide.s32 	%rd40, %r55, 4;
	add.s64 	%rd41, %rd2, %rd40;
	st.global.f32 	[%rd41], %f1;
	st.local.v2.u32 	[%rd1], {%r62, %r2};
	st.local.v2.u32 	[%rd1+8], {%r4, %r55};
	mov.b32 	%r74, 1;
	st.local.v2.u32 	[%rd1+16], {%r67, %r74};
	{ // callseq 855, 0
	.param .b64 param0;
	st.param.b64 	[param0], %rd37;
	.param .b64 param1;
	st.param.b64 	[param1], %rd12;
	.param .b32 retval0;
	call.uni (retval0), 
	vprintf, 
	(
	param0, 
	param1
	);
	ld.param.b32 	%r75, [retval0];
	} // callseq 855
	ld.global.f32 	%f2, [%rd39+4];
	st.global.f32 	[%rd41+4], %f2;
	st.local.v2.u32 	[%rd1], {%r62, %r2};
	st.local.v2.u32 	[%rd1+8], {%r4, %r55};
	mov.b32 	%r77, 2;
	st.local.v2.u32 	[%rd1+16], {%r67, %r77};
	{ // callseq 856, 0
	.param .b64 param0;
	st.param.b64 	[param0], %rd37;
	.param .b64 param1;
	st.param.b64 	[param1], %rd12;
	.param .b32 retval0;
	call.uni (retval0), 
	vprintf, 
	(
	param0, 
	param1
	);
	ld.param.b32 	%r78, [retval0];
	} // callseq 856
	ld.global.f32 	%f3, [%rd39+8];
	st.global.f32 	[%rd41+8], %f3;
	st.local.v2.u32 	[%rd1], {%r62, %r2};
	st.local.v2.u32 	[%rd1+8], {%r4, %r55};
	mov.b32 	%r80, 3;
	st.local.v2.u32 	[%rd1+16], {%r67, %r80};
	{ // callseq 857, 0
	.param .b64 param0;
	st.param.b64 	[param0], %rd37;
	.param .b64 param1;
	st.param.b64 	[param1], %rd12;
	.param .b32 retval0;
	call.uni (retval0), 
	vprintf, 
	(
	param0, 
	param1
	);
	ld.param.b32 	%r81, [retval0];
	} // callseq 857
	ld.global.f32 	%f4, [%rd39+12];
	st.global.f32 	[%rd41+12], %f4;
	st.local.v2.u32 	[%rd1], {%r62, %r2};
	st.local.v2.u32 	[%rd1+8], {%r4, %r55};
	mov.b32 	%r83, 4;
	st.local.v2.u32 	[%rd1+16], {%r67, %r83};
	{ // callseq 858, 0
	.param .b64 param0;
	st.param.b64 	[param0], %rd37;
	.param .b64 param1;
	st.param.b64 	[param1], %rd12;
	.param .b32 retval0;
	call.uni (retval0), 
	vprintf, 
	(
	param0, 
	param1
	);
	ld.param.b32 	%r84, [retval0];
	} // callseq 858
	ld.global.f32 	%f5, [%rd39+16];
	st.global.f32 	[%rd41+16], %f5;
	st.local.v2.u32 	[%rd1], {%r62, %r2};
	st.local.v2.u32 	[%rd1+8], {%r4, %r55};
	mov.b32 	%r86, 5;
	st.local.v2.u32 	[%rd1+16], {%r67, %r86};
	{ // callseq 859, 0
	.param .b64 param0;
	st.param.b64 	[param0], %rd37;
	.param .b64 param1;
	st.param.b64 	[param1], %rd12;
	.param .b32 retval0;
	call.uni (retval0), 
	vprintf, 
	(
	param0, 
	param1
	);
	ld.param.b32 	%r87, [retval0];
	} // callseq 859
	ld.global.f32 	%f6, [%rd39+20];
	st.global.f32 	[%rd41+20], %f6;
	st.local.v2.u32 	[%rd1], {%r62, %r2};
	st.local.v2.u32 	[%rd1+8], {%r4, %r55};
	mov.b32 	%r89, 6;
	st.local.v2.u32 	[%rd1+16], {%r67, %r89};
	{ // callseq 860, 0
	.param .b64 param0;
	st.param.b64 	[param0], %rd37;
	.param .b64 param1;
	st.param.b64 	[param1], %rd12;
	.param .b32 retval0;
	call.uni (retval0), 
	vprintf, 
	(
	param0, 
	param1
	);
	ld.param.b32 	%r90, [retval0];
	} // callseq 860
	ld.global.f32 	%f7, [%rd39+24];
	st.global.f32 	[%rd41+24], %f7;
	st.local.v2.u32 	[%rd1], {%r62, %r2};
	st.local.v2.u32 	[%rd1+8], {%r4, %r55};
	mov.b32 	%r92, 7;
	st.local.v2.u32 	[%rd1+16], {%r67, %r92};
	{ // callseq 861, 0
	.param .b64 param0;
	st.param.b64 	[param0], %rd37;
	.param .b64 param1;
	st.param.b64 	[param1], %rd12;
	.param .b32 retval0;
	call.uni (retval0), 
	vprintf, 
	(
	param0, 
	param1
	);
	ld.param.b32 	%r93, [retval0];
	} // callseq 861
	ld.global.f32 	%f8, [%rd39+28];
	st.global.f32 	[%rd41+28], %f8;
	st.local.v2.u32 	[%rd1], {%r62, %r2};
	st.local.v2.u32 	[%rd1+8], {%r4, %r56};
	st.local.v2.u32 	[%rd1+16], {%r68, %r71};
	mov.u64 	%rd42, $str$7;
	cvta.global.u64 	%rd43, %rd42;
	{ // callseq 862, 0
	.param .b64 param0;
	st.param.b64 	[param0], %rd43;
	.param .b64 param1;
	st.param.b64 	[param1], %rd12;
	.param .b32 retval0;
	call.uni (retval0), 
	vprintf, 
	(
	param0, 
	param1
	);
	ld.param.b32 	%r95, [retval0];
	} // callseq 862
	mul.wide.s32 	%rd44, %r68, 4;
	add.s64 	%rd45, %rd3, %rd44;
	ld.global.f32 	%f9, [%rd45];
	mul.wide.s32 	%rd46, %r56, 4;
	add.s64 	%rd47, %rd3, %rd46;
	st.global.f32 	[%rd47], %f9;
	add.s32 	%r98, %r98, %r5;
	setp.lt.s32 	%p2, %r13, %r8;
	mov.u32 	%r97, %r13;
	@%p2 bra 	$L__BB44_2;
$L__BB44_3:
	ret;

}
	// .globl	_Z5evictIfLi2ELi8ELi4EEvPT_S1_PKiS3_S3_S3_iiiiii
.visible .entry _Z5evictIfLi2ELi8ELi4EEvPT_S1_PKiS3_S3_S3_iiiiii(
	.param .u64 .ptr .align 1 _Z5evictIfLi2ELi8ELi4EEvPT_S1_PKiS3_S3_S3_iiiiii_param_0,
	.param .u64 .ptr .align 1 _Z5evictIfLi2ELi8ELi4EEvPT_S1_PKiS3_S3_S3_iiiiii_param_1,
	.param .u64 .ptr .align 1 _Z5evictIfLi2ELi8ELi4EEvPT_S1_PKiS3_S3_S3_iiiiii_param_2,
	.param .u64 .ptr .align 1 _Z5evictIfLi2ELi8ELi4EEvPT_S1_PKiS3_S3_S3_iiiiii_param_3,
	.param .u64 .ptr .align 1 _Z5evictIfLi2ELi8ELi4EEvPT_S1_PKiS3_S3_S3_iiiiii_param_4,
	.param .u64 .ptr .align 1 _Z5evictIfLi2ELi8ELi4EEvPT_S1_PKiS3_S3_S3_iiiiii_param_5,
	.param .u32 _Z5evictIfLi2ELi8ELi4EEvPT_S1_PKiS3_S3_S3_iiiiii_param_6,
	.param .u32 _Z5evictIfLi2ELi8ELi4EEvPT_S1_PKiS3_S3_S3_iiiiii_param_7,
	.param .u32 _Z5evictIfLi2ELi8ELi4EEvPT_S1_PKiS3_S3_S3_iiiiii_param_8,
	.param .u32 _Z5evictIfLi2ELi8ELi4EEvPT_S1_PKiS3_S3_S3_iiiiii_param_9,
	.param .u32 _Z5evictIfLi2ELi8ELi4EEvPT_S1_PKiS3_S3_S3_iiiiii_param_10,
	.param .u32 _Z5evictIfLi2ELi8ELi4EEvPT_S1_PKiS3_S3_S3_iiiiii_param_11
)
{
	.local .align 8 .b8 	__local_depot45[32];
	.reg .b64 	%SP;
	.reg .b64 	%SPL;
	.reg .pred 	%p<3>;
	.reg .b32 	%r<103>;
	.reg .b32 	%f<11>;
	.reg .b64 	%rd<50>;

	mov.u64 	%SPL, __local_depot45;
	cvta.local.u64 	%SP, %SPL;
	ld.param.u64 	%rd4, [_Z5evictIfLi2ELi8ELi4EEvPT_S1_PKiS3_S3_S3_iiiiii_param_0];
	ld.param.u64 	%rd5, [_Z5evictIfLi2ELi8ELi4EEvPT_S1_PKiS3_S3_S3_iiiiii_param_1];
	ld.param.u64 	%rd8, [_Z5evictIfLi2ELi8ELi4EEvPT_S1_PKiS3_S3_S3_iiiiii_param_3];
	ld.param.u64 	%rd9, [_Z5evictIfLi2ELi8ELi4EEvPT_S1_PKiS3_S3_S3_iiiiii_param_5];
	ld.param.u32 	%r17, [_Z5evictIfLi2ELi8ELi4EEvPT_S1_PKiS3_S3_S3_iiiiii_param_6];
	ld.param.u32 	%r15, [_Z5evictIfLi2ELi8ELi4EEvPT_S1_PKiS3_S3_S3_iiiiii_param_7];
	ld.param.u32 	%r18, [_Z5evictIfLi2ELi8ELi4EEvPT_S1_PKiS3_S3_S3_iiiiii_param_8];
	ld.param.u32 	%r19, [_Z5evictIfLi2ELi8ELi4EEvPT_S1_PKiS3_S3_S3_iiiiii_param_9];
	ld.param.u32 	%r20, [_Z5evictIfLi2ELi8ELi4EEvPT_S1_PKiS3_S3_S3_iiiiii_param_10];
	ld.param.u32 	%r16, [_Z5evictIfLi2ELi8ELi4EEvPT_S1_PKiS3_S3_S3_iiiiii_param_11];
	cvta.to.global.u64 	%rd10, %rd9;
	cvta.to.global.u64 	%rd11, %rd8;
	add.u64 	%rd12, %SP, 0;
	add.u64 	%rd1, %SPL, 0;
	mov.u32 	%r21, %ctaid.y;
	mov.u32 	%r22, %ntid.y;
	mov.u32 	%r23, %tid.y;
	mad.lo.s32 	%r1, %r21, %r22, %r23;
	div.s32 	%r2, %r1, %r19;
	mul.lo.s32 	%r24, %r2, %r19;
	sub.s32 	%r25, %r1, %r24;
	mad.lo.s32 	%r26, %r2, %r18, %r17;
	mad.lo.s32 	%r27, %r26, %r19, %r25;
	st.local.v2.u32 	[%rd1], {%r27, %r1};
	st.local.u32 	[%rd1+8], %r2;
	mov.u64 	%rd13, $str;
	cvta.global.u64 	%rd14, %rd13;
	{ // callseq 863, 0
	.param .b64 param0;
	st.param.b64 	[param0], %rd14;
	.param .b64 param1;
	st.param.b64 	[param1], %rd12;
	.param .b32 retval0;
	call.uni (retval0), 
	vprintf, 
	(
	param0, 
	param1
	);
	ld.param.b32 	%r28, [retval0];
	} // callseq 863
	mul.wide.s32 	%rd15, %r27, 4;
	add.s64 	%rd16, %rd11, %rd15;
	ld.global.nc.u32 	%r3, [%rd16];
	mov.u32 	%r30, %ctaid.x;
	mov.u32 	%r31, %ntid.x;
	mov.u32 	%r32, %tid.x;
	mad.lo.s32 	%r4, %r30, %r31, %r32;
	mov.u32 	%r33, %nctaid.x;
	mul.lo.s32 	%r5, %r33, %r31;
	st.local.u32 	[%rd1], %r5;
	mov.u64 	%rd17, $str$1;
	cvta.global.u64 	%rd18, %rd17;
	{ // callseq 864, 0
	.param .b64 param0;
	st.param.b64 	[param0], %rd18;
	.param .b64 param1;
	st.param.b64 	[param1], %rd12;
	.param .b32 retval0;
	call.uni (retval0), 
	vprintf, 
	(
	param0, 
	param1
	);
	ld.param.b32 	%r34, [retval0];
	} // callseq 864
	mul.wide.u32 	%rd19, %r1, 4;
	add.s64 	%rd20, %rd10, %rd19;
	ld.global.nc.u32 	%r36, [%rd20];
	sub.s32 	%r37, %r4, %r3;
	add.s32 	%r102, %r37, %r36;
	st.local.v2.u32 	[%rd1], {%r3, %r15};
	mov.u64 	%rd21, $str$2;
	cvta.global.u64 	%rd22, %rd21;
	{ // callseq 865, 0
	.param .b64 param0;
	st.param.b64 	[param0], %rd22;
	.param .b64 param1;
	st.param.b64 	[param1], %rd12;
	.param .b32 retval0;
	call.uni (retval0), 
	vprintf, 
	(
	param0, 
	param1
	);
	ld.param.b32 	%r38, [retval0];
	} // callseq 865
	add.s32 	%r40, %r27, %r4;
	add.s32 	%r41, %r3, %r27;
	st.local.v2.u32 	[%rd1], {%r40, %r41};
	mov.u64 	%rd23, $str$3;
	cvta.global.u64 	%rd24, %rd23;
	{ // callseq 866, 0
	.param .b64 param0;
	st.param.b64 	[param0], %rd24;
	.param .b64 param1;
	st.param.b64 	[param1], %rd12;
	.param .b32 retval0;
	call.uni (retval0), 
	vprintf, 
	(
	param0, 
	param1
	);
	ld.param.b32 	%r42, [retval0];
	} // callseq 866
	mul.lo.s32 	%r44, %r20, %r27;
	shl.b32 	%r7, %r44, 2;
	setp.ge.s32 	%p1, %r4, %r3;
	@%p1 bra 	$L__BB45_3;
	cvta.to.global.u64 	%rd2, %rd4;
	cvta.to.global.u64 	%rd3, %rd5;
	add.s32 	%r8, %r7, %r3;
	add.s32 	%r101, %r7, %r4;
	mul.lo.s32 	%r10, %r16, %r1;
	mov.u64 	%rd28, $str$4;
$L__BB45_2:
	ld.param.u64 	%rd49, [_Z5evictIfLi2ELi8ELi4EEvPT_S1_PKiS3_S3_S3_iiiiii_param_4];
	ld.param.u64 	%rd48, [_Z5evictIfLi2ELi8ELi4EEvPT_S1_PKiS3_S3_S3_iiiiii_param_2];
	cvta.to.global.u64 	%rd25, %rd48;
	mul.wide.s32 	%rd26, %r101, 4;
	add.s64 	%rd27, %rd25, %rd26;
	ld.global.nc.u32 	%r45, [%rd27];
	sub.s32 	%r46, %r45, %r15;
	shr.s32 	%r47, %r46, 31;
	shr.u32 	%r48, %r47, 30;
	add.s32 	%r49, %r46, %r48;
	shl.b32 	%r50, %r49, 1;
	and.b32  	%r51, %r50, -8;
	and.b32  	%r52, %r49, -4;
	sub.s32 	%r53, %r46, %r52;
	add.s32 	%r13, %r101, %r5;
	st.local.v2.u32 	[%rd1], {%r2, %r53};
	st.local.v2.u32 	[%rd1+8], {%r46, %r101};
	st.local.v2.u32 	[%rd1+16], {%r13, %r8};
	cvta.global.u64 	%rd29, %rd28;
	{ // callseq 867, 0
	.param .b64 param0;
	st.param.b64 	[param0], %rd29;
	.param .b64 param1;
	st.param.b64 	[param1], %rd12;
	.param .b32 retval0;
	call.uni (retval0), 
	vprintf, 
	(
	param0, 
	param1
	);
	ld.param.b32 	%r54, [retval0];
	} // callseq 867
	shl.b32 	%r56, %r53, 3;
	add.s32 	%r57, %r51, %r56;
	mad.lo.s32 	%r58, %r53, -7, %r57;
	shr.s32 	%r59, %r102, 31;
	shr.u32 	%r60, %r59, 30;
	add.s32 	%r61, %r102, %r60;
	shr.s32 	%r62, %r61, 2;
	add.s32 	%r63, %r62, %r10;
	cvta.to.global.u64 	%rd31, %rd49;
	mul.wide.s32 	%rd32, %r63, 4;
	add.s64 	%rd33, %rd31, %rd32;
	ld.global.nc.u32 	%r64, [%rd33];
	shl.b32 	%r65, %r64, 3;
	and.b32  	%r66, %r61, -4;
	sub.s32 	%r67, %r102, %r66;
	shl.b32 	%r68, %r67, 3;
	add.s32 	%r69, %r65, %r68;
	mad.lo.s32 	%r70, %r67, -7, %r69;
	st.local.v2.u32 	[%rd1], {%r1, %r102};
	st.local.v2.u32 	[%rd1+8], {%r62, %r64};
	st.local.v2.u32 	[%rd1+16], {%r65, %r67};
	st.local.u32 	[%rd1+24], %r69;
	mov.u64 	%rd34, $str$5;
	cvta.global.u64 	%rd35, %rd34;
	{ // callseq 868, 0
	.param .b64 param0;
	st.param.b64 	[param0], %rd35;
	.param .b64 param1;
	st.param.b64 	[param1], %rd12;
	.param .b32 retval0;
	call.uni (retval0), 
	vprintf, 
	(
	param0, 
	param1
	);
	ld.param.b32 	%r71, [retval0];
	} // callseq 868
	st.local.v2.u32 	[%rd1], {%r64, %r2};
	st.local.v2.u32 	[%rd1+8], {%r4, %r57};
	mov.b32 	%r73, 0;
	st.local.v2.u32 	[%rd1+16], {%r69, %r73};
	mov.u64 	%rd36, $str$6;
	cvta.global.u64 	%rd37, %rd36;
	{ // callseq 869, 0
	.param .b64 param0;
	st.param.b64 	[param0], %rd37;
	.param .b64 param1;
	st.param.b64 	[param1], %rd12;
	.param .b32 retval0;
	call.uni (retval0), 
	vprintf, 
	(
	param0, 
	param1
	);
	ld.param.b32 	%r74, [retval0];
	} // callseq 869
	mul.wide.s32 	%rd38, %r69, 4;
	add.s64 	%rd39, %rd2, %rd38;
	ld.global.f32 	%f1, [%rd39];
	mul.wide.s32 	%rd40, %r57, 4;
	add.s64 	%rd41, %rd2, %rd40;
	st.global.f32 	[%rd41], %f1;
	st.local.v2.u32 	[%rd1], {%r64, %r2};
	st.local.v2.u32 	[%rd1+8], {%r4, %r57};
	mov.b32 	%r76, 1;
	st.local.v2.u32 	[%rd1+16], {%r69, %r76};
	{ // callseq 870, 0
	.param .b64 param0;
	st.param.b64 	[param0], %rd37;
	.param .b64 param1;
	st.param.b64 	[param1], %rd12;
	.param .b32 retval0;
	call.uni (retval0), 
	vprintf, 
	(
	param0, 
	param1
	);
	ld.param.b32 	%r77, [retval0];
	} // callseq 870
	ld.global.f32 	%f2, [%rd39+4];
	st.global.f32 	[%rd41+4], %f2;
	st.local.v2.u32 	[%rd1], {%r64, %r2};
	st.local.v2.u32 	[%rd1+8], {%r4, %r57};
	mov.b32 	%r79, 2;
	st.local.v2.u32 	[%rd1+16], {%r69, %r79};
	{ // callseq 871, 0
	.param .b64 param0;
	st.param.b64 	[param0], %rd37;
	.param .b64 param1;
	st.param.b64 	[param1], %rd12;
	.param .b32 retval0;
	call.uni (retval0), 
	vprintf, 
	(
	param0, 
	param1
	);
	ld.param.b32 	%r80, [retval0];
	} // callseq 871
	ld.global.f32 	%f3, [%rd39+8];
	st.global.f32 	[%rd41+8], %f3;
	st.local.v2.u32 	[%rd1], {%r64, %r2};
	st.local.v2.u32 	[%rd1+8], {%r4, %r57};
	mov.b32 	%r82, 3;
	st.local.v2.u32 	[%rd1+16], {%r69, %r82};
	{ // callseq 872, 0
	.param .b64 param0;
	st.param.b64 	[param0], %rd37;
	.param .b64 param1;
	st.param.b64 	[param1], %rd12;
	.param .b32 retval0;
	call.uni (retval0), 
	vprintf, 
	(
	param0, 
	param1
	);
	ld.param.b32 	%r83, [retval0];
	} // callseq 872
	ld.global.f32 	%f4, [%rd39+12];
	st.global.f32 	[%rd41+12], %f4;
	st.local.v2.u32 	[%rd1], {%r64, %r2};
	st.local.v2.u32 	[%rd1+8], {%r4, %r57};
	mov.b32 	%r85, 4;
	st.local.v2.u32 	[%rd1+16], {%r69, %r85};
	{ // callseq 873, 0
	.param .b64 param0;
	st.param.b64 	[param0], %rd37;
	.param .b64 param1;
	st.param.b64 	[param1], %rd12;
	.param .b32 retval0;
	call.uni (retval0), 
	vprintf, 
	(
	param0, 
	param1
	);
	ld.param.b32 	%r86, [retval0];
	} // callseq 873
	ld.global.f32 	%f5, [%rd39+16];
	st.global.f32 	[%rd41+16], %f5;
	st.local.v2.u32 	[%rd1], {%r64, %r2};
	st.local.v2.u32 	[%rd1+8], {%r4, %r57};
	mov.b32 	%r88, 5;
	st.local.v2.u32 	[%rd1+16], {%r69, %r88};
	{ // callseq 874, 0
	.param .b64 param0;
	st.param.b64 	[param0], %rd37;
	.param .b64 param1;
	st.param.b64 	[param1], %rd12;
	.param .b32 retval0;
	call.uni (retval0), 
	vprintf, 
	(
	param0, 
	param1
	);
	ld.param.b32 	%r89, [retval0];
	} // callseq 874
	ld.global.f32 	%f6, [%rd39+20];
	st.global.f32 	[%rd41+20], %f6;
	st.local.v2.u32 	[%rd1], {%r64, %r2};
	st.local.v2.u32 	[%rd1+8], {%r4, %r57};
	mov.b32 	%r91, 6;
	st.local.v2.u32 	[%rd1+16], {%r69, %r91};
	{ // callseq 875, 0
	.param .b64 param0;
	st.param.b64 	[param0], %rd37;
	.param .b64 param1;
	st.param.b64 	[param1], %rd12;
	.param .b32 retval0;
	call.uni (retval0), 
	vprintf, 
	(
	param0, 
	param1
	);
	ld.param.b32 	%r92, [retval0];
	} // callseq 875
	ld.global.f32 	%f7, [%rd39+24];
	st.global.f32 	[%rd41+24], %f7;
	st.local.v2.u32 	[%rd1], {%r64, %r2};
	st.local.v2.u32 	[%rd1+8], {%r4, %r57};
	mov.b32 	%r94, 7;
	st.local.v2.u32 	[%rd1+16], {%r69, %r94};
	{ // callseq 876, 0
	.param .b64 param0;
	st.param.b64 	[param0], %rd37;
	.param .b64 param1;
	st.param.b64 	[param1], %rd12;
	.param .b32 retval0;
	call.uni (retval0), 
	vprintf, 
	(
	param0, 
	param1
	);
	ld.param.b32 	%r95, [retval0];
	} // callseq 876
	ld.global.f32 	%f8, [%rd39+28];
	st.global.f32 	[%rd41+28], %f8;
	st.local.v2.u32 	[%rd1], {%r64, %r2};
	st.local.v2.u32 	[%rd1+8], {%r4, %r58};
	st.local.v2.u32 	[%rd1+16], {%r70, %r73};
	mov.u64 	%rd42, $str$7;
	cvta.global.u64 	%rd43, %rd42;
	{ // callseq 877, 0
	.param .b64 param0;
	st.param.b64 	[param0], %rd43;
	.param .b64 param1;
	st.param.b64 	[param1], %rd12;
	.param .b32 retval0;
	call.uni (retval0), 
	vprintf, 
	(
	param0, 
	param1
	);
	ld.param.b32 	%r97, [retval0];
	} // callseq 877
	mul.wide.s32 	%rd44, %r70, 4;
	add.s64 	%rd45, %rd3, %rd44;
	ld.global.f32 	%f9, [%rd45];
	mul.wide.s32 	%rd46, %r58, 4;
	add.s64 	%rd47, %rd3, %rd46;
	st.global.f32 	[%rd47], %f9;
	st.local.v2.u32 	[%rd1], {%r64, %r2};
	st.local.v2.u32 	[%rd1+8], {%r4, %r58};
	st.local.v2.u32 	[%rd1+16], {%r70, %r85};
	{ // callseq 878, 0
	.param .b64 param0;
	st.param.b64 	[param0], %rd43;
	.param .b64 param1;
	st.param.b64 	[param1], %rd12;
	.param .b32 retval0;
	call.uni (retval0), 
	vprintf, 
	(
	param0, 
	param1
	);
	ld.param.b32 	%r99, [retval0];
	} // callseq 878
	ld.global.f32 	%f10, [%rd45+16];
	st.global.f32 	[%rd47+16], %f10;
	add.s32 	%r102, %r102, %r5;
	setp.lt.s32 	%p2, %r13, %r8;
	mov.u32 	%r101, %r13;
	@%p2 bra 	$L__BB45_2;
$L__BB45_3:
	ret;

}
	// .globl	_Z5evictIfLi4ELi8ELi4EEvPT_S1_PKiS3_S3_S3_iiiiii
.visible .entry _Z5evictIfLi4ELi8ELi4EEvPT_S1_PKiS3_S3_S3_iiiiii(
	.param .u64 .ptr .align 1 _Z5evictIfLi4ELi8ELi4EEvPT_S1_PKiS3_S3_S3_iiiiii_param_0,
	.param .u64 .ptr .align 1 _Z5evictIfLi4ELi8ELi4EEvPT_S1_PKiS3_S3_S3_iiiiii_param_1,
	.param .u64 .ptr .align 1 _Z5evictIfLi4ELi8ELi4EEvPT_S1_PKiS3_S3_S3_iiiiii_param_2,
	.param .u64 .ptr .align 1 _Z5evictIfLi4ELi8ELi4EEvPT_S1_PKiS3_S3_S3_iiiiii_param_3,
	.param .u64 .ptr .align 1 _Z5evictIfLi4ELi8ELi4EEvPT_S1_PKiS3_S3_S3_iiiiii_param_4,
	.param .u64 .ptr .align 1 _Z5evictIfLi4ELi8ELi4EEvPT_S1_PKiS3_S3_S3_iiiiii_param_5,
	.param .u32 _Z5evictIfLi4ELi8ELi4EEvPT_S1_PKiS3_S3_S3_iiiiii_param_6,
	.param .u32 _Z5evictIfLi4ELi8ELi4EEvPT_S1_PKiS3_S3_S3_iiiiii_param_7,
	.param .u32 _Z5evictIfLi4ELi8ELi4EEvPT_S1_PKiS3_S3_S3_iiiiii_param_8,
	.param .u32 _Z5evictIfLi4ELi8ELi4EEvPT_S1_PKiS3_S3_S3_iiiiii_param_9,
	.param .u32 _Z5evictIfLi4ELi8ELi4EEvPT_S1_PKiS3_S3_S3_iiiiii_param_10,
	.param .u32 _Z5evictIfLi4ELi8ELi4EEvPT_S1_PKiS3_S3_S3_iiiiii_param_11
)
{
	.local .align 8 .b8 	__local_depot46[32];
	.reg .b64 	%SP;
	.reg .b64 	%SPL;
	.reg .pred 	%p<3>;
	.reg .b32 	%r<109>;
	.reg .b32 	%f<13>;
	.reg .b64 	%rd<51>;

	mov.u64 	%SPL, __local_depot46;
	cvta.local.u64 	%SP, %SPL;
	ld.param.u64 	%rd4, [_Z5evictIfLi4ELi8ELi4EEvPT_S1_PKiS3_S3_S3_iiiiii_param_1];
	ld.param.u64 	%rd7, [_Z5evictIfLi4ELi8ELi4EEvPT_S1_PKiS3_S3_S3_iiiiii_param_3];
	ld.param.u64 	%rd8, [_Z5evictIfLi4ELi8ELi4EEvPT_S1_PKiS3_S3_S3_iiiiii_param_5];
	ld.param.u32 	%r17, [_Z5evictIfLi4ELi8ELi4EEvPT_S1_PKiS3_S3_S3_iiiiii_param_6];
	ld.param.u32 	%r15, [_Z5evictIfLi4ELi8ELi4EEvPT_S1_PKiS3_S3_S3_iiiiii_param_7];
	ld.param.u32 	%r18, [_Z5evictIfLi4ELi8ELi4EEvPT_S1_PKiS3_S3_S3_iiiiii_param_8];
	ld.param.u32 	%r19, [_Z5evictIfLi4ELi8ELi4EEvPT_S1_PKiS3_S3_S3_iiiiii_param_9];
	ld.param.u32 	%r20, [_Z5evictIfLi4ELi8ELi4EEvPT_S1_PKiS3_S3_S3_iiiiii_param_10];
	ld.param.u32 	%r16, [_Z5evictIfLi4ELi8ELi4EEvPT_S1_PKiS3_S3_S3_iiiiii_param_11];
	cvta.to.global.u64 	%rd9, %rd8;
	cvta.to.global.u64 	%rd10, %rd7;
	add.u64 	%rd11, %SP, 0;
	add.u64 	%rd1, %SPL, 0;
	mov.u32 	%r21, %ctaid.y;
	mov.u32 	%r22, %ntid.y;
	mov.u32 	%r23, %tid.y;
	mad.lo.s32 	%r1, %r21, %r22, %r23;
	div.s32 	%r2, %r1, %r19;
	mul.lo.s32 	%r24, %r2, %r19;
	sub.s32 	%r25, %r1, %r24;
	mad.lo.s32 	%r26, %r2, %r18, %r17;
	mad.lo.s32 	%r27, %r26, %r19, %r25;
	st.local.v2.u32 	[%rd1], {%r27, %r1};
	st.local.u32 	[%rd1+8], %r2;
	mov.u64 	%rd12, $str;
	cvta.global.u64 	%rd13, %rd12;
	{ // callseq 879, 0
	.param .b64 param0;
	st.param.b64 	[param0], %rd13;
	.param .b64 param1;
	st.param.b64 	[param1], %rd11;
	.param .b32 retval0;
	call.uni (retval0), 
	vprintf, 
	(
	param0, 
	param1
	);
	ld.param.b32 	%r28, [retval0];
	} // callseq 879
	mul.wide.s32 	%rd14, %r27, 4;
	add.s64 	%rd15, %rd10, %rd14;
	ld.global.nc.u32 	%r3, [%rd15];
	mov.u32 	%r30, %ctaid.x;
	mov.u32 	%r31, %ntid.x;
	mov.u32 	%r32, %tid.x;
	mad.lo.s32 	%r4, %r30, %r31, %r32;
	mov.u32 	%r33, %nctaid.x;
	mul.lo.s32 	%r5, %r33, %r31;
	st.local.u32 	[%rd1], %r5;
	mov.u64 	%rd16, $str$1;
	cvta.global.u64 	%rd17, %rd16;
	{ // callseq 880, 0
	.param .b64 param0;
	st.param.b64 	[param0], %rd17;
	.param .b64 param1;
	st.param.b64 	[param1], %rd11;
	.param .b32 retval0;
	call.uni (retval0), 
	vprintf, 
	(
	param0, 
	param1
	);
	ld.param.b32 	%r34, [retval0];
	} // callseq 880
	mul.wide.u32 	%rd18, %r1, 4;
	add.s64 	%rd19, %rd9, %rd18;
	ld.global.nc.u32 	%r36, [%rd19];
	sub.s32 	%r37, %r4, %r3;
	add.s32 	%r108, %r37, %r36;
	st.local.v2.u32 	[%rd1], {%r3, %r15};
	mov.u64 	%rd20, $str$2;
	cvta.global.u64 	%rd21, %rd20;
	{ // callseq 881, 0
	.param .b64 param0;
	st.param.b64 	[param0], %rd21;
	.param .b64 param1;
	st.param.b64 	[param1], %rd11;
	.param .b32 retval0;
	call.uni (retval0), 
	vprintf, 
	(
	param0, 
	param1
	);
	ld.param.b32 	%r38, [retval0];
	} // callseq 881
	add.s32 	%r40, %r27, %r4;
	add.s32 	%r41, %r3, %r27;
	st.local.v2.u32 	[%rd1], {%r40, %r41};
	mov.u64 	%rd22, $str$3;
	cvta.global.u64 	%rd23, %rd22;
	{ // callseq 882, 0
	.param .b64 param0;
	st.param.b64 	[param0], %rd23;
	.param .b64 param1;
	st.param.b64 	[param1], %rd11;
	.param .b32 retval0;
	call.uni (retval0), 
	vprintf, 
	(
	param0, 
	param1
	);
	ld.param.b32 	%r42, [retval0];
	} // callseq 882
	mul.lo.s32 	%r44, %r20, %r27;
	shl.b32 	%r7, %r44, 2;
	setp.ge.s32 	%p1, %r4, %r3;
	@%p1 bra 	$L__BB46_3;
	cvta.to.global.u64 	%rd2, %rd4;
	add.s32 	%r8, %r7, %r3;
	add.s32 	%r107, %r7, %r4;
	mul.lo.s32 	%r10, %r16, %r1;
	mov.u64 	%rd27, $str$4;
	mov.u64 	%rd33, $str$5;
$L__BB46_2:
	ld.param.u64 	%rd50, [_Z5evictIfLi4ELi8ELi4EEvPT_S1_PKiS3_S3_S3_iiiiii_param_4];
	ld.param.u64 	%rd49, [_Z5evictIfLi4ELi8ELi4EEvPT_S1_PKiS3_S3_S3_iiiiii_param_2];
	ld.param.u64 	%rd48, [_Z5evictIfLi4ELi8ELi4EEvPT_S1_PKiS3_S3_S3_iiiiii_param_0];
	cvta.to.global.u64 	%rd24, %rd49;
	mul.wide.s32 	%rd25, %r107, 4;
	add.s64 	%rd26, %rd24, %rd25;
	ld.global.nc.u32 	%r45, [%rd26];
	sub.s32 	%r46, %r45, %r15;
	shr.s32 	%r47, %r46, 31;
	shr.u32 	%r48, %r47, 30;
	add.s32 	%r49, %r46, %r48;
	shl.b32 	%r50, %r49, 2;
	and.b32  	%r51, %r50, -16;
	and.b32  	%r52, %r49, -4;
	sub.s32 	%r53, %r46, %r52;
	add.s32 	%r13, %r107, %r5;
	st.local.v2.u32 	[%rd1], {%r2, %r53};
	st.local.v2.u32 	[%rd1+8], {%r46, %r107};
	st.local.v2.u32 	[%rd1+16], {%r13, %r8};
	cvta.global.u64 	%rd28, %rd27;
	{ // callseq 883, 0
	.param .b64 param0;
	st.param.b64 	[param0], %rd28;
	.param .b64 param1;
	st.param.b64 	[param1], %rd11;
	.param .b32 retval0;
	call.uni (retval0), 
	vprintf, 
	(
	param0, 
	param1
	);
	ld.param.b32 	%r54, [retval0];
	} // callseq 883
	shl.b32 	%r56, %r53, 3;
	add.s32 	%r57, %r51, %r56;
	mad.lo.s32 	%r58, %r53, -7, %r57;
	shr.s32 	%r59, %r108, 31;
	shr.u32 	%r60, %r59, 30;
	add.s32 	%r61, %r108, %r60;
	shr.s32 	%r62, %r61, 2;
	add.s32 	%r63, %r62, %r10;
	cvta.to.global.u64 	%rd30, %rd50;
	mul.wide.s32 	%rd31, %r63, 4;
	add.s64 	%rd32, %rd30, %rd31;
	ld.global.nc.u32 	%r64, [%rd32];
	shl.b32 	%r65, %r64, 4;
	and.b32  	%r66, %r61, -4;
	sub.s32 	%r67, %r108, %r66;
	shl.b32 	%r68, %r67, 3;
	add.s32 	%r69, %r65, %r68;
	mad.lo.s32 	%r70, %r67, -7, %r69;
	st.local.v2.u32 	[%rd1], {%r1, %r108};
	st.local.v2.u32 	[%rd1+8], {%r62, %r64};
	st.local.v2.u32 	[%rd1+16], {%r65, %r67};
	st.local.u32 	[%rd1+24], %r69;
	cvta.global.u64 	%rd34, %rd33;
	{ // callseq 884, 0
	.param .b64 param0;
	st.param.b64 	[param0], %rd34;
	.param .b64 param1;
	st.param.b64 	[param1], %rd11;
	.param .b32 retval0;
	call.uni (retval0), 
	vprintf, 
	(
	param0, 
	param1
	);
	ld.param.b32 	%r71, [retval0];
	} // callseq 884
	st.local.v2.u32 	[%rd1], {%r64, %r2};
	st.local.v2.u32 	[%rd1+8], {%r4, %r57};
	mov.b32 	%r73, 0;
	st.local.v2.u32 	[%rd1+16], {%r69, %r73};
	mov.u64 	%rd35, $str$6;
	cvta.global.u64 	%rd36, %rd35;
	{ // callseq 885, 0
	.param .b64 param0;
	st.param.b64 	[param0], %rd36;
	.param .b64 param1;
	st.param.b64 	[param1], %rd11;
	.param .b32 retval0;
	call.uni (retval0), 
	vprintf, 
	(
	param0, 
	param1
	);
	ld.param.b32 	%r74, [retval0];
	} // callseq 885
	cvta.to.global.u64 	%rd37, %rd48;
	mul.wide.s32 	%rd38, %r69, 4;
	add.s64 	%rd39, %rd37, %rd38;
	ld.global.f32 	%f1, [%rd39];
	mul.wide.s32 	%rd40, %r57, 4;
	add.s64 	%rd41, %rd37, %rd40;
	st.global.f32 	[%rd41], %f1;
	st.local.v2.u32 	[%rd1], {%r64, %r2};
	st.local.v2.u32 	[%rd1+8], {%r4, %r57};
	mov.b32 	%r76, 1;
	st.local.v2.u32 	[%rd1+16], {%r69, %r76};
	{ // callseq 886, 0
	.param .b64 param0;
	st.param.b64 	[param0], %rd36;
	.param .b64 param1;
	st.param.b64 	[param1], %rd11;
	.param .b32 retval0;
	call.uni (retval0), 
	vprintf, 
	(
	param0, 
	param1
	);
	ld.param.b32 	%r77, [retval0];
	} // callseq 886
	ld.global.f32 	%f2, [%rd39+4];
	st.global.f32 	[%rd41+4], %f2;
	st.local.v2.u32 	[%rd1], {%r64, %r2};
	st.local.v2.u32 	[%rd1+8], {%r4, %r57};
	mov.b32 	%r79, 2;
	st.local.v2.u32 	[%rd1+16], {%r69, %r79};
	{ // callseq 887, 0
	.param .b64 param0;
	st.param.b64 	[param0], %rd36;
	.param .b64 param1;
	st.param.b64 	[param1], %rd11;
	.param .b32 retval0;
	call.uni (retval0), 
	vprintf, 
	(
	param0, 
	param1
	);
	ld.param.b32 	%r80, [retval0];
	} // callseq 887
	ld.global.f32 	%f3, [%rd39+8];
	st.global.f32 	[%rd41+8], %f3;
	st.local.v2.u32 	[%rd1], {%r64, %r2};
	st.local.v2.u32 	[%rd1+8], {%r4, %r57};
	mov.b32 	%r82, 3;
	st.local.v2.u32 	[%rd1+16], {%r69, %r82};
	{ // callseq 888, 0
	.param .b64 param0;
	st.param.b64 	[param0], %rd36;
	.param .b64 param1;
	st.param.b64 	[param1], %rd11;
	.param .b32 retval0;
	call.uni (retval0), 
	vprintf, 
	(
	param0, 
	param1
	);
	ld.param.b32 	%r83, [retval0];
	} // callseq 888
	ld.global.f32 	%f4, [%rd39+12];
	st.global.f32 	[%rd41+12], %f4;
	st.local.v2.u32 	[%rd1], {%r64, %r2};
	st.local.v2.u32 	[%rd1+8], {%r4, %r57};
	mov.b32 	%r85, 4;
	st.local.v2.u32 	[%rd1+16], {%r69, %r85};
	{ // callseq 889, 0
	.param .b64 param0;
	st.param.b64 	[param0], %rd36;
	.param .b64 param1;
	st.param.b64 	[param1], %rd11;
	.param .b32 retval0;
	call.uni (retval0), 
	vprintf, 
	(
	param0, 
	param1
	);
	ld.param.b32 	%r86, [retval0];
	} // callseq 889
	ld.global.f32 	%f5, [%rd39+16];
	st.global.f32 	[%rd41+16], %f5;
	st.local.v2.u32 	[%rd1], {%r64, %r2};
	st.local.v2.u32 	[%rd1+8], {%r4, %r57};
	mov.b32 	%r88, 5;
	st.local.v2.u32 	[%rd1+16], {%r69, %r88};
	{ // callseq 890, 0
	.param .b64 param0;
	st.param.b64 	[param0], %rd36;
	.param .b64 param1;
	st.param.b64 	[param1], %rd11;
	.param .b32 retval0;
	call.uni (retval0), 
	vprintf, 
	(
	param0, 
	param1
	);
	ld.param.b32 	%r89, [retval0];
	} // callseq 890
	ld.global.f32 	%f6, [%rd39+20];
	st.global.f32 	[%rd41+20], %f6;
	st.local.v2.u32 	[%rd1], {%r64, %r2};
	st.local.v2.u32 	[%rd1+8], {%r4, %r57};
	mov.b32 	%r91, 6;
	st.local.v2.u32 	[%rd1+16], {%r69, %r91};
	{ // callseq 891, 0
	.param .b64 param0;
	st.param.b64 	[param0], %rd36;
	.param .b64 param1;
	st.param.b64 	[param1], %rd11;
	.param .b32 retval0;
	call.uni (retval0), 
	vprintf, 
	(
	param0, 
	param1
	);
	ld.param.b32 	%r92, [retval0];
	} // callseq 891
	ld.global.f32 	%f7, [%rd39+24];
	st.global.f32 	[%rd41+24], %f7;
	st.local.v2.u32 	[%rd1], {%r64, %r2};
	st.local.v2.u32 	[%rd1+8], {%r4, %r57};
	mov.b32 	%r94, 7;
	st.local.v2.u32 	[%rd1+16], {%r69, %r94};
	{ // callseq 892, 0
	.param .b64 param0;
	st.param.b64 	[param0], %rd36;
	.param .b64 param1;
	st.param.b64 	[param1], %rd11;
	.param .b32 retval0;
	call.uni (retval0), 
	vprintf, 
	(
	param0, 
	param1
	);
	ld.param.b32 	%r95, [retval0];
	} // callseq 892
	ld.global.f32 	%f8, [%rd39+28];
	st.global.f32 	[%rd41+28], %f8;
	st.local.v2.u32 	[%rd1], {%r64, %r2};
	st.local.v2.u32 	[%rd1+8], {%r4, %r58};
	st.local.v2.u32 	[%rd1+16], {%r70, %r73};
	mov.u64 	%rd42, $str$7;
	cvta.global.u64 	%rd43, %rd42;
	{ // callseq 893, 0
	.param .b64 param0;
	st.param.b64 	[param0], %rd43;
	.param .b64 param1;
	st.param.b64 	[param1], %rd11;
	.param .b32 retval0;
	call.uni (retval0), 
	vprintf, 
	(
	param0, 
	param1
	);
	ld.param.b32 	%r97, [retval0];
	} // callseq 893
	mul.wide.s32 	%rd44, %r70, 4;
	add.s64 	%rd45, %rd2, %rd44;
	ld.global.f32 	%f9, [%rd45];
	mul.wide.s32 	%rd46, %r58, 4;
	add.s64 	%rd47, %rd2, %rd46;
	st.global.f32 	[%rd47], %f9;
	st.local.v2.u32 	[%rd1], {%r64, %r2};
	st.local.v2.u32 	[%rd1+8], {%r4, %r58};
	st.local.v2.u32 	[%rd1+16], {%r70, %r85};
	{ // callseq 894, 0
	.param .b64 param0;
	st.param.b64 	[param0], %rd43;
	.param .b64 param1;
	st.param.b64 	[param1], %rd11;
	.param .b32 retval0;
	call.uni (retval0), 
	vprintf, 
	(
	param0, 
	param1
	);
	ld.param.b32 	%r99, [retval0];
	} // callseq 894
	ld.global.f32 	%f10, [%rd45+16];
	st.global.f32 	[%rd47+16], %f10;
	st.local.v2.u32 	[%rd1], {%r64, %r2};
	st.local.v2.u32 	[%rd1+8], {%r4, %r58};
	mov.b32 	%r101, 8;
	st.local.v2.u32 	[%rd1+16], {%r70, %r101};
	{ // callseq 895, 0
	.param .b64 param0;
	st.param.b64 	[param0], %rd43;
	.param .b64 param1;
	st.param.b64 	[param1], %rd11;
	.param .b32 retval0;
	call.uni (retval0), 
	vprintf, 
	(
	param0, 
	param1
	);
	ld.param.b32 	%r102, [retval0];
	} // callseq 895
	ld.global.f32 	%f11, [%rd45+32];
	st.global.f32 	[%rd47+32], %f11;
	st.local.v2.u32 	[%rd1], {%r64, %r2};
	st.local.v2.u32 	[%rd1+8], {%r4, %r58};
	mov.b32 	%r104, 12;
	st.local.v2.u32 	[%rd1+16], {%r70, %r104};
	{ // callseq 896, 0
	.param .b64 param0;
	st.param.b64 	[param0], %rd43;
	.param .b64 param1;
	st.param.b64 	[param1], %rd11;
	.param .b32 retval0;
	call.uni (retval0), 
	vprintf, 
	(
	param0, 
	param1
	);
	ld.param.b32 	%r105, [retval0];
	} // callseq 896
	ld.global.f32 	%f12, [%rd45+48];
	st.global.f32 	[%rd47+48], %f12;
	add.s32 	%r108, %r108, %r5;
	setp.lt.s32 	%p2, %r13, %r8;
	mov.u32 	%r107, %r13;
	@%p2 bra 	$L__BB46_2;
$L__BB46_3:
	ret;

}
	// .globl	_Z5evictIfLi8ELi8ELi4EEvPT_S1_PKiS3_S3_S3_iiiiii
.visible .entry _Z5evictIfLi8ELi8ELi4EEvPT_S1_PKiS3_S3_S3_iiiiii(
	.param .u64 .ptr .align 1 _Z5evictIfLi8ELi8ELi4EEvPT_S1_PKiS3_S3_S3_iiiiii_param_0,
	.param .u64 .ptr .align 1 _Z5evictIfLi8ELi8ELi4EEvPT_S1_PKiS3_S3_S3_iiiiii_param_1,
	.param .u64 .ptr .align 1 _Z5evictIfLi8ELi8ELi4EEvPT_S1_PKiS3_S3_S3_iiiiii_param_2,
	.param .u64 .ptr .align 1 _Z5evictIfLi8ELi8ELi4EEvPT_S1_PKiS3_S3_S3_iiiiii_param_3,
	.param .u64 .ptr .align 1 _Z5evictIfLi8ELi8ELi4EEvPT_S1_PKiS3_S3_S3_iiiiii_param_4,
	.param .u64 .ptr .align 1 _Z5evictIfLi8ELi8ELi4EEvPT_S1_PKiS3_S3_S3_iiiiii_param_5,
	.param .u32 _Z5evictIfLi8ELi8ELi4EEvPT_S1_PKiS3_S3_S3_iiiiii_param_6,
	.param .u32 _Z5evictIfLi8ELi8ELi4EEvPT_S1_PKiS3_S3_S3_iiiiii_param_7,
	.param .u32 _Z5evictIfLi8ELi8ELi4EEvPT_S1_PKiS3_S3_S3_iiiiii_param_8,
	.param .u32 _Z5evictIfLi8ELi8ELi4EEvPT_S1_PKiS3_S3_S3_iiiiii_param_9,
	.param .u32 _Z5evictIfLi8ELi8ELi4EEvPT_S1_PKiS3_S3_S3_iiiiii_param_10,
	.param .u32 _Z5evictIfLi8ELi8ELi4EEvPT_S1_PKiS3_S3_S3_iiiiii_param_11
)
{
	.local .align 8 .b8 	__local_depot47[32];
	.reg .b64 	%SP;
	.reg .b64 	%SPL;
	.reg .pred 	%p<3>;
	.reg .b32 	%r<121>;
	.reg .b32 	%f<17>;
	.reg .b64 	%rd<49>;

	mov.u64 	%SPL, __local_depot47;
	cvta.local.u64 	%SP, %SPL;
	ld.param.u64 	%rd5, [_Z5evictIfLi8ELi8ELi4EEvPT_S1_PKiS3_S3_S3_iiiiii_param_0];
	ld.param.u64 	%rd6, [_Z5evictIfLi8ELi8ELi4EEvPT_S1_PKiS3_S3_S3_iiiiii_param_1];
	ld.param.u64 	%rd9, [_Z5evictIfLi8ELi8ELi4EEvPT_S1_PKiS3_S3_S3_iiiiii_param_3];
	ld.param.u64 	%rd8, [_Z5evictIfLi8ELi8ELi4EEvPT_S1_PKiS3_S3_S3_iiiiii_param_4];
	ld.param.u64 	%rd10, [_Z5evictIfLi8ELi8ELi4EEvPT_S1_PKiS3_S3_S3_iiiiii_param_5];
	ld.param.u32 	%r17, [_Z5evictIfLi8ELi8ELi4EEvPT_S1_PKiS3_S3_S3_iiiiii_param_6];
	ld.param.u32 	%r15, [_Z5evictIfLi8ELi8ELi4EEvPT_S1_PKiS3_S3_S3_iiiiii_param_7];
	ld.param.u32 	%r18, [_Z5evictIfLi8ELi8ELi4EEvPT_S1_PKiS3_S3_S3_iiiiii_param_8];
	ld.param.u32 	%r19, [_Z5evictIfLi8ELi8ELi4EEvPT_S1_PKiS3_S3_S3_iiiiii_param_9];
	ld.param.u32 	%r20, [_Z5evictIfLi8ELi8ELi4EEvPT_S1_PKiS3_S3_S3_iiiiii_param_10];
	ld.param.u32 	%r16, [_Z5evictIfLi8ELi8ELi4EEvPT_S1_PKiS3_S3_S3_iiiiii_param_11];
	cvta.to.global.u64 	%rd11, %rd10;
	cvta.to.global.u64 	%rd12, %rd9;
	add.u64 	%rd13, %SP, 0;
	add.u64 	%rd1, %SPL, 0;
	mov.u32 	%r21, %ctaid.y;
	mov.u32 	%r22, %ntid.y;
	mov.u32 	%r23, %tid.y;
	mad.lo.s32 	%r1, %r21, %r22, %r23;
	div.s32 	%r2, %r1, %r19;
	mul.lo.s32 	%r24, %r2, %r19;
	sub.s32 	%r25, %r1, %r24;
	mad.lo.s32 	%r26, %r2, %r18, %r17;
	mad.lo.s32 	%r27, %r26, %r19, %r25;
	st.local.v2.u32 	[%rd1], {%r27, %r1};
	st.local.u32 	[%rd1+8], %r2;
	mov.u64 	%rd14, $str;
	cvta.global.u64 	%rd15, %rd14;
	{ // callseq 897, 0
	.param .b64 param0;
	st.param.b64 	[param0], %rd15;
	.param .b64 param1;
	st.param.b64 	[param1], %rd13;
	.param .b32 retval0;
	call.uni (retval0), 
	vprintf, 
	(
	param0, 
	param1
	);
	ld.param.b32 	%r28, [retval0];
	} // callseq 897
	mul.wide.s32 	%rd16, %r27, 4;
	add.s64 	%rd17, %rd12, %rd16;
	ld.global.nc.u32 	%r3, [%rd17];
	mov.u32 	%r30, %ctaid.x;
	mov.u32 	%r31, %ntid.x;
	mov.u32 	%r32, %tid.x;
	mad.lo.s32 	%r4, %r30, %r31, %r32;
	mov.u32 	%r33, %nctaid.x;
	mul.lo.s32 	%r5, %r33, %r31;
	st.local.u32 	[%rd1], %r5;
	mov.u64 	%rd18, $str$1;
	cvta.global.u64 	%rd19, %rd18;
	{ // callseq 898, 0
	.param .b64 param0;
	st.param.b64 	[param0], %rd19;
	.param .b64 param1;
	st.param.b64 	[param1], %rd13;
	.param .b32 retval0;
	call.uni (retval0), 
	vprintf, 
	(
	param0, 
	param1
	);
	ld.param.b32 	%r34, [retval0];
	} // callseq 898
	mul.wide.u32 	%rd20, %r1, 4;
	add.s64 	%rd21, %rd11, %rd20;
	ld.global.nc.u32 	%r36, [%rd21];
	sub.s32 	%r37, %r4, %r3;
	add.s32 	%r120, %r37, %r36;
	st.local.v2.u32 	[%rd1], {%r3, %r15};
	mov.u64 	%rd22, $str$2;
	cvta.global.u64 	%rd23, %rd22;
	{ // callseq 899, 0
	.param .b64 param0;
	st.param.b64 	[param0], %rd23;
	.param .b64 param1;
	st.param.b64 	[param1], %rd13;
	.param .b32 retval0;
	call.uni (retval0), 
	vprintf, 
	(
	param0, 
	param1
	);
	ld.param.b32 	%r38, [retval0];
	} // callseq 899
	add.s32 	%r40, %r27, %r4;
	add.s32 	%r41, %r3, %r27;
	st.local.v2.u32 	[%rd1], {%r40, %r41};
	mov.u64 	%rd24, $str$3;
	cvta.global.u64 	%rd25, %rd24;
	{ // callseq 900, 0
	.param .b64 param0;
	st.param.b64 	[param0], %rd25;
	.param .b64 param1;
	st.param.b64 	[param1], %rd13;
	.param .b32 retval0;
	call.uni (retval0), 
	vprintf, 
	(
	param0, 
	param1
	);
	ld.param.b32 	%r42, [retval0];
	} // callseq 900
	mul.lo.s32 	%r44, %r20, %r27;
	shl.b32 	%r7, %r44, 2;
	setp.ge.s32 	%p1, %r4, %r3;
	@%p1 bra 	$L__BB47_3;
	cvta.to.global.u64 	%rd2, %rd5;
	cvta.to.global.u64 	%rd3, %rd6;
	add.s32 	%r8, %r7, %r3;
	add.s32 	%r119, %r7, %r4;
	mul.lo.s32 	%r10, %r16, %r1;
	cvta.to.global.u64 	%rd4, %rd8;
	mov.u64 	%rd29, $str$4;
$L__BB47_2:
	ld.param.u64 	%rd48, [_Z5evictIfLi8ELi8ELi4EEvPT_S1_PKiS3_S3_S3_iiiiii_param_2];
	cvta.to.global.u64 	%rd26, %rd48;
	mul.wide.s32 	%rd27, %r119, 4;
	add.s64 	%rd28, %rd26, %rd27;
	ld.global.nc.u32 	%r45, [%rd28];
	sub.s32 	%r46, %r45, %r15;
	shr.s32 	%r47, %r46, 31;
	shr.u32 	%r48, %r47, 30;
	add.s32 	%r49, %r46, %r48;
	shl.b32 	%r50, %r49, 3;
	and.b32  	%r51, %r50, -32;
	and.b32  	%r52, %r49, -4;
	sub.s32 	%r53, %r46, %r52;
	add.s32 	%r13, %r119, %r5;
	st.local.v2.u32 	[%rd1], {%r2, %r53};
	st.local.v2.u32 	[%rd1+8], {%r46, %r119};
	st.local.v2.u32 	[%rd1+16], {%r13, %r8};
	cvta.global.u64 	%rd30, %rd29;
	add.u64 	%rd31, %SP, 0;
	{ // callseq 901, 0
	.param .b64 param0;
	st.param.b64 	[param0], %rd30;
	.param .b64 param1;
	st.param.b64 	[param1], %rd31;
	.param .b32 retval0;
	call.uni (retval0), 
	vprintf, 
	(
	param0, 
	param1
	);
	ld.param.b32 	%r54, [retval0];
	} // callseq 901
	shl.b32 	%r56, %r53, 3;
	add.s32 	%r57, %r51, %r56;
	mad.lo.s32 	%r58, %r53, -7, %r57;
	shr.s32 	%r59, %r120, 31;
	shr.u32 	%r60, %r59, 30;
	add.s32 	%r61, %r120, %r60;
	shr.s32 	%r62, %r61, 2;
	add.s32 	%r63, %r62, %r10;
	mul.wide.s32 	%rd32, %r63, 4;
	add.s64 	%rd33, %rd4, %rd32;
	ld.global.nc.u32 	%r64, [%rd33];
	shl.b32 	%r65, %r64, 5;
	and.b32  	%r66, %r61, -4;
	sub.s32 	%r67, %r120, %r66;
	shl.b32 	%r68, %r67, 3;
	add.s32 	%r69, %r65, %r68;
	mad.lo.s32 	%r70, %r67, -7, %r69;
	st.local.v2.u32 	[%rd1], {%r1, %r120};
	st.local.v2.u32 	[%rd1+8], {%r62, %r64};
	st.local.v2.u32 	[%rd1+16], {%r65, %r67};
	st.local.u32 	[%rd1+24], %r69;
	mov.u64 	%rd34, $str$5;
	cvta.global.u64 	%rd35, %rd34;
	{ // callseq 902, 0
	.param .b64 param0;
	st.param.b64 	[param0], %rd35;
	.param .b64 param1;
	st.param.b64 	[param1], %rd31;
	.param .b32 retval0;
	call.uni (retval0), 
	vprintf, 
	(
	param0, 
	param1
	);
	ld.param.b32 	%r71, [retval0];
	} // callseq 902
	st.local.v2.u32 	[%rd1], {%r64, %r2};
	st.local.v2.u32 	[%rd1+8], {%r4, %r57};
	mov.b32 	%r73, 0;
	st.local.v2.u32 	[%rd1+16], {%r69, %r73};
	mov.u64 	%rd36, $str$6;
	cvta.global.u64 	%rd37, %rd36;
	{ // callseq 903, 0
	.param .b64 param0;
	st.param.b64 	[param0], %rd37;
	.param .b64 param1;
	st.param.b64 	[param1], %rd31;
	.param .b32 retval0;
	call.uni (retval0), 
	vprintf, 
	(
	param0, 
	param1
	);
	ld.param.b32 	%r74, [retval0];
	} // callseq 903
	mul.wide.s32 	%rd38, %r69, 4;
	add.s64 	%rd39, %rd2, %rd38;
	ld.global.f32 	%f1, [%rd39];
	mul.wide.s32 	%rd40, %r57, 4;
	add.s64 	%rd41, %rd2, %rd40;
	st.global.f32 	[%rd41], %f1;
	st.local.v2.u32 	[%rd1], {%r64, %r2};
	st.local.v2.u32 	[%rd1+8], {%r4, %r57};
	mov.b32 	%r76, 1;
	st.local.v2.u32 	[%rd1+16], {%r69, %r76};
	{ // callseq 904, 0
	.param .b64 param0;
	st.param.b64 	[param0], %rd37;
	.param .b64 param1;
	st.param.b64 	[param1], %rd31;
	.param .b32 retval0;
	call.uni (retval0), 
	vprintf, 
	(
	param0, 
	param1
	);
	ld.param.b32 	%r77, [retval0];
	} // callseq 904
	ld.global.f32 	%f2, [%rd39+4];
	st.global.f32 	[%rd41+4], %f2;
	st.local.v2.u32 	[%rd1], {%r64, %r2};
	st.local.v2.u32 	[%rd1+8], {%r4, %r57};
	mov.b32 	%r79, 2;
	st.local.v2.u32 	[%rd1+16], {%r69, %r79};
	{ // callseq 905, 0
	.param .b64 param0;
	st.param.b64 	[param0], %rd37;
	.param .b64 param1;
	st.param.b64 	[param1], %rd31;
	.param .b32 retval0;
	call.uni (retval0), 
	vprintf, 
	(
	param0, 
	param1
	);
	ld.param.b32 	%r80, [retval0];
	} // callseq 905
	ld.global.f32 	%f3, [%rd39+8];
	st.global.f32 	[%rd41+8], %f3;
	st.local.v2.u32 	[%rd1], {%r64, %r2};
	st.local.v2.u32 	[%rd1+8], {%r4, %r57};
	mov.b32 	%r82, 3;
	st.local.v2.u32 	[%rd1+16], {%r69, %r82};
	{ // callseq 906, 0
	.param .b64 param0;
	st.param.b64 	[param0], %rd37;
	.param .b64 param1;
	st.param.b64 	[param1], %rd31;
	.param .b32 retval0;
	call.uni (retval0), 
	vprintf, 
	(
	param0, 
	param1
	);
	ld.param.b32 	%r83, [retval0];
	} // callseq 906
	ld.global.f32 	%f4, [%rd39+12];
	st.global.f32 	[%rd41+12], %f4;
	st.local.v2.u32 	[%rd1], {%r64, %r2};
	st.local.v2.u32 	[%rd1+8], {%r4, %r57};
	mov.b32 	%r85, 4;
	st.local.v2.u32 	[%rd1+16], {%r69, %r85};
	{ // callseq 907, 0
	.param .b64 param0;
	st.param.b64 	[param0], %rd37;
	.param .b64 param1;
	st.param.b64 	[param1], %rd31;
	.param .b32 retval0;
	call.uni (retval0), 
	vprintf, 
	(
	param0, 
	param1
	);
	ld.param.b32 	%r86, [retval0];
	} // callseq 907
	ld.global.f32 	%f5, [%rd39+16];
	st.global.f32 	[%rd41+16], %f5;
	st.local.v2.u32 	[%rd1], {%r64, %r2};
	st.local.v2.u32 	[%rd1+8], {%r4, %r57};
	mov.b32 	%r88, 5;
	st.local.v2.u32 	[%rd1+16], {%r69, %r88};
	{ // callseq 908, 0
	.param .b64 param0;
	st.param.b64 	[param0], %rd37;
	.param .b64 param1;
	st.param.b64 	[param1], %rd31;
	.param .b32 retval0;
	call.uni (retval0), 
	vprintf, 
	(
	param0, 
	param1
	);
	ld.param.b32 	%r89, [retval0];
	} // callseq 908
	ld.global.f32 	%f6, [%rd39+20];
	st.global.f32 	[%rd41+20], %f6;
	st.local.v2.u32 	[%rd1], {%r64, %r2};
	st.local.v2.u32 	[%rd1+8], {%r4, %r57};
	mov.b32 	%r91, 6;
	st.local.v2.u32 	[%rd1+16], {%r69, %r91};
	{ // callseq 909, 0
	.param .b64 param0;
	st.param.b64 	[param0], %rd37;
	.param .b64 param1;
	st.param.b64 	[param1], %rd31;
	.param .b32 retval0;
	call.uni (retval0), 
	vprintf, 
	(
	param0, 
	param1
	);
	ld.param.b32 	%r92, [retval0];
	} // callseq 909
	ld.global.f32 	%f7, [%rd39+24];
	st.global.f32 	[%rd41+24], %f7;
	st.local.v2.u32 	[%rd1], {%r64, %r2};
	st.local.v2.u32 	[%rd1+8], {%r4, %r57};
	mov.b32 	%r94, 7;
	st.local.v2.u32 	[%rd1+16], {%r69, %r94};
	{ // callseq 910, 0
	.param .b64 param0;
	st.param.b64 	[param0], %rd37;
	.param .b64 param1;
	st.param.b64 	[param1], %rd31;
	.param .b32 retval0;
	call.uni (retval0), 
	vprintf, 
	(
	param0, 
	param1
	);
	ld.param.b32 	%r95, [retval0];
	} // callseq 910
	ld.global.f32 	%f8, [%rd39+28];
	st.global.f32 	[%rd41+28], %f8;
	st.local.v2.u32 	[%rd1], {%r64, %r2};
	st.local.v2.u32 	[%rd1+8], {%r4, %r58};
	st.local.v2.u32 	[%rd1+16], {%r70, %r73};
	mov.u64 	%rd42, $str$7;
	cvta.global.u64 	%rd43, %rd42;
	{ // callseq 911, 0
	.param .b64 param0;
	st.param.b64 	[param0], %rd43;
	.param .b64 param1;
	st.param.b64 	[param1], %rd31;
	.param .b32 retval0;
	call.uni (retval0), 
	vprintf, 
	(
	param0, 
	param1
	);
	ld.param.b32 	%r97, [retval0];
	} // callseq 911
	mul.wide.s32 	%rd44, %r70, 4;
	add.s64 	%rd45, %rd3, %rd44;
	ld.global.f32 	%f9, [%rd45];
	mul.wide.s32 	%rd46, %r58, 4;
	add.s64 	%rd47, %rd3, %rd46;
	st.global.f32 	[%rd47], %f9;
	st.local.v2.u32 	[%rd1], {%r64, %r2};
	st.local.v2.u32 	[%rd1+8], {%r4, %r58};
	st.local.v2.u32 	[%rd1+16], {%r70, %r85};
	{ // callseq 912, 0
	.param .b64 param0;
	st.param.b64 	[param0], %rd43;
	.param .b64 param1;
	st.param.b64 	[param1], %rd31;
	.param .b32 retval0;
	call.uni (retval0), 
	vprintf, 
	(
	param0, 
	param1
	);
	ld.param.b32 	%r99, [retval0];
	} // callseq 912
	ld.global.f32 	%f10, [%rd45+16];
	st.global.f32 	[%rd47+16], %f10;
	st.local.v2.u32 	[%rd1], {%r64, %r2};
	st.local.v2.u32 	[%rd1+8], {%r4, %r58};
	mov.b32 	%r101, 8;
	st.local.v2.u32 	[%rd1+16], {%r70, %r101};
	{ // callseq 913, 0
	.param .b64 param0;
	st.param.b64 	[param0], %rd43;
	.param .b64 param1;
	st.param.b64 	[param1], %rd31;
	.param .b32 retval0;
	call.uni (retval0), 
	vprintf, 
	(
	param0, 
	param1
	);
	ld.param.b32 	%r102, [retval0];
	} // callseq 913
	ld.global.f32 	%f11, [%rd45+32];
	st.global.f32 	[%rd47+32], %f11;
	st.local.v2.u32 	[%rd1], {%r64, %r2};
	st.local.v2.u32 	[%rd1+8], {%r4, %r58};
	mov.b32 	%r104, 12;
	st.local.v2.u32 	[%rd1+16], {%r70, %r104};
	{ // callseq 914, 0
	.param .b64 param0;
	st.param.b64 	[param0], %rd43;
	.param .b64 param1;
	st.param.b64 	[param1], %rd31;
	.param .b32 retval0;
	call.uni (retval0), 
	vprintf, 
	(
	param0, 
	param1
	);
	ld.param.b32 	%r105, [retval0];
	} // callseq 914
	ld.global.f32 	%f12, [%rd45+48];
	st.global.f32 	[%rd47+48], %f12;
	st.local.v2.u32 	[%rd1], {%r64, %r2};
	st.local.v2.u32 	[%rd1+8], {%r4, %r58};
	mov.b32 	%r107, 16;
	st.local.v2.u32 	[%rd1+16], {%r70, %r107};
	{ // callseq 915, 0
	.param .b64 param0;
	st.param.b64 	[param0], %rd43;
	.param .b64 param1;
	st.param.b64 	[param1], %rd31;
	.param .b32 retval0;
	call.uni (retval0), 
	vprintf, 
	(
	param0, 
	param1
	);
	ld.param.b32 	%r108, [retval0];
	} // callseq 915
	ld.global.f32 	%f13, [%rd45+64];
	st.global.f32 	[%rd47+64], %f13;
	st.local.v2.u32 	[%rd1], {%r64, %r2};
	st.local.v2.u32 	[%rd1+8], {%r4, %r58};
	mov.b32 	%r110, 20;
	st.local.v2.u32 	[%rd1+16], {%r70, %r110};
	{ // callseq 916, 0
	.param .b64 param0;
	st.param.b64 	[param0], %rd43;
	.param .b64 param1;
	st.param.b64 	[param1], %rd31;
	.param .b32 retval0;
	call.uni (retval0), 
	vprintf, 
	(
	param0, 
	param1
	);
	ld.param.b32 	%r111, [retval0];
	} // callseq 916
	ld.global.f32 	%f14, [%rd45+80];
	st.global.f32 	[%rd47+80], %f14;
	st.local.v2.u32 	[%rd1], {%r64, %r2};
	st.local.v2.u32 	[%rd1+8], {%r4, %r58};
	mov.b32 	%r113, 24;
	st.local.v2.u32 	[%rd1+16], {%r70, %r113};
	{ // callseq 917, 0
	.param .b64 param0;
	st.param.b64 	[param0], %rd43;
	.param .b64 param1;
	st.param.b64 	[param1], %rd31;
	.param .b32 retval0;
	call.uni (retval0), 
	vprintf, 
	(
	param0, 
	param1
	);
	ld.param.b32 	%r114, [retval0];
	} // callseq 917
	ld.global.f32 	%f15, [%rd45+96];
	st.global.f32 	[%rd47+96], %f15;
	st.local.v2.u32 	[%rd1], {%r64, %r2};
	st.local.v2.u32 	[%rd1+8], {%r4, %r58};
	mov.b32 	%r116, 28;
	st.local.v2.u32 	[%rd1+16], {%r70, %r116};
	{ // callseq 918, 0
	.param .b64 param0;
	st.param.b64 	[param0], %rd43;
	.param .b64 param1;
	st.param.b64 	[param1], %rd31;
	.param .b32 retval0;
	call.uni (retval0), 
	vprintf, 
	(
	param0, 
	param1
	);
	ld.param.b32 	%r117, [retval0];
	} // callseq 918
	ld.global.f32 	%f16, [%rd45+112];
	st.global.f32 	[%rd47+112], %f16;
	add.s32 	%r120, %r120, %r5;
	setp.lt.s32 	%p2, %r13, %r8;
	mov.u32 	%r119, %r13;
	@%p2 bra 	$L__BB47_2;
$L__BB47_3:
	ret;

}
	// .globl	_Z5evictIfLi1ELi1ELi8EEvPT_S1_PKiS3_S3_S3_iiiiii
.visible .entry _Z5evictIfLi1ELi1ELi8EEvPT_S1_PKiS3_S3_S3_iiiiii(
	.param .u64 .ptr .align 1 _Z5evictIfLi1ELi1ELi8EEvPT_S1_PKiS3_S3_S3_iiiiii_param_0,
	.param .u64 .ptr .align 1 _Z5evictIfLi1ELi1ELi8EEvPT_S1_PKiS3_S3_S3_iiiiii_param_1,
	.param .u64 .ptr .align 1 _Z5evictIfLi1ELi1ELi8EEvPT_S1_PKiS3_S3_S3_iiiiii_param_2,
	.param .u64 .ptr .align 1 _Z5evictIfLi1ELi1ELi8EEvPT_S1_PKiS3_S3_S3_iiiiii_param_3,
	.param .u64 .ptr .align 1 _Z5evictIfLi1ELi1ELi8EEvPT_S1_PKiS3_S3_S3_iiiiii_param_4,
	.param .u64 .ptr .align 1 _Z5evictIfLi1ELi1ELi8EEvPT_S1_PKiS3_S3_S3_iiiiii_param_5,
	.param .u32 _Z5evictIfLi1ELi1ELi8EEvPT_S1_PKiS3_S3_S3_iiiiii_param_6,
	.param .u32 _Z5evictIfLi1ELi1ELi8EEvPT_S1_PKiS3_S3_S3_iiiiii_param_7,
	.param .u32 _Z5evictIfLi1ELi1ELi8EEvPT_S1_PKiS3_S3_S3_iiiiii_param_8,
	.param .u32 _Z5evictIfLi1ELi1ELi8EEvPT_S1_PKiS3_S3_S3_iiiiii_param_9,
	.param .u32 _Z5evictIfLi1ELi1ELi8EEvPT_S1_PKiS3_S3_S3_iiiiii_param_10,
	.param .u32 _Z5evictIfLi1ELi1ELi8EEvPT_S1_PKiS3_S3_S3_iiiiii_param_11
)
{
	.local .align 8 .b8 	__local_depot48[32];
	.reg .b64 	%SP;
	.reg .b64 	%SPL;
	.reg .pred 	%p<6>;
	.reg .b32 	%r<142>;
	.reg .b32 	%f<7>;
	.reg .b64 	%rd<75>;

	mov.u64 	%SPL, __local_depot48;
	cvta.local.u64 	%SP, %SPL;
	ld.param.u64 	%rd6, [_Z5evictIfLi1ELi1ELi8EEvPT_S1_PKiS3_S3_S3_iiiiii_param_0];
	ld.param.u64 	%rd7, [_Z5evictIfLi1ELi1ELi8EEvPT_S1_PKiS3_S3_S3_iiiiii_param_1];
	ld.param.u64 	%rd8, [_Z5evictIfLi1ELi1ELi8EEvPT_S1_PKiS3_S3_S3_iiiiii_param_2];
	ld.param.u64 	%rd9, [_Z5evictIfLi1ELi1ELi8EEvPT_S1_PKiS3_S3_S3_iiiiii_param_3];
	ld.param.u64 	%rd10, [_Z5evictIfLi1ELi1ELi8EEvPT_S1_PKiS3_S3_S3_iiiiii_param_4];
	ld.param.u64 	%rd11, [_Z5evictIfLi1ELi1ELi8EEvPT_S1_PKiS3_S3_S3_iiiiii_param_5];
	ld.param.u32 	%r19, [_Z5evictIfLi1ELi1ELi8EEvPT_S1_PKiS3_S3_S3_iiiiii_param_6];
	ld.param.u32 	%r18, [_Z5evictIfLi1ELi1ELi8EEvPT_S1_PKiS3_S3_S3_iiiiii_param_7];
	ld.param.u32 	%r20, [_Z5evictIfLi1ELi1ELi8EEvPT_S1_PKiS3_S3_S3_iiiiii_param_8];
	ld.param.u32 	%r21, [_Z5evictIfLi1ELi1ELi8EEvPT_S1_PKiS3_S3_S3_iiiiii_param_9];
	ld.param.u32 	%r22, [_Z5evictIfLi1ELi1ELi8EEvPT_S1_PKiS3_S3_S3_iiiiii_param_10];
	ld.param.u32 	%r23, [_Z5evictIfLi1ELi1ELi8EEvPT_S1_PKiS3_S3_S3_iiiiii_param_11];
	cvta.to.global.u64 	%rd1, %rd6;
	cvta.to.global.u64 	%rd2, %rd7;
	cvta.to.global.u64 	%rd3, %rd10;
	cvta.to.global.u64 	%rd4, %rd8;
	cvta.to.global.u64 	%rd12, %rd11;
	cvta.to.global.u64 	%rd13, %rd9;
	add.u64 	%rd14, %SP, 0;
	add.u64 	%rd5, %SPL, 0;
	mov.u32 	%r24, %ctaid.y;
	mov.u32 	%r25, %ntid.y;
	mov.u32 	%r26, %tid.y;
	mad.lo.s32 	%r1, %r24, %r25, %r26;
	mul.lo.s32 	%r2, %r23, %r1;
	div.s32 	%r3, %r1, %r21;
	mul.lo.s32 	%r27, %r3, %r21;
	sub.s32 	%r28, %r1, %r27;
	mad.lo.s32 	%r29, %r3, %r20, %r19;
	mad.lo.s32 	%r30, %r29, %r21, %r28;
	st.local.v2.u32 	[%rd5], {%r30, %r1};
	st.local.u32 	[%rd5+8], %r3;
	mov.u64 	%rd15, $str;
	cvta.global.u64 	%rd16, %rd15;
	{ // callseq 919, 0
	.param .b64 param0;
	st.param.b64 	[param0], %rd16;
	.param .b64 param1;
	st.param.b64 	[param1], %rd14;
	.param .b32 retval0;
	call.uni (retval0), 
	vprintf, 
	(
	param0, 
	param1
	);
	ld.param.b32 	%r31, [retval0];
	} // callseq 919
	mul.wide.s32 	%rd17, %r30, 4;
	add.s64 	%rd18, %rd13, %rd17;
	ld.global.nc.u32 	%r33, [%rd18];
	mov.u32 	%r34, %ctaid.x;
	mov.u32 	%r35, %ntid.x;
	mov.u32 	%r36, %tid.x;
	mad.lo.s32 	%r4, %r34, %r35, %r36;
	mov.u32 	%r37, %nctaid.x;
	mul.lo.s32 	%r5, %r37, %r35;
	st.local.u32 	[%rd5], %r5;
	mov.u64 	%rd19, $str$1;
	cvta.global.u64 	%rd20, %rd19;
	{ // callseq 920, 0
	.param .b64 param0;
	st.param.b64 	[param0], %rd20;
	.param .b64 param1;
	st.param.b64 	[param1], %rd14;
	.param .b32 retval0;
	call.uni (retval0), 
	vprintf, 
	(
	param0, 
	param1
	);
	ld.param.b32 	%r38, [retval0];
	} // callseq 920
	mul.wide.u32 	%rd21, %r1, 4;
	add.s64 	%rd22, %rd12, %rd21;
	ld.global.nc.u32 	%r40, [%rd22];
	sub.s32 	%r41, %r4, %r33;
	add.s32 	%r141, %r41, %r40;
	st.local.v2.u32 	[%rd5], {%r33, %r18};
	mov.u64 	%rd23, $str$2;
	cvta.global.u64 	%rd24, %rd23;
	{ // callseq 921, 0
	.param .b64 param0;
	st.param.b64 	[param0], %rd24;
	.param .b64 param1;
	st.param.b64 	[param1], %rd14;
	.param .b32 retval0;
	call.uni (retval0), 
	vprintf, 
	(
	param0, 
	param1
	);
	ld.param.b32 	%r42, [retval0];
	} // callseq 921
	add.s32 	%r44, %r30, %r4;
	add.s32 	%r45, %r33, %r30;
	st.local.v2.u32 	[%rd5], {%r44, %r45};
	mov.u64 	%rd25, $str$3;
	cvta.global.u64 	%rd26, %rd25;
	{ // callseq 922, 0
	.param .b64 param0;
	st.param.b64 	[param0], %rd26;
	.param .b64 param1;
	st.param.b64 	[param1], %rd14;
	.param .b32 retval0;
	call.uni (retval0), 
	vprintf, 
	(
	param0, 
	param1
	);
	ld.param.b32 	%r46, [retval0];
	} // callseq 922
	mul.lo.s32 	%r48, %r22, %r30;
	shl.b32 	%r49, %r48, 3;
	add.s32 	%r140, %r49, %r4;
	add.s32 	%r8, %r49, %r33;
	setp.ge.s32 	%p1, %r4, %r33;
	@%p1 bra 	$L__BB48_6;
	add.s32 	%r9, %r140, %r5;
	max.s32 	%r50, %r9, %r8;
	setp.lt.s32 	%p2, %r9, %r8;
	selp.u32 	%r51, 1, 0, %p2;
	add.s32 	%r52, %r9, %r51;
	sub.s32 	%r53, %r50, %r52;
	max.u32 	%r54, %r5, 1;
	div.u32 	%r55, %r53, %r54;
	add.s32 	%r10, %r55, %r51;
	and.b32  	%r56, %r10, 1;
	setp.eq.b32 	%p3, %r56, 1;
	@%p3 bra 	$L__BB48_3;
	ld.param.u32 	%r136, [_Z5evictIfLi1ELi1ELi8EEvPT_S1_PKiS3_S3_S3_iiiiii_param_7];
	mul.wide.s32 	%rd27, %r140, 4;
	add.s64 	%rd28, %rd4, %rd27;
	ld.global.nc.u32 	%r57, [%rd28];
	sub.s32 	%r58, %r57, %r136;
	shr.s32 	%r59, %r58, 31;
	shr.u32 	%r60, %r59, 29;
	add.s32 	%r61, %r58, %r60;
	and.b32  	%r62, %r61, -8;
	sub.s32 	%r63, %r58, %r62;
	st.local.v2.u32 	[%rd5], {%r3, %r63};
	st.local.v2.u32 	[%rd5+8], {%r58, %r140};
	st.local.v2.u32 	[%rd5+16], {%r9, %r8};
	mov.u64 	%rd29, $str$4;
	cvta.global.u64 	%rd30, %rd29;
	{ // callseq 923, 0
	.param .b64 param0;
	st.param.b64 	[param0], %rd30;
	.param .b64 param1;
	st.param.b64 	[param1], %rd14;
	.param .b32 retval0;
	call.uni (retval0), 
	vprintf, 
	(
	param0, 
	param1
	);
	ld.param.b32 	%r64, [retval0];
	} // callseq 923
	shr.s32 	%r66, %r141, 31;
	shr.u32 	%r67, %r66, 29;
	add.s32 	%r68, %r141, %r67;
	shr.s32 	%r69, %r68, 3;
	add.s32 	%r70, %r69, %r2;
	mul.wide.s32 	%rd32, %r70, 4;
	add.s64 	%rd33, %rd3, %rd32;
	ld.global.nc.u32 	%r71, [%rd33];
	shl.b32 	%r72, %r71, 3;
	and.b32  	%r73, %r68, -8;
	sub.s32 	%r74, %r141, %r73;
	add.s32 	%r75, %r72, %r74;
	st.local.v2.u32 	[%rd5], {%r1, %r141};
	st.local.v2.u32 	[%rd5+8], {%r69, %r71};
	st.local.v2.u32 	[%rd5+16], {%r72, %r74};
	st.local.u32 	[%rd5+24], %r75;
	mov.u64 	%rd34, $str$5;
	cvta.global.u64 	%rd35, %rd34;
	{ // callseq 924, 0
	.param .b64 param0;
	st.param.b64 	[param0], %rd35;
	.param .b64 param1;
	st.param.b64 	[param1], %rd14;
	.param .b32 retval0;
	call.uni (retval0), 
	vprintf, 
	(
	param0, 
	param1
	);
	ld.param.b32 	%r76, [retval0];
	} // callseq 924
	st.local.v2.u32 	[%rd5], {%r71, %r3};
	st.local.v2.u32 	[%rd5+8], {%r4, %r58};
	mov.b32 	%r78, 0;
	st.local.v2.u32 	[%rd5+16], {%r75, %r78};
	mov.u64 	%rd36, $str$6;
	cvta.global.u64 	%rd37, %rd36;
	{ // callseq 925, 0
	.param .b64 param0;
	st.param.b64 	[param0], %rd37;
	.param .b64 param1;
	st.param.b64 	[param1], %rd14;
	.param .b32 retval0;
	call.uni (retval0), 
	vprintf, 
	(
	param0, 
	param1
	);
	ld.param.b32 	%r79, [retval0];
	} // callseq 925
	mul.wide.s32 	%rd38, %r75, 4;
	add.s64 	%rd39, %rd1, %rd38;
	ld.global.f32 	%f1, [%rd39];
	mul.wide.s32 	%rd40, %r58, 4;
	add.s64 	%rd41, %rd1, %rd40;
	st.global.f32 	[%rd41], %f1;
	st.local.v2.u32 	[%rd5], {%r71, %r3};
	st.local.v2.u32 	[%rd5+8], {%r4, %r58};
	st.local.v2.u32 	[%rd5+16], {%r75, %r78};
	mov.u64 	%rd42, $str$7;
	cvta.global.u64 	%rd43, %rd42;
	{ // callseq 926, 0
	.param .b64 param0;
	st.param.b64 	[param0], %rd43;
	.param .b64 param1;
	st.param.b64 	[param1], %rd14;
	.param .b32 retval0;
	call.uni (retval0), 
	vprintf, 
	(
	param0, 
	param1
	);
	ld.param.b32 	%r81, [retval0];
	} // callseq 926
	add.s64 	%rd44, %rd2, %rd38;
	ld.global.f32 	%f2, [%rd44];
	add.s64 	%rd45, %rd2, %rd40;
	st.global.f32 	[%rd45], %f2;
	add.s32 	%r141, %r141, %r5;
	mov.u32 	%r140, %r9;
$L__BB48_3:
	setp.eq.s32 	%p4, %r10, 0;
	@%p4 bra 	$L__BB48_6;
	mov.u64 	%rd48, $str$4;
	mov.u64 	%rd53, $str$5;
	mov.u64 	%rd55, $str$6;
	mov.u64 	%rd61, $str$7;
	mul.wide.s32 	%rd65, %r5, 4;
$L__BB48_5:
	ld.param.u32 	%r137, [_Z5evictIfLi1ELi1ELi8EEvPT_S1_PKiS3_S3_S3_iiiiii_param_7];
	mul.wide.s32 	%rd46, %r140, 4;
	add.s64 	%rd47, %rd4, %rd46;
	ld.global.nc.u32 	%r83, [%rd47];
	sub.s32 	%r84, %r83, %r137;
	shr.s32 	%r85, %r84, 31;
	shr.u32 	%r86, %r85, 29;
	add.s32 	%r87, %r84, %r86;
	and.b32  	%r88, %r87, -8;
	sub.s32 	%r89, %r84, %r88;
	add.s32 	%r90, %r140, %r5;
	st.local.v2.u32 	[%rd5], {%r3, %r89};
	st.local.v2.u32 	[%rd5+8], {%r84, %r140};
	st.local.v2.u32 	[%rd5+16], {%r90, %r8};
	cvta.global.u64 	%rd49, %rd48;
	{ // callseq 927, 0
	.param .b64 param0;
	st.param.b64 	[param0], %rd49;
	.param .b64 param1;
	st.param.b64 	[param1], %rd14;
	.param .b32 retval0;
	call.uni (retval0), 
	vprintf, 
	(
	param0, 
	param1
	);
	ld.param.b32 	%r91, [retval0];
	} // callseq 927
	shr.s32 	%r93, %r141, 31;
	shr.u32 	%r94, %r93, 29;
	add.s32 	%r95, %r141, %r94;
	shr.s32 	%r96, %r95, 3;
	add.s32 	%r97, %r96, %r2;
	mul.wide.s32 	%rd51, %r97, 4;
	add.s64 	%rd52, %rd3, %rd51;
	ld.global.nc.u32 	%r98, [%rd52];
	shl.b32 	%r99, %r98, 3;
	and.b32  	%r100, %r95, -8;
	sub.s32 	%r101, %r141, %r100;
	add.s32 	%r102, %r99, %r101;
	st.local.v2.u32 	[%rd5], {%r1, %r141};
	st.local.v2.u32 	[%rd5+8], {%r96, %r98};
	st.local.v2.u32 	[%rd5+16], {%r99, %r101};
	st.local.u32 	[%rd5+24], %r102;
	cvta.global.u64 	%rd54, %rd53;
	{ // callseq 928, 0
	.param .b64 param0;
	st.param.b64 	[param0], %rd54;
	.param .b64 param1;
	st.param.b64 	[param1], %rd14;
	.param .b32 retval0;
	call.uni (retval0), 
	vprintf, 
	(
	param0, 
	param1
	);
	ld.param.b32 	%r103, [retval0];
	} // callseq 928
	st.local.v2.u32 	[%rd5], {%r98, %r3};
	st.local.v2.u32 	[%rd5+8], {%r4, %r84};
	mov.b32 	%r105, 0;
	st.local.v2.u32 	[%rd5+16], {%r102, %r105};
	cvta.global.u64 	%rd56, %rd55;
	{ // callseq 929, 0
	.param .b64 param0;
	st.param.b64 	[param0], %rd56;
	.param .b64 param1;
	st.param.b64 	[param1], %rd14;
	.param .b32 retval0;
	call.uni (retval0), 
	vprintf, 
	(
	param0, 
	param1
	);
	ld.param.b32 	%r106, [retval0];
	} // callseq 929
	mul.wide.s32 	%rd57, %r102, 4;
	add.s64 	%rd58, %rd1, %rd57;
	ld.global.f32 	%f3, [%rd58];
	mul.wide.s32 	%rd59, %r84, 4;
	add.s64 	%rd60, %rd1, %rd59;
	st.global.f32 	[%rd60], %f3;
	st.local.v2.u32 	[%rd5], {%r98, %r3};
	st.local.v2.u32 	[%rd5+8], {%r4, %r84};
	st.local.v2.u32 	[%rd5+16], {%r102, %r105};
	cvta.global.u64 	%rd62, %rd61;
	{ // callseq 930, 0
	.param .b64 param0;
	st.param.b64 	[param0], %rd62;
	.param .b64 param1;
	st.param.b64 	[param1], %rd14;
	.param .b32 retval0;
	call.uni (retval0), 
	vprintf, 
	(
	param0, 
	param1
	);
	ld.param.b32 	%r108, [retval0];
	} // callseq 930
	add.s64 	%rd63, %rd2, %rd57;
	ld.global.f32 	%f4, [%rd63];
	add.s64 	%rd64, %rd2, %rd59;
	st.global.f32 	[%rd64], %f4;
	add.s32 	%r110, %r141, %r5;
	add.s64 	%rd66, %rd47, %rd65;
	ld.global.nc.u32 	%r111, [%rd66];
	sub.s32 	%r112, %r111, %r137;
	shr.s32 	%r113, %r112, 31;
	shr.u32 	%r114, %r113, 29;
	add.s32 	%r115, %r112, %r114;
	and.b32  	%r116, %r115, -8;
	sub.s32 	%r117, %r112, %r116;
	add.s32 	%r140, %r90, %r5;
	st.local.v2.u32 	[%rd5], {%r3, %r117};
	st.local.v2.u32 	[%rd5+8], {%r112, %r90};
	st.local.v2.u32 	[%rd5+16], {%r140, %r8};
	{ // callseq 931, 0
	.param .b64 param0;
	st.param.b64 	[param0], %rd49;
	.param .b64 param1;
	st.param.b64 	[param1], %rd14;
	.param .b32 retval0;
	call.uni (retval0), 
	vprintf, 
	(
	param0, 
	param1
	);
	ld.param.b32 	%r118, [retval0];
	} // callseq 931
	shr.s32 	%r120, %r110, 31;
	shr.u32 	%r121, %r120, 29;
	add.s32 	%r122, %r110, %r121;
	shr.s32 	%r123, %r122, 3;
	add.s32 	%r124, %r123, %r2;
	mul.wide.s32 	%rd67, %r124, 4;
	add.s64 	%rd68, %rd3, %rd67;
	ld.global.nc.u32 	%r125, [%rd68];
	shl.b32 	%r126, %r125, 3;
	and.b32  	%r127, %r122, -8;
	sub.s32 	%r128, %r110, %r127;
	add.s32 	%r129, %r126, %r128;
	st.local.v2.u32 	[%rd5], {%r1, %r110};
	st.local.v2.u32 	[%rd5+8], {%r123, %r125};
	st.local.v2.u32 	[%rd5+16], {%r126, %r128};
	st.local.u32 	[%rd5+24], %r129;
	{ // callseq 932, 0
	.param .b64 param0;
	st.param.b64 	[param0], %rd54;
	.param .b64 param1;
	st.param.b64 	[param1], %rd14;
	.param .b32 retval0;
	call.uni (retval0), 
	vprintf, 
	(
	param0, 
	param1
	);
	ld.param.b32 	%r130, [retval0];
	} // callseq 932
	st.local.v2.u32 	[%rd5], {%r125, %r3};
	st.local.v2.u32 	[%rd5+8], {%r4, %r112};
	st.local.v2.u32 	[%rd5+16], {%r129, %r105};
	{ // callseq 933, 0
	.param .b64 param0;
	st.param.b64 	[param0], %rd56;
	.param .b64 param1;
	st.param.b64 	[param1], %rd14;
	.param .b32 retval0;
	call.uni (retval0), 
	vprintf, 
	(
	param0, 
	param1
	);
	ld.param.b32 	%r132, [retval0];
	} // callseq 933
	mul.wide.s32 	%rd69, %r129, 4;
	add.s64 	%rd70, %rd1, %rd69;
	ld.global.f32 	%f5, [%rd70];
	mul.wide.s32 	%rd71, %r112, 4;
	add.s64 	%rd72, %rd1, %rd71;
	st.global.f32 	[%rd72], %f5;
	st.local.v2.u32 	[%rd5], {%r125, %r3};
	st.local.v2.u32 	[%rd5+8], {%r4, %r112};
	st.local.v2.u32 	[%rd5+16], {%r129, %r105};
	{ // callseq 934, 0
	.param .b64 param0;
	st.param.b64 	[param0], %rd62;
	.param .b64 param1;
	st.param.b64 	[param1], %rd14;
	.param .b32 retval0;
	call.uni (retval0), 
	vprintf, 
	(
	param0, 
	param1
	);
	ld.param.b32 	%r134, [retval0];
	} // callseq 934
	add.s64 	%rd73, %rd2, %rd69;
	ld.global.f32 	%f6, [%rd73];
	add.s64 	%rd74, %rd2, %rd71;
	st.global.f32 	[%rd74], %f6;
	add.s32 	%r141, %r110, %r5;
	setp.lt.s32 	%p5, %r140, %r8;
	@%p5 bra 	$L__BB48_5;
$L__BB48_6:
	ret;

}
	// .globl	_Z5evictIfLi2ELi1ELi8EEvPT_S1_PKiS3_S3_S3_iiiiii
.visible .entry _Z5evictIfLi2ELi1ELi8EEvPT_S1_PKiS3_S3_S3_iiiiii(
	.param .u64 .ptr .align 1 _Z5evictIfLi2ELi1ELi8EEvPT_S1_PKiS3_S3_S3_iiiiii_param_0,
	.param .u64 .ptr .align 1 _Z5evictIfLi2ELi1ELi8EEvPT_S1_PKiS3_S3_S3_iiiiii_param_1,
	.param .u64 .ptr .align 1 _Z5evictIfLi2ELi1ELi8EEvPT_S1_PKiS3_S3_S3_iiiiii_param_2,
	.param .u64 .ptr .align 1 _Z5evictIfLi2ELi1ELi8EEvPT_S1_PKiS3_S3_S3_iiiiii_param_3,
	.param .u64 .ptr .align 1 _Z5evictIfLi2ELi1ELi8EEvPT_S1_PKiS3_S3_S3_iiiiii_param_4,
	.param .u64 .ptr .align 1 _Z5evictIfLi2ELi1ELi8EEvPT_S1_PKiS3_S3_S3_iiiiii_param_5,
	.param .u32 _Z5evictIfLi2ELi1ELi8EEvPT_S1_PKiS3_S3_S3_iiiiii_param_6,
	.param .u32 _Z5evictIfLi2ELi1ELi8EEvPT_S1_PKiS3_S3_S3_iiiiii_param_7,
	.param .u32 _Z5evictIfLi2ELi1ELi8EEvPT_S1_PKiS3_S3_S3_iiiiii_param_8,
	.param .u32 _Z5evictIfLi2ELi1ELi8EEvPT_S1_PKiS3_S3_S3_iiiiii_param_9,
	.param .u32 _Z5evictIfLi2ELi1ELi8EEvPT_S1_PKiS3_S3_S3_iiiiii_param_10,
	.param .u32 _Z5evictIfLi2ELi1ELi8EEvPT_S1_PKiS3_S3_S3_iiiiii_param_11
)
{
	.local .align 8 .b8 	__local_depot49[32];
	.reg .b64 	%SP;
	.reg .b64 	%SPL;
	.reg .pred 	%p<6>;
	.reg .b32 	%r<169>;
	.reg .b32 	%f<13>;
	.reg .b64 	%rd<84>;

	mov.u64 	%SPL, __local_depot49;
	cvta.local.u64 	%SP, %SPL;
	ld.param.u64 	%rd6, [_Z5evictIfLi2ELi1ELi8EEvPT_S1_PKiS3_S3_S3_iiiiii_param_3];
	ld.param.u64 	%rd7, [_Z5evictIfLi2ELi1ELi8EEvPT_S1_PKiS3_S3_S3_iiiiii_param_4];
	ld.param.u64 	%rd8, [_Z5evictIfLi2ELi1ELi8EEvPT_S1_PKiS3_S3_S3_iiiiii_param_5];
	ld.param.u32 	%r19, [_Z5evictIfLi2ELi1ELi8EEvPT_S1_PKiS3_S3_S3_iiiiii_param_6];
	ld.param.u32 	%r18, [_Z5evictIfLi2ELi1ELi8EEvPT_S1_PKiS3_S3_S3_iiiiii_param_7];
	ld.param.u32 	%r20, [_Z5evictIfLi2ELi1ELi8EEvPT_S1_PKiS3_S3_S3_iiiiii_param_8];
	ld.param.u32 	%r21, [_Z5evictIfLi2ELi1ELi8EEvPT_S1_PKiS3_S3_S3_iiiiii_param_9];
	ld.param.u32 	%r22, [_Z5evictIfLi2ELi1ELi8EEvPT_S1_PKiS3_S3_S3_iiiiii_param_10];
	ld.param.u32 	%r23, [_Z5evictIfLi2ELi1ELi8EEvPT_S1_PKiS3_S3_S3_iiiiii_param_11];
	cvta.to.global.u64 	%rd1, %rd7;
	cvta.to.global.u64 	%rd9, %rd8;
	cvta.to.global.u64 	%rd10, %rd6;
	add.u64 	%rd11, %SP, 0;
	add.u64 	%rd2, %SPL, 0;
	mov.u32 	%r24, %ctaid.y;
	mov.u32 	%r25, %ntid.y;
	mov.u32 	%r26, %tid.y;
	mad.lo.s32 	%r1, %r24, %r25, %r26;
	mul.lo.s32 	%r2, %r23, %r1;
	div.s32 	%r3, %r1, %r21;
	mul.lo.s32 	%r27, %r3, %r21;
	sub.s32 	%r28, %r1, %r27;
	mad.lo.s32 	%r29, %r3, %r20, %r19;
	mad.lo.s32 	%r30, %r29, %r21, %r28;
	st.local.v2.u32 	[%rd2], {%r30, %r1};
	st.local.u32 	[%rd2+8], %r3;
	mov.u64 	%rd12, $str;
	cvta.global.u64 	%rd13, %rd12;
	{ // callseq 935, 0
	.param .b64 param0;
	st.param.b64 	[param0], %rd13;
	.param .b64 param1;
	st.param.b64 	[param1], %rd11;
	.param .b32 retval0;
	call.uni (retval0), 
	vprintf, 
	(
	param0, 
	param1
	);
	ld.param.b32 	%r31, [retval0];
	} // callseq 935
	mul.wide.s32 	%rd14, %r30, 4;
	add.s64 	%rd15, %rd10, %rd14;
	ld.global.nc.u32 	%r33, [%rd15];
	mov.u32 	%r34, %ctaid.x;
	mov.u32 	%r35, %ntid.x;
	mov.u32 	%r36, %tid.x;
	mad.lo.s32 	%r4, %r34, %r35, %r36;
	mov.u32 	%r37, %nctaid.x;
	mul.lo.s32 	%r5, %r37, %r35;
	st.local.u32 	[%rd2], %r5;
	mov.u64 	%rd16, $str$1;
	cvta.global.u64 	%rd17, %rd16;
	{ // callseq 936, 0
	.param .b64 param0;
	st.param.b64 	[param0], %rd17;
	.param .b64 param1;
	st.param.b64 	[param1], %rd11;
	.param .b32 retval0;
	call.uni (retval0), 
	vprintf, 
	(
	param0, 
	param1
	);
	ld.param.b32 	%r38, [retval0];
	} // callseq 936
	mul.wide.u32 	%rd18, %r1, 4;
	add.s64 	%rd19, %rd9, %rd18;
	ld.global.nc.u32 	%r40, [%rd19];
	sub.s32 	%r41, %r4, %r33;
	add.s32 	%r168, %r41, %r40;
	st.local.v2.u32 	[%rd2], {%r33, %r18};
	mov.u64 	%rd20, $str$2;
	cvta.global.u64 	%rd21, %rd20;
	{ // callseq 937, 0
	.param .b64 param0;
	st.param.b64 	[param0], %rd21;
	.param .b64 param1;
	st.param.b64 	[param1], %rd11;
	.param .b32 retval0;
	call.uni (retval0), 
	vprintf, 
	(
	param0, 
	param1
	);
	ld.param.b32 	%r42, [retval0];
	} // callseq 937
	add.s32 	%r44, %r30, %r4;
	add.s32 	%r45, %r33, %r30;
	st.local.v2.u32 	[%rd2], {%r44, %r45};
	mov.u64 	%rd22, $str$3;
	cvta.global.u64 	%rd23, %rd22;
	{ // callseq 938, 0
	.param .b64 param0;
	st.param.b64 	[param0], %rd23;
	.param .b64 param1;
	st.param.b64 	[param1], %rd11;
	.param .b32 retval0;
	call.uni (retval0), 
	vprintf, 
	(
	param0, 
	param1
	);
	ld.param.b32 	%r46, [retval0];
	} // callseq 938
	mul.lo.s32 	%r48, %r22, %r30;
	shl.b32 	%r49, %r48, 3;
	add.s32 	%r167, %r49, %r4;
	add.s32 	%r8, %r49, %r33;
	setp.ge.s32 	%p1, %r4, %r33;
	@%p1 bra 	$L__BB49_6;
	add.s32 	%r9, %r167, %r5;
	max.s32 	%r50, %r9, %r8;
	setp.lt.s32 	%p2, %r9, %r8;
	selp.u32 	%r51, 1, 0, %p2;
	add.s32 	%r52, %r9, %r51;
	sub.s32 	%r53, %r50, %r52;
	max.u32 	%r54, %r5, 1;
	div.u32 	%r55, %r53, %r54;
	add.s32 	%r10, %r55, %r51;
	and.b32  	%r56, %r10, 1;
	setp.eq.b32 	%p3, %r56, 1;
	@%p3 bra 	$L__BB49_3;
	ld.param.u64 	%rd82, [_Z5evictIfLi2ELi1ELi8EEvPT_S1_PKiS3_S3_S3_iiiiii_param_2];
	ld.param.u64 	%rd80, [_Z5evictIfLi2ELi1ELi8EEvPT_S1_PKiS3_S3_S3_iiiiii_param_1];
	ld.param.u64 	%rd78, [_Z5evictIfLi2ELi1ELi8EEvPT_S1_PKiS3_S3_S3_iiiiii_param_0];
	cvta.to.global.u64 	%rd24, %rd82;
	mul.wide.s32 	%rd25, %r167, 4;
	add.s64 	%rd26, %rd24, %rd25;
	ld.global.nc.u32 	%r57, [%rd26];
	sub.s32 	%r58, %r57, %r18;
	shr.s32 	%r59, %r58, 31;
	shr.u32 	%r60, %r59, 29;
	add.s32 	%r61, %r58, %r60;
	shl.b32 	%r62, %r61, 1;
	and.b32  	%r63, %r62, -16;
	and.b32  	%r64, %r61, -8;
	sub.s32 	%r65, %r58, %r64;
	st.local.v2.u32 	[%rd2], {%r3, %r65};
	st.local.v2.u32 	[%rd2+8], {%r58, %r167};
	st.local.v2.u32 	[%rd2+16], {%r9, %r8};
	mov.u64 	%rd27, $str$4;
	cvta.global.u64 	%rd28, %rd27;
	{ // callseq 939, 0
	.param .b64 param0;
	st.param.b64 	[param0], %rd28;
	.param .b64 param1;
	st.param.b64 	[param1], %rd11;
	.param .b32 retval0;
	call.uni (retval0), 
	vprintf, 
	(
	param0, 
	param1
	);
	ld.param.b32 	%r66, [retval0];
	} // callseq 939
	add.s32 	%r68, %r63, %r65;
	shr.s32 	%r69, %r168, 31;
	shr.u32 	%r70, %r69, 29;
	add.s32 	%r71, %r168, %r70;
	shr.s32 	%r72, %r71, 3;
	add.s32 	%r73, %r72, %r2;
	mul.wide.s32 	%rd30, %r73, 4;
	add.s64 	%rd31, %rd1, %rd30;
	ld.global.nc.u32 	%r74, [%rd31];
	shl.b32 	%r75, %r74, 4;
	and.b32  	%r76, %r71, -8;
	sub.s32 	%r77, %r168, %r76;
	add.s32 	%r78, %r75, %r77;
	st.local.v2.u32 	[%rd2], {%r1, %r168};
	st.local.v2.u32 	[%rd2+8], {%r72, %r74};
	st.local.v2.u32 	[%rd2+16], {%r75, %r77};
	st.local.u32 	[%rd2+24], %r78;
	mov.u64 	%rd32, $str$5;
	cvta.global.u64 	%rd33, %rd32;
	{ // callseq 940, 0
	.param .b64 param0;
	st.param.b64 	[param0], %rd33;
	.param .b64 param1;
	st.param.b64 	[param1], %rd11;
	.param .b32 retval0;
	call.uni (retval0), 
	vprintf, 
	(
	param0, 
	param1
	);
	ld.param.b32 	%r79, [retval0];
	} // callseq 940
	st.local.v2.u32 	[%rd2], {%r74, %r3};
	st.local.v2.u32 	[%rd2+8], {%r4, %r68};
	mov.b32 	%r81, 0;
	st.local.v2.u32 	[%rd2+16], {%r78, %r81};
	mov.u64 	%rd34, $str$6;
	cvta.global.u64 	%rd35, %rd34;
	{ // callseq 941, 0
	.param .b64 param0;
	st.param.b64 	[param0], %rd35;
	.param .b64 param1;
	st.param.b64 	[param1], %rd11;
	.param .b32 retval0;
	call.uni (retval0), 
	vprintf, 
	(
	param0, 
	param1
	);
	ld.param.b32 	%r82, [retval0];
	} // callseq 941
	cvta.to.global.u64 	%rd36, %rd78;
	mul.wide.s32 	%rd37, %r78, 4;
	add.s64 	%rd38, %rd36, %rd37;
	ld.global.f32 	%f1, [%rd38];
	mul.wide.s32 	%rd39, %r68, 4;
	add.s64 	%rd40, %rd36, %rd39;
	st.global.f32 	[%rd40], %f1;
	add.s32 	%r84, %r68, 8;
	add.s32 	%r85, %r78, 8;
	st.local.v2.u32 	[%rd2], {%r74, %r3};
	st.local.v2.u32 	[%rd2+8], {%r4, %r84};
	st.local.v2.u32 	[%rd2+16], {%r85, %r81};
	{ // callseq 942, 0
	.param .b64 param0;
	st.param.b64 	[param0], %rd35;
	.param .b64 param1;
	st.param.b64 	[param1], %rd11;
	.param .b32 retval0;
	call.uni (retval0), 
	vprintf, 
	(
	param0, 
	param1
	);
	ld.param.b32 	%r86, [retval0];
	} // callseq 942
	ld.global.f32 	%f2, [%rd38+32];
	st.global.f32 	[%rd40+32], %f2;
	st.local.v2.u32 	[%rd2], {%r74, %r3};
	st.local.v2.u32 	[%rd2+8], {%r4, %r68};
	st.local.v2.u32 	[%rd2+16], {%r78, %r81};
	mov.u64 	%rd41, $str$7;
	cvta.global.u64 	%rd42, %rd41;
	{ // callseq 943, 0
	.param .b64 param0;
	st.param.b64 	[param0], %rd42;
	.param .b64 param1;
	st.param.b64 	[param1], %rd11;
	.param .b32 retval0;
	call.uni (retval0), 
	vprintf, 
	(
	param0, 
	param1
	);
	ld.param.b32 	%r88, [retval0];
	} // callseq 943
	cvta.to.global.u64 	%rd43, %rd80;
	add.s64 	%rd44, %rd43, %rd37;
	ld.global.f32 	%f3, [%rd44];
	add.s64 	%rd45, %rd43, %rd39;
	st.global.f32 	[%rd45], %f3;
	st.local.v2.u32 	[%rd2], {%r74, %r3};
	st.local.v2.u32 	[%rd2+8], {%r4, %r68};
	mov.b32 	%r90, 8;
	st.local.v2.u32 	[%rd2+16], {%r78, %r90};
	{ // callseq 944, 0
	.param .b64 param0;
	st.param.b64 	[param0], %rd42;
	.param .b64 param1;
	st.param.b64 	[param1], %rd11;
	.param .b32 retval0;
	call.uni (retval0), 
	vprintf, 
	(
	param0, 
	param1
	);
	ld.param.b32 	%r91, [retval0];
	} // callseq 944
	ld.global.f32 	%f4, [%rd44+32];
	st.global.f32 	[%rd45+32], %f4;
	add.s32 	%r168, %r168, %r5;
	mov.u32 	%r167, %r9;
$L__BB49_3:
	setp.eq.s32 	%p4, %r10, 0;
	@%p4 bra 	$L__BB49_6;
	mov.u64 	%rd49, $str$4;
	mov.u64 	%rd54, $str$5;
	mov.u64 	%rd56, $str$6;
	mov.u64 	%rd63, $str$7;
	mul.wide.s32 	%rd68, %r5, 4;
$L__BB49_5:
	ld.param.u64 	%rd83, [_Z5evictIfLi2ELi1ELi8EEvPT_S1_PKiS3_S3_S3_iiiiii_param_2];
	ld.param.u64 	%rd81, [_Z5evictIfLi2ELi1ELi8EEvPT_S1_PKiS3_S3_S3_iiiiii_param_1];
	ld.param.u64 	%rd79, [_Z5evictIfLi2ELi1ELi8EEvPT_S1_PKiS3_S3_S3_iiiiii_param_0];
	cvta.to.global.u64 	%rd46, %rd83;
	mul.wide.s32 	%rd47, %r167, 4;
	add.s64 	%rd48, %rd46, %rd47;
	ld.global.nc.u32 	%r93, [%rd48];
	sub.s32 	%r94, %r93, %r18;
	shr.s32 	%r95, %r94, 31;
	shr.u32 	%r96, %r95, 29;
	add.s32 	%r97, %r94, %r96;
	shl.b32 	%r98, %r97, 1;
	and.b32  	%r99, %r98, -16;
	and.b32  	%r100, %r97, -8;
	sub.s32 	%r101, %r94, %r100;
	add.s32 	%r102, %r167, %r5;
	st.local.v2.u32 	[%rd2], {%r3, %r101};
	st.local.v2.u32 	[%rd2+8], {%r94, %r167};
	st.local.v2.u32 	[%rd2+16], {%r102, %r8};
	cvta.global.u64 	%rd50, %rd49;
	{ // callseq 945, 0
	.param .b64 param0;
	st.param.b64 	[param0], %rd50;
	.param .b64 param1;
	st.param.b64 	[param1], %rd11;
	.param .b32 retval0;
	call.uni (retval0), 
	vprintf, 
	(
	param0, 
	param1
	);
	ld.param.b32 	%r103, [retval0];
	} // callseq 945
	add.s32 	%r105, %r99, %r101;
	shr.s32 	%r106, %r168, 31;
	shr.u32 	%r107, %r106, 29;
	add.s32 	%r108, %r168, %r107;
	shr.s32 	%r109, %r108, 3;
	add.s32 	%r110, %r109, %r2;
	mul.wide.s32 	%rd52, %r110, 4;
	add.s64 	%rd53, %rd1, %rd52;
	ld.global.nc.u32 	%r111, [%rd53];
	shl.b32 	%r112, %r111, 4;
	and.b32  	%r113, %r108, -8;
	sub.s32 	%r114, %r168, %r113;
	add.s32 	%r115, %r112, %r114;
	st.local.v2.u32 	[%rd2], {%r1, %r168};
	st.local.v2.u32 	[%rd2+8], {%r109, %r111};
	st.local.v2.u32 	[%rd2+16], {%r112, %r114};
	st.local.u32 	[%rd2+24], %r115;
	cvta.global.u64 	%rd55, %rd54;
	{ // callseq 946, 0
	.param .b64 param0;
	st.param.b64 	[param0], %rd55;
	.param .b64 param1;
	st.param.b64 	[param1], %rd11;
	.param .b32 retval0;
	call.uni (retval0), 
	vprintf, 
	(
	param0, 
	param1
	);
	ld.param.b32 	%r116, [retval0];
	} // callseq 946
	st.local.v2.u32 	[%rd2], {%r111, %r3};
	st.local.v2.u32 	[%rd2+8], {%r4, %r105};
	mov.b32 	%r118, 0;
	st.local.v2.u32 	[%rd2+16], {%r115, %r118};
	cvta.global.u64 	%rd57, %rd56;
	{ // callseq 947, 0
	.param .b64 param0;
	st.param.b64 	[param0], %rd57;
	.param .b64 param1;
	st.param.b64 	[param1], %rd11;
	.param .b32 retval0;
	call.uni (retval0), 
	vprintf, 
	(
	param0, 
	param1
	);
	ld.param.b32 	%r119, [retval0];
	} // callseq 947
	cvta.to.global.u64 	%rd58, %rd79;
	mul.wide.s32 	%rd59, %r115, 4;
	add.s64 	%rd60, %rd58, %rd59;
	ld.global.f32 	%f5, [%rd60];
	mul.wide.s32 	%rd61, %r105, 4;
	add.s64 	%rd62, %rd58, %rd61;
	st.global.f32 	[%rd62], %f5;
	add.s32 	%r121, %r105, 8;
	add.s32 	%r122, %r115, 8;
	st.local.v2.u32 	[%rd2], {%r111, %r3};
	st.local.v2.u32 	[%rd2+8], {%r4, %r121};
	st.local.v2.u32 	[%rd2+16], {%r122, %r118};
	{ // callseq 948, 0
	.param .b64 param0;
	st.param.b64 	[param0], %rd57;
	.param .b64 param1;
	st.param.b64 	[param1], %rd11;
	.param .b32 retval0;
	call.uni (retval0), 
	vprintf, 
	(
	param0, 
	param1
	);
	ld.param.b32 	%r123, [retval0];
	} // callseq 948
	ld.global.f32 	%f6, [%rd60+32];
	st.global.f32 	[%rd62+32], %f6;
	st.local.v2.u32 	[%rd2], {%r111, %r3};
	st.local.v2.u32 	[%rd2+8], {%r4, %r105};
	st.local.v2.u32 	[%rd2+16], {%r115, %r118};
	cvta.global.u64 	%rd64, %rd63;
	{ // callseq 949, 0
	.param .b64 param0;
	st.param.b64 	[param0], %rd64;
	.param .b64 param1;
	st.param.b64 	[param1], %rd11;
	.param .b32 retval0;
	call.uni (retval0), 
	vprintf, 
	(
	param0, 
	param1
	);
	ld.param.b32 	%r125, [retval0];
	} // callseq 949
	cvta.to.global.u64 	%rd65, %rd81;
	add.s64 	%rd66, %rd65, %rd59;
	ld.global.f32 	%f7, [%rd66];
	add.s64 	%rd67, %rd65, %rd61;
	st.global.f32 	[%rd67], %f7;
	st.local.v2.u32 	[%rd2], {%r111, %r3};
	st.local.v2.u32 	[%rd2+8], {%r4, %r105};
	mov.b32 	%r127, 8;
	st.local.v2.u32 	[%rd2+16], {%r115, %r127};
	{ // callseq 950, 0
	.param .b64 param0;
	st.param.b64 	[param0], %rd64;
	.param .b64 param1;
	st.param.b64 	[param1], %rd11;
	.param .b32 retval0;
	call.uni (retval0), 
	vprintf, 
	(
	param0, 
	param1
	);
	ld.param.b32 	%r128, [retval0];
	} // callseq 950
	ld.global.f32 	%f8, [%rd66+32];
	st.global.f32 	[%rd67+32], %f8;
	add.s32 	%r130, %r168, %r5;
	add.s64 	%rd69, %rd48, %rd68;
	ld.global.nc.u32 	%r131, [%rd69];
	sub.s32 	%r132, %r131, %r18;
	shr.s32 	%r133, %r132, 31;
	shr.u32 	%r134, %r133, 29;
	add.s32 	%r135, %r132, %r134;
	shl.b32 	%r136, %r135, 1;
	and.b32  	%r137, %r136, -16;
	and.b32  	%r138, %r135, -8;
	sub.s32 	%r139, %r132, %r138;
	add.s32 	%r167, %r102, %r5;
	st.local.v2.u32 	[%rd2], {%r3, %r139};
	st.local.v2.u32 	[%rd2+8], {%r132, %r102};
	st.local.v2.u32 	[%rd2+16], {%r167, %r8};
	{ // callseq 951, 0
	.param .b64 param0;
	st.param.b64 	[param0], %rd50;
	.param .b64 param1;
	st.param.b64 	[param1], %rd11;
	.param .b32 retval0;
	call.uni (retval0), 
	vprintf, 
	(
	param0, 
	param1
	);
	ld.param.b32 	%r140, [retval0];
	} // callseq 951
	add.s32 	%r142, %r137, %r139;
	shr.s32 	%r143, %r130, 31;
	shr.u32 	%r144, %r143, 29;
	add.s32 	%r145, %r130, %r144;
	shr.s32 	%r146, %r145, 3;
	add.s32 	%r147, %r146, %r2;
	mul.wide.s32 	%rd70, %r147, 4;
	add.s64 	%rd71, %rd1, %rd70;
	ld.global.nc.u32 	%r148, [%rd71];
	shl.b32 	%r149, %r148, 4;
	and.b32  	%r150, %r145, -8;
	sub.s32 	%r151, %r130, %r150;
	add.s32 	%r152, %r149, %r151;
	st.local.v2.u32 	[%rd2], {%r1, %r130};
	st.local.v2.u32 	[%rd2+8], {%r146, %r148};
	st.local.v2.u32 	[%rd2+16], {%r149, %r151};
	st.local.u32 	[%rd2+24], %r152;
	{ // callseq 952, 0
	.param .b64 param0;
	st.param.b64 	[param0], %rd55;
	.param .b64 param1;
	st.param.b64 	[param1], %rd11;
	.param .b32 retval0;
	call.uni (retval0), 
	vprintf, 
	(
	param0, 
	param1
	);
	ld.param.b32 	%r153, [retval0];
	} // callseq 952
	st.local.v2.u32 	[%rd2], {%r148, %r3};
	st.local.v2.u32 	[%rd2+8], {%r4, %r142};
	st.local.v2.u32 	[%rd2+16], {%r152, %r118};
	{ // callseq 953, 0
	.param .b64 param0;
	st.param.b64 	[param0], %rd57;
	.param .b64 param1;
	st.param.b64 	[param1], %rd11;
	.param .b32 retval0;
	call.uni (retval0), 
	vprintf, 
	(
	param0, 
	param1
	);
	ld.param.b32 	%r155, [retval0];
	} // callseq 953
	mul.wide.s32 	%rd72, %r152, 4;
	add.s64 	%rd73, %rd58, %rd72;
	ld.global.f32 	%f9, [%rd73];
	mul.wide.s32 	%rd74, %r142, 4;
	add.s64 	%rd75, %rd58, %rd74;
	st.global.f32 	[%rd75], %f9;
	add.s32 	%r157, %r142, 8;
	add.s32 	%r158, %r152, 8;
	st.local.v2.u32 	[%rd2], {%r148, %r3};
	st.local.v2.u32 	[%rd2+8], {%r4, %r157};
	st.local.v2.u32 	[%rd2+16], {%r158, %r118};
	{ // callseq 954, 0
	.param .b64 param0;
	st.param.b64 	[param0], %rd57;
	.param .b64 param1;
	st.param.b64 	[param1], %rd11;
	.param .b32 retval0;
	call.uni (retval0), 
	vprintf, 
	(
	param0, 
	param1
	);
	ld.param.b32 	%r159, [retval0];
	} // callseq 954
	ld.global.f32 	%f10, [%rd73+32];
	st.global.f32 	[%rd75+32], %f10;
	st.local.v2.u32 	[%rd2], {%r148, %r3};
	st.local.v2.u32 	[%rd2+8], {%r4, %r142};
	st.local.v2.u32 	[%rd2+16], {%r152, %r118};
	{ // callseq 955, 0
	.param .b64 param0;
	st.param.b64 	[param0], %rd64;
	.param .b64 param1;
	st.param.b64 	[param1], %rd11;
	.param .b32 retval0;
	call.uni (retval0), 
	vprintf, 
	(
	param0, 
	param1
	);
	ld.param.b32 	%r161, [retval0];
	} // callseq 955
	add.s64 	%rd76, %rd65, %rd72;
	ld.global.f32 	%f11, [%rd76];
	add.s64 	%rd77, %rd65, %rd74;
	st.global.f32 	[%rd77], %f11;
	st.local.v2.u32 	[%rd2], {%r148, %r3};
	st.local.v2.u32 	[%rd2+8], {%r4, %r142};
	st.local.v2.u32 	[%rd2+16], {%r152, %r127};
	{ // callseq 956, 0
	.param .b64 param0;
	st.param.b64 	[param0], %rd64;
	.param .b64 param1;
	st.param.b64 	[param1], %rd11;
	.param .b32 retval0;
	call.uni (retval0), 
	vprintf, 
	(
	param0, 
	param1
	);
	ld.param.b32 	%r163, [retval0];
	} // callseq 956
	ld.global.f32 	%f12, [%rd76+32];
	st.global.f32 	[%rd77+32], %f12;
	add.s32 	%r168, %r130, %r5;
	setp.lt.s32 	%p5, %r167, %r8;
	@%p5 bra 	$L__BB49_5;
$L__BB49_6:
	ret;

}
	// .globl	_Z5evictIfLi4ELi1ELi8EEvPT_S1_PKiS3_S3_S3_iiiiii
.visible .entry _Z5evictIfLi4ELi1ELi8EEvPT_S1_PKiS3_S3_S3_iiiiii(
	.param .u64 .ptr .align 1 _Z5evictIfLi4ELi1ELi8EEvPT_S1_PKiS3_S3_S3_iiiiii_param_0,
	.param .u64 .ptr .align 1 _Z5evictIfLi4ELi1ELi8EEvPT_S1_PKiS3_S3_S3_iiiiii_param_1,
	.param .u64 .ptr .align 1 _Z5evictIfLi4ELi1ELi8EEvPT_S1_PKiS3_S3_S3_iiiiii_param_2,
	.param .u64 .ptr .align 1 _Z5evictIfLi4ELi1ELi8EEvPT_S1_PKiS3_S3_S3_iiiiii_param_3,
	.param .u64 .ptr .align 1 _Z5evictIfLi4ELi1ELi8EEvPT_S1_PKiS3_S3_S3_iiiiii_param_4,
	.param .u64 .ptr .align 1 _Z5evictIfLi4ELi1ELi8EEvPT_S1_PKiS3_S3_S3_iiiiii_param_5,
	.param .u32 _Z5evictIfLi4ELi1ELi8EEvPT_S1_PKiS3_S3_S3_iiiiii_param_6,
	.param .u32 _Z5evictIfLi4ELi1ELi8EEvPT_S1_PKiS3_S3_S3_iiiiii_param_7,
	.param .u32 _Z5evictIfLi4ELi1ELi8EEvPT_S1_PKiS3_S3_S3_iiiiii_param_8,
	.param .u32 _Z5evictIfLi4ELi1ELi8EEvPT_S1_PKiS3_S3_S3_iiiiii_param_9,
	.param .u32 _Z5evictIfLi4ELi1ELi8EEvPT_S1_PKiS3_S3_S3_iiiiii_param_10,
	.param .u32 _Z5evictIfLi4ELi1ELi8EEvPT_S1_PKiS3_S3_S3_iiiiii_param_11
)
{
	.local .align 8 .b8 	__local_depot50[32];
	.reg .b64 	%SP;
	.reg .b64 	%SPL;
	.reg .pred 	%p<3>;
	.reg .b32 	%r<97>;
	.reg .b32 	%f<9>;
	.reg .b64 	%rd<48>;

	mov.u64 	%SPL, __local_depot50;
	cvta.local.u64 	%SP, %SPL;
	ld.param.u64 	%rd4, [_Z5evictIfLi4ELi1ELi8EEvPT_S1_PKiS3_S3_S3_iiiiii_param_0];
	ld.param.u64 	%rd5, [_Z5evictIfLi4ELi1ELi8EEvPT_S1_PKiS3_S3_S3_iiiiii_param_1];
	ld.param.u64 	%rd8, [_Z5evictIfLi4ELi1ELi8EEvPT_S1_PKiS3_S3_S3_iiiiii_param_3];
	ld.param.u64 	%rd9, [_Z5evictIfLi4ELi1ELi8EEvPT_S1_PKiS3_S3_S3_iiiiii_param_5];
	ld.param.u32 	%r17, [_Z5evictIfLi4ELi1ELi8EEvPT_S1_PKiS3_S3_S3_iiiiii_param_6];
	ld.param.u32 	%r15, [_Z5evictIfLi4ELi1ELi8EEvPT_S1_PKiS3_S3_S3_iiiiii_param_7];
	ld.param.u32 	%r18, [_Z5evictIfLi4ELi1ELi8EEvPT_S1_PKiS3_S3_S3_iiiiii_param_8];
	ld.param.u32 	%r19, [_Z5evictIfLi4ELi1ELi8EEvPT_S1_PKiS3_S3_S3_iiiiii_param_9];
	ld.param.u32 	%r20, [_Z5evictIfLi4ELi1ELi8EEvPT_S1_PKiS3_S3_S3_iiiiii_param_10];
	ld.param.u32 	%r16, [_Z5evictIfLi4ELi1ELi8EEvPT_S1_PKiS3_S3_S3_iiiiii_param_11];
	cvta.to.global.u64 	%rd10, %rd9;
	cvta.to.global.u64 	%rd11, %rd8;
	add.u64 	%rd12, %SP, 0;
	add.u64 	%rd1, %SPL, 0;
	mov.u32 	%r21, %ctaid.y;
	mov.u32 	%r22, %ntid.y;
	mov.u32 	%r23, %tid.y;
	mad.lo.s32 	%r1, %r21, %r22, %r23;
	div.s32 	%r2, %r1, %r19;
	mul.lo.s32 	%r24, %r2, %r19;
	sub.s32 	%r25, %r1, %r24;
	mad.lo.s32 	%r26, %r2, %r18, %r17;
	mad.lo.s32 	%r27, %r26, %r19, %r25;
	st.local.v2.u32 	[%rd1], {%r27, %r1};
	st.local.u32 	[%rd1+8], %r2;
	mov.u64 	%rd13, $str;
	cvta.global.u64 	%rd14, %rd13;
	{ // callseq 957, 0
	.param .b64 param0;
	st.param.b64 	[param0], %rd14;
	.param .b64 param1;
	st.param.b64 	[param1], %rd12;
	.param .b32 retval0;
	call.uni (retval0), 
	vprintf, 
	(
	param0, 
	param1
	);
	ld.param.b32 	%r28, [retval0];
	} // callseq 957
	mul.wide.s32 	%rd15, %r27, 4;
	add.s64 	%rd16, %rd11, %rd15;
	ld.global.nc.u32 	%r3, [%rd16];
	mov.u32 	%r30, %ctaid.x;
	mov.u32 	%r31, %ntid.x;
	mov.u32 	%r32, %tid.x;
	mad.lo.s32 	%r4, %r30, %r31, %r32;
	mov.u32 	%r33, %nctaid.x;
	mul.lo.s32 	%r5, %r33, %r31;
	st.local.u32 	[%rd1], %r5;
	mov.u64 	%rd17, $str$1;
	cvta.global.u64 	%rd18, %rd17;
	{ // callseq 958, 0
	.param .b64 param0;
	st.param.b64 	[param0], %rd18;
	.param .b64 param1;
	st.param.b64 	[param1], %rd12;
	.param .b32 retval0;
	call.uni (retval0), 
	vprintf, 
	(
	param0, 
	param1
	);
	ld.param.b32 	%r34, [retval0];
	} // callseq 958
	mul.wide.u32 	%rd19, %r1, 4;
	add.s64 	%rd20, %rd10, %rd19;
	ld.global.nc.u32 	%r36, [%rd20];
	sub.s32 	%r37, %r4, %r3;
	add.s32 	%r96, %r37, %r36;
	st.local.v2.u32 	[%rd1], {%r3, %r15};
	mov.u64 	%rd21, $str$2;
	cvta.global.u64 	%rd22, %rd21;
	{ // callseq 959, 0
	.param .b64 param0;
	st.param.b64 	[param0], %rd22;
	.param .b64 param1;
	st.param.b64 	[param1], %rd12;
	.param .b32 retval0;
	call.uni (retval0), 
	vprintf, 
	(
	param0, 
	param1
	);
	ld.param.b32 	%r38, [retval0];
	} // callseq 959
	add.s32 	%r40, %r27, %r4;
	add.s32 	%r41, %r3, %r27;
	st.local.v2.u32 	[%rd1], {%r40, %r41};
	mov.u64 	%rd23, $str$3;
	cvta.global.u64 	%rd24, %rd23;
	{ // callseq 960, 0
	.param .b64 param0;
	st.param.b64 	[param0], %rd24;
	.param .b64 param1;
	st.param.b64 	[param1], %rd12;
	.param .b32 retval0;
	call.uni (retval0), 
	vprintf, 
	(
	param0, 
	param1
	);
	ld.param.b32 	%r42, [retval0];
	} // callseq 960
	mul.lo.s32 	%r44, %r20, %r27;
	shl.b32 	%r7, %r44, 3;
	setp.ge.s32 	%p1, %r4, %r3;
	@%p1 bra 	$L__BB50_3;
	cvta.to.global.u64 	%rd2, %rd4;
	cvta.to.global.u64 	%rd3, %rd5;
	add.s32 	%r8, %r7, %r3;
	add.s32 	%r95, %r7, %r4;
	mul.lo.s32 	%r10, %r16, %r1;
	mov.u64 	%rd28, $str$4;
$L__BB50_2:
	ld.param.u64 	%rd47, [_Z5evictIfLi4ELi1ELi8EEvPT_S1_PKiS3_S3_S3_iiiiii_param_4];
	ld.param.u64 	%rd46, [_Z5evictIfLi4ELi1ELi8EEvPT_S1_PKiS3_S3_S3_iiiiii_param_2];
	cvta.to.global.u64 	%rd25, %rd46;
	mul.wide.s32 	%rd26, %r95, 4;
	add.s64 	%rd27, %rd25, %rd26;
	ld.global.nc.u32 	%r45, [%rd27];
	sub.s32 	%r46, %r45, %r15;
	shr.s32 	%r47, %r46, 31;
	shr.u32 	%r48, %r47, 29;
	add.s32 	%r49, %r46, %r48;
	shl.b32 	%r50, %r49, 2;
	and.b32  	%r51, %r50, -32;
	and.b32  	%r52, %r49, -8;
	sub.s32 	%r53, %r46, %r52;
	add.s32 	%r13, %r95, %r5;
	st.local.v2.u32 	[%rd1], {%r2, %r53};
	st.local.v2.u32 	[%rd1+8], {%r46, %r95};
	st.local.v2.u32 	[%rd1+16], {%r13, %r8};
	cvta.global.u64 	%rd29, %rd28;
	{ // callseq 961, 0
	.param .b64 param0;
	st.param.b64 	[param0], %rd29;
	.param .b64 param1;
	st.param.b64 	[param1], %rd12;
	.param .b32 retval0;
	call.uni (retval0), 
	vprintf, 
	(
	param0, 
	param1
	);
	ld.param.b32 	%r54, [retval0];
	} // callseq 961
	add.s32 	%r56, %r51, %r53;
	shr.s32 	%r57, %r96, 31;
	shr.u32 	%r58, %r57, 29;
	add.s32 	%r59, %r96, %r58;
	shr.s32 	%r60, %r59, 3;
	add.s32 	%r61, %r60, %r10;
	cvta.to.global.u64 	%rd31, %rd47;
	mul.wide.s32 	%rd32, %r61, 4;
	add.s64 	%rd33, %rd31, %rd32;
	ld.global.nc.u32 	%r62, [%rd33];
	shl.b32 	%r63, %r62, 5;
	and.b32  	%r64, %r59, -8;
	sub.s32 	%r65, %r96, %r64;
	add.s32 	%r66, %r63, %r65;
	st.local.v2.u32 	[%rd1], {%r1, %r96};
	st.local.v2.u32 	[%rd1+8], {%r60, %r62};
	st.local.v2.u32 	[%rd1+16], {%r63, %r65};
	st.local.u32 	[%rd1+24], %r66;
	mov.u64 	%rd34, $str$5;
	cvta.global.u64 	%rd35, %rd34;
	{ // callseq 962, 0
	.param .b64 param0;
	st.param.b64 	[param0], %rd35;
	.param .b64 param1;
	st.param.b64 	[param1], %rd12;
	.param .b32 retval0;
	call.uni (retval0), 
	vprintf, 
	(
	param0, 
	param1
	);
	ld.param.b32 	%r67, [retval0];
	} // callseq 962
	st.local.v2.u32 	[%rd1], {%r62, %r2};
	st.local.v2.u32 	[%rd1+8], {%r4, %r56};
	mov.b32 	%r69, 0;
	st.local.v2.u32 	[%rd1+16], {%r66, %r69};
	mov.u64 	%rd36, $str$6;
	cvta.global.u64 	%rd37, %rd36;
	{ // callseq 963, 0
	.param .b64 param0;
	st.param.b64 	[param0], %rd37;
	.param .b64 param1;
	st.param.b64 	[param1], %rd12;
	.param .b32 retval0;
	call.uni (retval0), 
	vprintf, 
	(
	param0, 
	param1
	);
	ld.param.b32 	%r70, [retval0];
	} // callseq 963
	mul.wide.s32 	%rd38, %r66, 4;
	add.s64 	%rd39, %rd2, %rd38;
	ld.global.f32 	%f1, [%rd39];
	mul.wide.s32 	%rd40, %r56, 4;
	add.s64 	%rd41, %rd2, %rd40;
	st.global.f32 	[%rd41], %f1;
	add.s32 	%r72, %r56, 8;
	add.s32 	%r73, %r66, 8;
	st.local.v2.u32 	[%rd1], {%r62, %r2};
	st.local.v2.u32 	[%rd1+8], {%r4, %r72};
	st.local.v2.u32 	[%rd1+16], {%r73, %r69};
	{ // callseq 964, 0
	.param .b64 param0;
	st.param.b64 	[param0], %rd37;
	.param .b64 param1;
	st.param.b64 	[param1], %rd12;
	.param .b32 retval0;
	call.uni (retval0), 
	vprintf, 
	(
	param0, 
	param1
	);
	ld.param.b32 	%r74, [retval0];
	} // callseq 964
	ld.global.f32 	%f2, [%rd39+32];
	st.global.f32 	[%rd41+32], %f2;
	add.s32 	%r76, %r56, 16;
	add.s32 	%r77, %r66, 16;
	st.local.v2.u32 	[%rd1], {%r62, %r2};
	st.local.v2.u32 	[%rd1+8], {%r4, %r76};
	st.local.v2.u32 	[%rd1+16], {%r77, %r69};
	{ // callseq 965, 0
	.param .b64 param0;
	st.param.b64 	[param0], %rd37;
	.param .b64 param1;
	st.param.b64 	[param1], %rd12;
	.param .b32 retval0;
	call.uni (retval0), 
	vprintf, 
	(
	param0, 
	param1
	);
	ld.param.b32 	%r78, [retval0];
	} // callseq 965
	ld.global.f32 	%f3, [%rd39+64];
	st.global.f32 	[%rd41+64], %f3;
	add.s32 	%r80, %r56, 24;
	add.s32 	%r81, %r66, 24;
	st.local.v2.u32 	[%rd1], {%r62, %r2};
	st.local.v2.u32 	[%rd1+8], {%r4, %r80};
	st.local.v2.u32 	[%rd1+16], {%r81, %r69};
	{ // callseq 966, 0
	.param .b64 param0;
	st.param.b64 	[param0], %rd37;
	.param .b64 param1;
	st.param.b64 	[param1], %rd12;
	.param .b32 retval0;
	call.uni (retval0), 
	vprintf, 
	(
	param0, 
	param1
	);
	ld.param.b32 	%r82, [retval0];
	} // callseq 966
	ld.global.f32 	%f4, [%rd39+96];
	st.global.f32 	[%rd41+96], %f4;
	st.local.v2.u32 	[%rd1], {%r62, %r2};
	st.local.v2.u32 	[%rd1+8], {%r4, %r56};
	st.local.v2.u32 	[%rd1+16], {%r66, %r69};
	mov.u64 	%rd42, $str$7;
	cvta.global.u64 	%rd43, %rd42;
	{ // callseq 967, 0
	.param .b64 param0;
	st.param.b64 	[param0], %rd43;
	.param .b64 param1;
	st.param.b64 	[param1], %rd12;
	.param .b32 retval0;
	call.uni (retval0), 
	vprintf, 
	(
	param0, 
	param1
	);
	ld.param.b32 	%r84, [retval0];
	} // callseq 967
	add.s64 	%rd44, %rd3, %rd38;
	ld.global.f32 	%f5, [%rd44];
	add.s64 	%rd45, %rd3, %rd40;
	st.global.f32 	[%rd45], %f5;
	st.local.v2.u32 	[%rd1], {%r62, %r2};
	st.local.v2.u32 	[%rd1+8], {%r4, %r56};
	mov.b32 	%r86, 8;
	st.local.v2.u32 	[%rd1+16], {%r66, %r86};
	{ // callseq 968, 0
	.param .b64 param0;
	st.param.b64 	[param0], %rd43;
	.param .b64 param1;
	st.param.b64 	[param1], %rd12;
	.param .b32 retval0;
	call.uni (retval0), 
	vprintf, 
	(
	param0, 
	param1
	);
	ld.param.b32 	%r87, [retval0];
	} // callseq 968
	ld.global.f32 	%f6, [%rd44+32];
	st.global.f32 	[%rd45+32], %f6;
	st.local.v2.u32 	[%rd1], {%r62, %r2};
	st.local.v2.u32 	[%rd1+8], {%r4, %r56};
	mov.b32 	%r89, 16;
	st.local.v2.u32 	[%rd1+16], {%r66, %r89};
	{ // callseq 969, 0
	.param .b64 param0;
	st.param.b64 	[param0], %rd43;
	.param .b64 param1;
	st.param.b64 	[param1], %rd12;
	.param .b32 retval0;
	call.uni (retval0), 
	vprintf, 
	(
	param0, 
	param1
	);
	ld.param.b32 	%r90, [retval0];
	} // callseq 969
	ld.global.f32 	%f7, [%rd44+64];
	st.global.f32 	[%rd45+64], %f7;
	st.local.v2.u32 	[%rd1], {%r62, %r2};
	st.local.v2.u32 	[%rd1+8], {%r4, %r56};
	mov.b32 	%r92, 24;
	st.local.v2.u32 	[%rd1+16], {%r66, %r92};
	{ // callseq 970, 0
	.param .b64 param0;
	st.param.b64 	[param0], %rd43;
	.param .b64 param1;
	st.param.b64 	[param1], %rd12;
	.param .b32 retval0;
	call.uni (retval0), 
	vprintf, 
	(
	param0, 
	param1
	);
	ld.param.b32 	%r93, [retval0];
	} // callseq 970
	ld.global.f32 	%f8, [%rd44+96];
	st.global.f32 	[%rd45+96], %f8;
	add.s32 	%r96, %r96, %r5;
	setp.lt.s32 	%p2, %r13, %r8;
	mov.u32 	%r95, %r13;
	@%p2 bra 	$L__BB50_2;
$L__BB50_3:
	ret;

}
	// .globl	_Z5evictIfLi8ELi1ELi8EEvPT_S1_PKiS3_S3_S3_iiiiii
.visible .entry _Z5evictIfLi8ELi1ELi8EEvPT_S1_PKiS3_S3_S3_iiiiii(
	.param .u64 .ptr .align 1 _Z5evictIfLi8ELi1ELi8EEvPT_S1_PKiS3_S3_S3_iiiiii_param_0,
	.param .u64 .ptr .align 1 _Z5evictIfLi8ELi1ELi8EEvPT_S1_PKiS3_S3_S3_iiiiii_param_1,
	.param .u64 .ptr .align 1 _Z5evictIfLi8ELi1ELi8EEvPT_S1_PKiS3_S3_S3_iiiiii_param_2,
	.param .u64 .ptr .align 1 _Z5evictIfLi8ELi1ELi8EEvPT_S1_PKiS3_S3_S3_iiiiii_param_3,
	.param .u64 .ptr .align 1 _Z5evictIfLi8ELi1ELi8EEvPT_S1_PKiS3_S3_S3_iiiiii_param_4,
	.param .u64 .ptr .align 1 _Z5evictIfLi8ELi1ELi8EEvPT_S1_PKiS3_S3_S3_iiiiii_param_5,
	.param .u32 _Z5evictIfLi8ELi1ELi8EEvPT_S1_PKiS3_S3_S3_iiiiii_param_6,
	.param .u32 _Z5evictIfLi8ELi1ELi8EEvPT_S1_PKiS3_S3_S3_iiiiii_param_7,
	.param .u32 _Z5evictIfLi8ELi1ELi8EEvPT_S1_PKiS3_S3_S3_iiiiii_param_8,
	.param .u32 _Z5evictIfLi8ELi1ELi8EEvPT_S1_PKiS3_S3_S3_iiiiii_param_9,
	.param .u32 _Z5evictIfLi8ELi1ELi8EEvPT_S1_PKiS3_S3_S3_iiiiii_param_10,
	.param .u32 _Z5evictIfLi8ELi1ELi8EEvPT_S1_PKiS3_S3_S3_iiiiii_param_11
)
{
	.local .align 8 .b8 	__local_depot51[32];
	.reg .b64 	%SP;
	.reg .b64 	%SPL;
	.reg .pred 	%p<3>;
	.reg .b32 	%r<125>;
	.reg .b32 	%f<17>;
	.reg .b64 	%rd<47>;

	mov.u64 	%SPL, __local_depot51;
	cvta.local.u64 	%SP, %SPL;
	ld.param.u64 	%rd5, [_Z5evictIfLi8ELi1ELi8EEvPT_S1_PKiS3_S3_S3_iiiiii_param_0];
	ld.param.u64 	%rd6, [_Z5evictIfLi8ELi1ELi8EEvPT_S1_PKiS3_S3_S3_iiiiii_param_1];
	ld.param.u64 	%rd9, [_Z5evictIfLi8ELi1ELi8EEvPT_S1_PKiS3_S3_S3_iiiiii_param_3];
	ld.param.u64 	%rd8, [_Z5evictIfLi8ELi1ELi8EEvPT_S1_PKiS3_S3_S3_iiiiii_param_4];
	ld.param.u64 	%rd10, [_Z5evictIfLi8ELi1ELi8EEvPT_S1_PKiS3_S3_S3_iiiiii_param_5];
	ld.param.u32 	%r17, [_Z5evictIfLi8ELi1ELi8EEvPT_S1_PKiS3_S3_S3_iiiiii_param_6];
	ld.param.u32 	%r15, [_Z5evictIfLi8ELi1ELi8EEvPT_S1_PKiS3_S3_S3_iiiiii_param_7];
	ld.param.u32 	%r18, [_Z5evictIfLi8ELi1ELi8EEvPT_S1_PKiS3_S3_S3_iiiiii_param_8];
	ld.param.u32 	%r19, [_Z5evictIfLi8ELi1ELi8EEvPT_S1_PKiS3_S3_S3_iiiiii_param_9];
	ld.param.u32 	%r20, [_Z5evictIfLi8ELi1ELi8EEvPT_S1_PKiS3_S3_S3_iiiiii_param_10];
	ld.param.u32 	%r16, [_Z5evictIfLi8ELi1ELi8EEvPT_S1_PKiS3_S3_S3_iiiiii_param_11];
	cvta.to.global.u64 	%rd11, %rd10;
	cvta.to.global.u64 	%rd12, %rd9;
	add.u64 	%rd13, %SP, 0;
	add.u64 	%rd1, %SPL, 0;
	mov.u32 	%r21, %ctaid.y;
	mov.u32 	%r22, %ntid.y;
	mov.u32 	%r23, %tid.y;
	mad.lo.s32 	%r1, %r21, %r22, %r23;
	div.s32 	%r2, %r1, %r19;
	mul.lo.s32 	%r24, %r2, %r19;
	sub.s32 	%r25, %r1, %r24;
	mad.lo.s32 	%r26, %r2, %r18, %r17;
	mad.lo.s32 	%r27, %r26, %r19, %r25;
	st.local.v2.u32 	[%rd1], {%r27, %r1};
	st.local.u32 	[%rd1+8], %r2;
	mov.u64 	%rd14, $str;
	cvta.global.u64 	%rd15, %rd14;
	{ // callseq 971, 0
	.param .b64 param0;
	st.param.b64 	[param0], %rd15;
	.param .b64 param1;
	st.param.b64 	[param1], %rd13;
	.param .b32 retval0;
	call.uni (retval0), 
	vprintf, 
	(
	param0, 
	param1
	);
	ld.param.b32 	%r28, [retval0];
	} // callseq 971
	mul.wide.s32 	%rd16, %r27, 4;
	add.s64 	%rd17, %rd12, %rd16;
	ld.global.nc.u32 	%r3, [%rd17];
	mov.u32 	%r30, %ctaid.x;
	mov.u32 	%r31, %ntid.x;
	mov.u32 	%r32, %tid.x;
	mad.lo.s32 	%r4, %r30, %r31, %r32;
	mov.u32 	%r33, %nctaid.x;
	mul.lo.s32 	%r5, %r33, %r31;
	st.local.u32 	[%rd1], %r5;
	mov.u64 	%rd18, $str$1;
	cvta.global.u64 	%rd19, %rd18;
	{ // callseq 972, 0
	.param .b64 param0;
	st.param.b64 	[param0], %rd19;
	.param .b64 param1;
	st.param.b64 	[param1], %rd13;
	.param .b32 retval0;
	call.uni (retval0), 
	vprintf, 
	(
	param0, 
	param1
	);
	ld.param.b32 	%r34, [retval0];
	} // callseq 972
	mul.wide.u32 	%rd20, %r1, 4;
	add.s64 	%rd21, %rd11, %rd20;
	ld.global.nc.u32 	%r36, [%rd21];
	sub.s32 	%r37, %r4, %r3;
	add.s32 	%r124, %r37, %r36;
	st.local.v2.u32 	[%rd1], {%r3, %r15};
	mov.u64 	%rd22, $str$2;
	cvta.global.u64 	%rd23, %rd22;
	{ // callseq 973, 0
	.param .b64 param0;
	st.param.b64 	[param0], %rd23;
	.param .b64 param1;
	st.param.b64 	[param1], %rd13;
	.param .b32 retval0;
	call.uni (retval0), 
	vprintf, 
	(
	param0, 
	param1
	);
	ld.param.b32 	%r38, [retval0];
	} // callseq 973
	add.s32 	%r40, %r27, %r4;
	add.s32 	%r41, %r3, %r27;
	st.local.v2.u32 	[%rd1], {%r40, %r41};
	mov.u64 	%rd24, $str$3;
	cvta.global.u64 	%rd25, %rd24;
	{ // callseq 974, 0
	.param .b64 param0;
	st.param.b64 	[param0], %rd25;
	.param .b64 param1;
	st.param.b64 	[param1], %rd13;
	.param .b32 retval0;
	call.uni (retval0), 
	vprintf, 
	(
	param0, 
	param1
	);
	ld.param.b32 	%r42, [retval0];
	} // callseq 974
	mul.lo.s32 	%r44, %r20, %r27;
	shl.b32 	%r7, %r44, 3;
	setp.ge.s32 	%p1, %r4, %r3;
	@%p1 bra 	$L__BB51_3;
	cvta.to.global.u64 	%rd2, %rd5;
	cvta.to.global.u64 	%rd3, %rd6;
	add.s32 	%r8, %r7, %r3;
	add.s32 	%r123, %r7, %r4;
	mul.lo.s32 	%r10, %r16, %r1;
	cvta.to.global.u64 	%rd4, %rd8;
	mov.u64 	%rd29, $str$4;
$L__BB51_2:
	ld.param.u64 	%rd46, [_Z5evictIfLi8ELi1ELi8EEvPT_S1_PKiS3_S3_S3_iiiiii_param_2];
	cvta.to.global.u64 	%rd26, %rd46;
	mul.wide.s32 	%rd27, %r123, 4;
	add.s64 	%rd28, %rd26, %rd27;
	ld.global.nc.u32 	%r45, [%rd28];
	sub.s32 	%r46, %r45, %r15;
	shr.s32 	%r47, %r46, 31;
	shr.u32 	%r48, %r47, 29;
	add.s32 	%r49, %r46, %r48;
	shl.b32 	%r50, %r49, 3;
	and.b32  	%r51, %r50, -64;
	and.b32  	%r52, %r49, -8;
	sub.s32 	%r53, %r46, %r52;
	add.s32 	%r13, %r123, %r5;
	st.local.v2.u32 	[%rd1], {%r2, %r53};
	st.local.v2.u32 	[%rd1+8], {%r46, %r123};
	st.local.v2.u32 	[%rd1+16], {%r13, %r8};
	cvta.global.u64 	%rd30, %rd29;
	add.u64 	%rd31, %SP, 0;
	{ // callseq 975, 0
	.param .b64 param0;
	st.param.b64 	[param0], %rd30;
	.param .b64 param1;
	st.param.b64 	[param1], %rd31;
	.param .b32 retval0;
	call.uni (retval0), 
	vprintf, 
	(
	param0, 
	param1
	);
	ld.param.b32 	%r54, [retval0];
	} // callseq 975
	add.s32 	%r56, %r51, %r53;
	shr.s32 	%r57, %r124, 31;
	shr.u32 	%r58, %r57, 29;
	add.s32 	%r59, %r124, %r58;
	shr.s32 	%r60, %r59, 3;
	add.s32 	%r61, %r60, %r10;
	mul.wide.s32 	%rd32, %r61, 4;
	add.s64 	%rd33, %rd4, %rd32;
	ld.global.nc.u32 	%r62, [%rd33];
	shl.b32 	%r63, %r62, 6;
	and.b32  	%r64, %r59, -8;
	sub.s32 	%r65, %r124, %r64;
	add.s32 	%r66, %r63, %r65;
	st.local.v2.u32 	[%rd1], {%r1, %r124};
	st.local.v2.u32 	[%rd1+8], {%r60, %r62};
	st.local.v2.u32 	[%rd1+16], {%r63, %r65};
	st.local.u32 	[%rd1+24], %r66;
	mov.u64 	%rd34, $str$5;
	cvta.global.u64 	%rd35, %rd34;
	{ // callseq 976, 0
	.param .b64 param0;
	st.param.b64 	[param0], %rd35;
	.param .b64 param1;
	st.param.b64 	[param1], %rd31;
	.param .b32 retval0;
	call.uni (retval0), 
	vprintf, 
	(
	param0, 
	param1
	);
	ld.param.b32 	%r67, [retval0];
	} // callseq 976
	st.local.v2.u32 	[%rd1], {%r62, %r2};
	st.local.v2.u32 	[%rd1+8], {%r4, %r56};
	mov.b32 	%r69, 0;
	st.local.v2.u32 	[%rd1+16], {%r66, %r69};
	mov.u64 	%rd36, $str$6;
	cvta.global.u64 	%rd37, %rd36;
	{ // callseq 977, 0
	.param .b64 param0;
	st.param.b64 	[param0], %rd37;
	.param .b64 param1;
	st.param.b64 	[param1], %rd31;
	.param .b32 retval0;
	call.uni (retval0), 
	vprintf, 
	(
	param0, 
	param1
	);
	ld.param.b32 	%r70, [retval0];
	} // callseq 977
	mul.wide.s32 	%rd38, %r66, 4;
	add.s64 	%rd39, %rd2, %rd38;
	ld.global.f32 	%f1, [%rd39];
	mul.wide.s32 	%rd40, %r56, 4;
	add.s64 	%rd41, %rd2, %rd40;
	st.global.f32 	[%rd41], %f1;
	add.s32 	%r72, %r56, 8;
	add.s32 	%r73, %r66, 8;
	st.local.v2.u32 	[%rd1], {%r62, %r2};
	st.local.v2.u32 	[%rd1+8], {%r4, %r72};
	st.local.v2.u32 	[%rd1+16], {%r73, %r69};
	{ // callseq 978, 0
	.param .b64 param0;
	st.param.b64 	[param0], %rd37;
	.param .b64 param1;
	st.param.b64 	[param1], %rd31;
	.param .b32 retval0;
	call.uni (retval0), 
	vprintf, 
	(
	param0, 
	param1
	);
	ld.param.b32 	%r74, [retval0];
	} // callseq 978
	ld.global.f32 	%f2, [%rd39+32];
	st.global.f32 	[%rd41+32], %f2;
	add.s32 	%r76, %r56, 16;
	add.s32 	%r77, %r66, 16;
	st.local.v2.u32 	[%rd1], {%r62, %r2};
	st.local.v2.u32 	[%rd1+8], {%r4, %r76};
	st.local.v2.u32 	[%rd1+16], {%r77, %r69};
	{ // callseq 979, 0
	.param .b64 param0;
	st.param.b64 	[param0], %rd37;
	.param .b64 param1;
	st.param.b64 	[param1], %rd31;
	.param .b32 retval0;
	call.uni (retval0), 
	vprintf, 
	(
	param0, 
	param1
	);
	ld.param.b32 	%r78, [retval0];
	} // callseq 979
	ld.global.f32 	%f3, [%rd39+64];
	st.global.f32 	[%rd41+64], %f3;
	add.s32 	%r80, %r56, 24;
	add.s32 	%r81, %r66, 24;
	st.local.v2.u32 	[%rd1], {%r62, %r2};
	st.local.v2.u32 	[%rd1+8], {%r4, %r80};
	st.local.v2.u32 	[%rd1+16], {%r81, %r69};
	{ // callseq 980, 0
	.param .b64 param0;
	st.param.b64 	[param0], %rd37;
	.param .b64 param1;
	st.param.b64 	[param1], %rd31;
	.param .b32 retval0;
	call.uni (retval0), 
	vprintf, 
	(
	param0, 
	param1
	);
	ld.param.b32 	%r82, [retval0];
	} // callseq 980
	ld.global.f32 	%f4, [%rd39+96];
	st.global.f32 	[%rd41+96], %f4;
	add.s32 	%r84, %r56, 32;
	add.s32 	%r85, %r66, 32;
	st.local.v2.u32 	[%rd1], {%r62, %r2};
	st.local.v2.u32 	[%rd1+8], {%r4, %r84};
	st.local.v2.u32 	[%rd1+16], {%r85, %r69};
	{ // callseq 981, 0
	.param .b64 param0;
	st.param.b64 	[param0], %rd37;
	.param .b64 param1;
	st.param.b64 	[param1], %rd31;
	.param .b32 retval0;
	call.uni (retval0), 
	vprintf, 
	(
	param0, 
	param1
	);
	ld.param.b32 	%r86, [retval0];
	} // callseq 981
	ld.global.f32 	%f5, [%rd39+128];
	st.global.f32 	[%rd41+128], %f5;
	add.s32 	%r88, %r56, 40;
	add.s32 	%r89, %r66, 40;
	st.local.v2.u32 	[%rd1], {%r62, %r2};
	st.local.v2.u32 	[%rd1+8], {%r4, %r88};
	st.local.v2.u32 	[%rd1+16], {%r89, %r69};
	{ // callseq 982, 0
	.param .b64 param0;
	st.param.b64 	[param0], %rd37;
	.param .b64 param1;
	st.param.b64 	[param1], %rd31;
	.param .b32 retval0;
	call.uni (retval0), 
	vprintf, 
	(
	param0, 
	param1
	);
	ld.param.b32 	%r90, [retval0];
	} // callseq 982
	ld.global.f32 	%f6, [%rd39+160];
	st.global.f32 	[%rd41+160], %f6;
	add.s32 	%r92, %r56, 48;
	add.s32 	%r93, %r66, 48;
	st.local.v2.u32 	[%rd1], {%r62, %r2};
	st.local.v2.u32 	[%rd1+8], {%r4, %r92};
	st.local.v2.u32 	[%rd1+16], {%r93, %r69};
	{ // callseq 983, 0
	.param .b64 param0;
	st.param.b64 	[param0], %rd37;
	.param .b64 param1;
	st.param.b64 	[param1], %rd31;
	.param .b32 retval0;
	call.uni (retval0), 
	vprintf, 
	(
	param0, 
	param1
	);
	ld.param.b32 	%r94, [retval0];
	} // callseq 983
	ld.global.f32 	%f7, [%rd39+192];
	st.global.f32 	[%rd41+192], %f7;
	add.s32 	%r96, %r56, 56;
	add.s32 	%r97, %r66, 56;
	st.local.v2.u32 	[%rd1], {%r62, %r2};
	st.local.v2.u32 	[%rd1+8], {%r4, %r96};
	st.local.v2.u32 	[%rd1+16], {%r97, %r69};
	{ // callseq 984, 0
	.param .b64 param0;
	st.param.b64 	[param0], %rd37;
	.param .b64 param1;
	st.param.b64 	[param1], %rd31;
	.param .b32 retval0;
	call.uni (retval0), 
	vprintf, 
	(
	param0, 
	param1
	);
	ld.param.b32 	%r98, [retval0];
	} // callseq 984
	ld.global.f32 	%f8, [%rd39+224];
	st.global.f32 	[%rd41+224], %f8;
	st.local.v2.u32 	[%rd1], {%r62, %r2};
	st.local.v2.u32 	[%rd1+8], {%r4, %r56};
	st.local.v2.u32 	[%rd1+16], {%r66, %r69};
	mov.u64 	%rd42, $str$7;
	cvta.global.u64 	%rd43, %rd42;
	{ // callseq 985, 0
	.param .b64 param0;
	st.param.b64 	[param0], %rd43;
	.param .b64 param1;
	st.param.b64 	[param1], %rd31;
	.param .b32 retval0;
	call.uni (retval0), 
	vprintf, 
	(
	param0, 
	param1
	);
	ld.param.b32 	%r100, [retval0];
	} // callseq 985
	add.s64 	%rd44, %rd3, %rd38;
	ld.global.f32 	%f9, [%rd44];
	add.s64 	%rd45, %rd3, %rd40;
	st.global.f32 	[%rd45], %f9;
	st.local.v2.u32 	[%rd1], {%r62, %r2};
	st.local.v2.u32 	[%rd1+8], {%r4, %r56};
	mov.b32 	%r102, 8;
	st.local.v2.u32 	[%rd1+16], {%r66, %r102};
	{ // callseq 986, 0
	.param .b64 param0;
	st.param.b64 	[param0], %rd43;
	.param .b64 param1;
	st.param.b64 	[param1], %rd31;
	.param .b32 retval0;
	call.uni (retval0), 
	vprintf, 
	(
	param0, 
	param1
	);
	ld.param.b32 	%r103, [retval0];
	} // callseq 986
	ld.global.f32 	%f10, [%rd44+32];
	st.global.f32 	[%rd45+32], %f10;
	st.local.v2.u32 	[%rd1], {%r62, %r2};
	st.local.v2.u32 	[%rd1+8], {%r4, %r56};
	mov.b32 	%r105, 16;
	st.local.v2.u32 	[%rd1+16], {%r66, %r105};
	{ // callseq 987, 0
	.param .b64 param0;
	st.param.b64 	[param0], %rd43;
	.param .b64 param1;
	st.param.b64 	[param1], %rd31;
	.param .b32 retval0;
	call.uni (retval0), 
	vprintf, 
	(
	param0, 
	param1
	);
	ld.param.b32 	%r106, [retval0];
	} // callseq 987
	ld.global.f32 	%f11, [%rd44+64];
	st.global.f32 	[%rd45+64], %f11;
	st.local.v2.u32 	[%rd1], {%r62, %r2};
	st.local.v2.u32 	[%rd1+8], {%r4, %r56};
	mov.b32 	%r108, 24;
	st.local.v2.u32 	[%rd1+16], {%r66, %r108};
	{ // callseq 988, 0
	.param .b64 param0;
	st.param.b64 	[param0], %rd43;
	.param .b64 param1;
	st.param.b64 	[param1], %rd31;
	.param .b32 retval0;
	call.uni (retval0), 
	vprintf, 
	(
	param0, 
	param1
	);
	ld.param.b32 	%r109, [retval0];
	} // callseq 988
	ld.global.f32 	%f12, [%rd44+96];
	st.global.f32 	[%rd45+96], %f12;
	st.local.v2.u32 	[%rd1], {%r62, %r2};
	st.local.v2.u32 	[%rd1+8], {%r4, %r56};
	mov.b32 	%r111, 32;
	st.local.v2.u32 	[%rd1+16], {%r66, %r111};
	{ // callseq 989, 0
	.param .b64 param0;
	st.param.b64 	[param0], %rd43;
	.param .b64 param1;
	st.param.b64 	[param1], %rd31;
	.param .b32 retval0;
	call.uni (retval0), 
	vprintf, 
	(
	param0, 
	param1
	);
	ld.param.b32 	%r112, [retval0];
	} // callseq 989
	ld.global.f32 	%f13, [%rd44+128];
	st.global.f32 	[%rd45+128], %f13;
	st.local.v2.u32 	[%rd1], {%r62, %r2};
	st.local.v2.u32 	[%rd1+8], {%r4, %r56};
	mov.b32 	%r114, 40;
	st.local.v2.u32 	[%rd1+16], {%r66, %r114};
	{ // callseq 990, 0
	.param .b64 param0;
	st.param.b64 	[param0], %rd43;
	.param .b64 param1;
	st.param.b64 	[param1], %rd31;
	.param .b32 retval0;
	call.uni (retval0), 
	vprintf, 
	(
	param0, 
	param1
	);
	ld.param.b32 	%r115, [retval0];
	} // callseq 990
	ld.global.f32 	%f14, [%rd44+160];
	st.global.f32 	[%rd45+160], %f14;
	st.local.v2.u32 	[%rd1], {%r62, %r2};
	st.local.v2.u32 	[%rd1+8], {%r4, %r56};
	mov.b32 	%r117, 48;
	st.local.v2.u32 	[%rd1+16], {%r66, %r117};
	{ // callseq 991, 0
	.param .b64 param0;
	st.param.b64 	[param0], %rd43;
	.param .b64 param1;
	st.param.b64 	[param1], %rd31;
	.param .b32 retval0;
	call.uni (retval0), 
	vprintf, 
	(
	param0, 
	param1
	);
	ld.param.b32 	%r118, [retval0];
	} // callseq 991
	ld.global.f32 	%f15, [%rd44+192];
	st.global.f32 	[%rd45+192], %f15;
	st.local.v2.u32 	[%rd1], {%r62, %r2};
	st.local.v2.u32 	[%rd1+8], {%r4, %r56};
	mov.b32 	%r120, 56;
	st.local.v2.u32 	[%rd1+16], {%r66, %r120};
	{ // callseq 992, 0
	.param .b64 param0;
	st.param.b64 	[param0], %rd43;
	.param .b64 param1;
	st.param.b64 	[param1], %rd31;
	.param .b32 retval0;
	call.uni (retval0), 
	vprintf, 
	(
	param0, 
	param1
	);
	ld.param.b32 	%r121, [retval0];
	} // callseq 992
	ld.global.f32 	%f16, [%rd44+224];
	st.global.f32 	[%rd45+224], %f16;
	add.s32 	%r124, %r124, %r5;
	setp.lt.s32 	%p2, %r13, %r8;
	mov.u32 	%r123, %r13;
	@%p2 bra 	$L__BB51_2;
$L__BB51_3:
	ret;

}
	// .globl	_Z5evictIfLi1ELi2ELi8EEvPT_S1_PKiS3_S3_S3_iiiiii
.visible .entry _Z5evictIfLi1ELi2ELi8EEvPT_S1_PKiS3_S3_S3_iiiiii(
	.param .u64 .ptr .align 1 _Z5evictIfLi1ELi2ELi8EEvPT_S1_PKiS3_S3_S3_iiiiii_param_0,
	.param .u64 .ptr .align 1 _Z5evictIfLi1ELi2ELi8EEvPT_S1_PKiS3_S3_S3_iiiiii_param_1,
	.param .u64 .ptr .align 1 _Z5evictIfLi1ELi2ELi8EEvPT_S1_PKiS3_S3_S3_iiiiii_param_2,
	.param .u64 .ptr .align 1 _Z5evictIfLi1ELi2ELi8EEvPT_S1_PKiS3_S3_S3_iiiiii_param_3,
	.param .u64 .ptr .align 1 _Z5evictIfLi1ELi2ELi8EEvPT_S1_PKiS3_S3_S3_iiiiii_param_4,
	.param .u64 .ptr .align 1 _Z5evictIfLi1ELi2ELi8EEvPT_S1_PKiS3_S3_S3_iiiiii_param_5,
	.param .u32 _Z5evictIfLi1ELi2ELi8EEvPT_S1_PKiS3_S3_S3_iiiiii_param_6,
	.param .u32 _Z5evictIfLi1ELi2ELi8EEvPT_S1_PKiS3_S3_S3_iiiiii_param_7,
	.param .u32 _Z5evictIfLi1ELi2ELi8EEvPT_S1_PKiS3_S3_S3_iiiiii_param_8,
	.param .u32 _Z5evictIfLi1ELi2ELi8EEvPT_S1_PKiS3_S3_S3_iiiiii_param_9,
	.param .u32 _Z5evictIfLi1ELi2ELi8EEvPT_S1_PKiS3_S3_S3_iiiiii_param_10,
	.param .u32 _Z5evictIfLi1ELi2ELi8EEvPT_S1_PKiS3_S3_S3_iiiiii_param_11
)
{
	.local .align 8 .b8 	__local_depot52[32];
	.reg .b64 	%SP;
	.reg .b64 	%SPL;
	.reg .pred 	%p<6>;
	.reg .b32 	%r<163>;
	.reg .b32 	%f<10>;
	.reg .b64 	%rd<89>;

	mov.u64 	%SPL, __local_depot52;
	cvta.local.u64 	%SP, %SPL;
	ld.param.u64 	%rd4, [_Z5evictIfLi1ELi2ELi8EEvPT_S1_PKiS3_S3_S3_iiiiii_param_0];
	ld.param.u64 	%rd7, [_Z5evictIfLi1ELi2ELi8EEvPT_S1_PKiS3_S3_S3_iiiiii_param_1];
	ld.param.u64 	%rd8, [_Z5evictIfLi1ELi2ELi8EEvPT_S1_PKiS3_S3_S3_iiiiii_param_3];
	ld.param.u64 	%rd9, [_Z5evictIfLi1ELi2ELi8EEvPT_S1_PKiS3_S3_S3_iiiiii_param_5];
	ld.param.u32 	%r19, [_Z5evictIfLi1ELi2ELi8EEvPT_S1_PKiS3_S3_S3_iiiiii_param_6];
	ld.param.u32 	%r18, [_Z5evictIfLi1ELi2ELi8EEvPT_S1_PKiS3_S3_S3_iiiiii_param_7];
	ld.param.u32 	%r20, [_Z5evictIfLi1ELi2ELi8EEvPT_S1_PKiS3_S3_S3_iiiiii_param_8];
	ld.param.u32 	%r21, [_Z5evictIfLi1ELi2ELi8EEvPT_S1_PKiS3_S3_S3_iiiiii_param_9];
	ld.param.u32 	%r22, [_Z5evictIfLi1ELi2ELi8EEvPT_S1_PKiS3_S3_S3_iiiiii_param_10];
	ld.param.u32 	%r23, [_Z5evictIfLi1ELi2ELi8EEvPT_S1_PKiS3_S3_S3_iiiiii_param_11];
	cvta.to.global.u64 	%rd1, %rd4;
	cvta.to.global.u64 	%rd2, %rd7;
	cvta.to.global.u64 	%rd10, %rd9;
	cvta.to.global.u64 	%rd11, %rd8;
	add.u64 	%rd12, %SP, 0;
	add.u64 	%rd3, %SPL, 0;
	mov.u32 	%r24, %ctaid.y;
	mov.u32 	%r25, %ntid.y;
	mov.u32 	%r26, %tid.y;
	mad.lo.s32 	%r1, %r24, %r25, %r26;
	mul.lo.s32 	%r2, %r23, %r1;
	div.s32 	%r3, %r1, %r21;
	mul.lo.s32 	%r27, %r3, %r21;
	sub.s32 	%r28, %r1, %r27;
	mad.lo.s32 	%r29, %r3, %r20, %r19;
	mad.lo.s32 	%r30, %r29, %r21, %r28;
	st.local.v2.u32 	[%rd3], {%r30, %r1};
	st.local.u32 	[%rd3+8], %r3;
	mov.u64 	%rd13, $str;
	cvta.global.u64 	%rd14, %rd13;
	{ // callseq 993, 0
	.param .b64 param0;
	st.param.b64 	[param0], %rd14;
	.param .b64 param1;
	st.param.b64 	[param1], %rd12;
	.param .b32 retval0;
	call.uni (retval0), 
	vprintf, 
	(
	param0, 
	param1
	);
	ld.param.b32 	%r31, [retval0];
	} // callseq 993
	mul.wide.s32 	%rd15, %r30, 4;
	add.s64 	%rd16, %rd11, %rd15;
	ld.global.nc.u32 	%r33, [%rd16];
	mov.u32 	%r34, %ctaid.x;
	mov.u32 	%r35, %ntid.x;
	mov.u32 	%r36, %tid.x;
	mad.lo.s32 	%r4, %r34, %r35, %r36;
	mov.u32 	%r37, %nctaid.x;
	mul.lo.s32 	%r5, %r37, %r35;
	st.local.u32 	[%rd3], %r5;
	mov.u64 	%rd17, $str$1;
	cvta.global.u64 	%rd18, %rd17;
	{ // callseq 994, 0
	.param .b64 param0;
	st.param.b64 	[param0], %rd18;
	.param .b64 param1;
	st.param.b64 	[param1], %rd12;
	.param .b32 retval0;
	call.uni (retval0), 
	vprintf, 
	(
	param0, 
	param1
	);
	ld.param.b32 	%r38, [retval0];
	} // callseq 994
	mul.wide.u32 	%rd19, %r1, 4;
	add.s64 	%rd20, %rd10, %rd19;
	ld.global.nc.u32 	%r40, [%rd20];
	sub.s32 	%r41, %r4, %r33;
	add.s32 	%r162, %r41, %r40;
	st.local.v2.u32 	[%rd3], {%r33, %r18};
	mov.u64 	%rd21, $str$2;
	cvta.global.u64 	%rd22, %rd21;
	{ // callseq 995, 0
	.param .b64 param0;
	st.param.b64 	[param0], %rd22;
	.param .b64 param1;
	st.param.b64 	[param1], %rd12;
	.param .b32 retval0;
	call.uni (retval0), 
	vprintf, 
	(
	param0, 
	param1
	);
	ld.param.b32 	%r42, [retval0];
	} // callseq 995
	add.s32 	%r44, %r30, %r4;
	add.s32 	%r45, %r33, %r30;
	st.local.v2.u32 	[%rd3], {%r44, %r45};
	mov.u64 	%rd23, $str$3;
	cvta.global.u64 	%rd24, %rd23;
	{ // callseq 996, 0
	.param .b64 param0;
	st.param.b64 	[param0], %rd24;
	.param .b64 param1;
	st.param.b64 	[param1], %rd12;
	.param .b32 retval0;
	call.uni (retval0), 
	vprintf, 
	(
	param0, 
	param1
	);
	ld.param.b32 	%r46, [retval0];
	} // callseq 996
	mul.lo.s32 	%r48, %r22, %r30;
	shl.b32 	%r49, %r48, 3;
	add.s32 	%r161, %r49, %r4;
	add.s32 	%r8, %r49, %r33;
	setp.ge.s32 	%p1, %r4, %r33;
	@%p1 bra 	$L__BB52_6;
	add.s32 	%r9, %r161, %r5;
	max.s32 	%r50, %r9, %r8;
	setp.lt.s32 	%p2, %r9, %r8;
	selp.u32 	%r51, 1, 0, %p2;
	add.s32 	%r52, %r9, %r51;
	sub.s32 	%r53, %r50, %r52;
	max.u32 	%r54, %r5, 1;
	div.u32 	%r55, %r53, %r54;
	add.s32 	%r10, %r55, %r51;
	and.b32  	%r56, %r10, 1;
	setp.eq.b32 	%p3, %r56, 1;
	@%p3 bra 	$L__BB52_3;
	ld.param.u64 	%rd87, [_Z5evictIfLi1ELi2ELi8EEvPT_S1_PKiS3_S3_S3_iiiiii_param_4];
	ld.param.u64 	%rd85, [_Z5evictIfLi1ELi2ELi8EEvPT_S1_PKiS3_S3_S3_iiiiii_param_2];
	cvta.to.global.u64 	%rd25, %rd85;
	mul.wide.s32 	%rd26, %r161, 4;
	add.s64 	%rd27, %rd25, %rd26;
	ld.global.nc.u32 	%r57, [%rd27];
	sub.s32 	%r58, %r57, %r18;
	shr.s32 	%r59, %r58, 31;
	shr.u32 	%r60, %r59, 29;
	add.s32 	%r61, %r58, %r60;
	and.b32  	%r62, %r61, -8;
	sub.s32 	%r63, %r58, %r62;
	st.local.v2.u32 	[%rd3], {%r3, %r63};
	st.local.v2.u32 	[%rd3+8], {%r58, %r161};
	st.local.v2.u32 	[%rd3+16], {%r9, %r8};
	mov.u64 	%rd28, $str$4;
	cvta.global.u64 	%rd29, %rd28;
	{ // callseq 997, 0
	.param .b64 param0;
	st.param.b64 	[param0], %rd29;
	.param .b64 param1;
	st.param.b64 	[param1], %rd12;
	.param .b32 retval0;
	call.uni (retval0), 
	vprintf, 
	(
	param0, 
	param1
	);
	ld.param.b32 	%r64, [retval0];
	} // callseq 997
	shl.b32 	%r66, %r63, 1;
	add.s32 	%r67, %r62, %r66;
	sub.s32 	%r68, %r67, %r63;
	shr.s32 	%r69, %r162, 31;
	shr.u32 	%r70, %r69, 29;
	add.s32 	%r71, %r162, %r70;
	shr.s32 	%r72, %r71, 3;
	add.s32 	%r73, %r72, %r2;
	cvta.to.global.u64 	%rd31, %rd87;
	mul.wide.s32 	%rd32, %r73, 4;
	add.s64 	%rd33, %rd31, %rd32;
	ld.global.nc.u32 	%r74, [%rd33];
	shl.b32 	%r75, %r74, 3;
	and.b32  	%r76, %r71, -8;
	sub.s32 	%r77, %r162, %r76;
	shl.b32 	%r78, %r77, 1;
	add.s32 	%r79, %r75, %r78;
	sub.s32 	%r80, %r79, %r77;
	st.local.v2.u32 	[%rd3], {%r1, %r162};
	st.local.v2.u32 	[%rd3+8], {%r72, %r74};
	st.local.v2.u32 	[%rd3+16], {%r75, %r77};
	st.local.u32 	[%rd3+24], %r79;
	mov.u64 	%rd34, $str$5;
	cvta.global.u64 	%rd35, %rd34;
	{ // callseq 998, 0
	.param .b64 param0;
	st.param.b64 	[param0], %rd35;
	.param .b64 param1;
	st.param.b64 	[param1], %rd12;
	.param .b32 retval0;
	call.uni (retval0), 
	vprintf, 
	(
	param0, 
	param1
	);
	ld.param.b32 	%r81, [retval0];
	} // callseq 998
	st.local.v2.u32 	[%rd3], {%r74, %r3};
	st.local.v2.u32 	[%rd3+8], {%r4, %r67};
	mov.b32 	%r83, 0;
	st.local.v2.u32 	[%rd3+16], {%r79, %r83};
	mov.u64 	%rd36, $str$6;
	cvta.global.u64 	%rd37, %rd36;
	{ // callseq 999, 0
	.param .b64 param0;
	st.param.b64 	[param0], %rd37;
	.param .b64 param1;
	st.param.b64 	[param1], %rd12;
	.param .b32 retval0;
	call.uni (retval0), 
	vprintf, 
	(
	param0, 
	param1
	);
	ld.param.b32 	%r84, [retval0];
	} // callseq 999
	mul.wide.s32 	%rd38, %r79, 4;
	add.s64 	%rd39, %rd1, %rd38;
	ld.global.f32 	%f1, [%rd39];
	mul.wide.s32 	%rd40, %r67, 4;
	add.s64 	%rd41, %rd1, %rd40;
	st.global.f32 	[%rd41], %f1;
	st.local.v2.u32 	[%rd3], {%r74, %r3};
	st.local.v2.u32 	[%rd3+8], {%r4, %r67};
	mov.b32 	%r86, 1;
	st.local.v2.u32 	[%rd3+16], {%r79, %r86};
	{ // callseq 1000, 0
	.param .b64 param0;
	st.param.b64 	[param0], %rd37;
	.param .b64 param1;
	st.param.b64 	[param1], %rd12;
	.param .b32 retval0;
	call.uni (retval0), 
	vprintf, 
	(
	param0, 
	param1
	);
	ld.param.b32 	%r87, [retval0];
	} // callseq 1000
	ld.global.f32 	%f2, [%rd39+4];
	st.global.f32 	[%rd41+4], %f2;
	st.local.v2.u32 	[%rd3], {%r74, %r3};
	st.local.v2.u32 	[%rd3+8], {%r4, %r68};
	st.local.v2.u32 	[%rd3+16], {%r80, %r83};
	mov.u64 	%rd42, $str$7;
	cvta.global.u64 	%rd43, %rd42;
	{ // callseq 1001, 0
	.param .b64 param0;
	st.param.b64 	[param0], %rd43;
	.param .b64 param1;
	st.param.b64 	[param1], %rd12;
	.param .b32 retval0;
	call.uni (retval0), 
	vprintf, 
	(
	param0, 
	param1
	);
	ld.param.b32 	%r89, [retval0];
	} // callseq 1001
	mul.wide.s32 	%rd44, %r80, 4;
	add.s64 	%rd45, %rd2, %rd44;
	ld.global.f32 	%f3, [%rd45];
	mul.wide.s32 	%rd46, %r68, 4;
	add.s64 	%rd47, %rd2, %rd46;
	st.global.f32 	[%rd47], %f3;
	add.s32 	%r162, %r162, %r5;
	mov.u32 	%r161, %r9;
$L__BB52_3:
	setp.eq.s32 	%p4, %r10, 0;
	@%p4 bra 	$L__BB52_6;
	mov.u64 	%rd51, $str$4;
	mov.u64 	%rd57, $str$5;
	mov.u64 	%rd59, $str$6;
	mov.u64 	%rd66, $str$7;
	mul.wide.s32 	%rd72, %r5, 4;
$L__BB52_5:
	ld.param.u64 	%rd88, [_Z5evictIfLi1ELi2ELi8EEvPT_S1_PKiS3_S3_S3_iiiiii_param_4];
	ld.param.u64 	%rd86, [_Z5evictIfLi1ELi2ELi8EEvPT_S1_PKiS3_S3_S3_iiiiii_param_2];
	ld.param.u64 	%rd84, [_Z5evictIfLi1ELi2ELi8EEvPT_S1_PKiS3_S3_S3_iiiiii_param_0];
	cvta.to.global.u64 	%rd48, %rd86;
	mul.wide.s32 	%rd49, %r161, 4;
	add.s64 	%rd50, %rd48, %rd49;
	ld.global.nc.u32 	%r91, [%rd50];
	sub.s32 	%r92, %r91, %r18;
	shr.s32 	%r93, %r92, 31;
	shr.u32 	%r94, %r93, 29;
	add.s32 	%r95, %r92, %r94;
	and.b32  	%r96, %r95, -8;
	sub.s32 	%r97, %r92, %r96;
	add.s32 	%r98, %r161, %r5;
	st.local.v2.u32 	[%rd3], {%r3, %r97};
	st.local.v2.u32 	[%rd3+8], {%r92, %r161};
	st.local.v2.u32 	[%rd3+16], {%r98, %r8};
	cvta.global.u64 	%rd52, %rd51;
	{ // callseq 1002, 0
	.param .b64 param0;
	st.param.b64 	[param0], %rd52;
	.param .b64 param1;
	st.param.b64 	[param1], %rd12;
	.param .b32 retval0;
	call.uni (retval0), 
	vprintf, 
	(
	param0, 
	param1
	);
	ld.param.b32 	%r99, [retval0];
	} // callseq 1002
	shl.b32 	%r101, %r97, 1;
	add.s32 	%r102, %r96, %r101;
	sub.s32 	%r103, %r102, %r97;
	shr.s32 	%r104, %r162, 31;
	shr.u32 	%r105, %r104, 29;
	add.s32 	%r106, %r162, %r105;
	shr.s32 	%r107, %r106, 3;
	add.s32 	%r108, %r107, %r2;
	cvta.to.global.u64 	%rd54, %rd88;
	mul.wide.s32 	%rd55, %r108, 4;
	add.s64 	%rd56, %rd54, %rd55;
	ld.global.nc.u32 	%r109, [%rd56];
	shl.b32 	%r110, %r109, 3;
	and.b32  	%r111, %r106, -8;
	sub.s32 	%r112, %r162, %r111;
	shl.b32 	%r113, %r112, 1;
	add.s32 	%r114, %r110, %r113;
	sub.s32 	%r115, %r114, %r112;
	st.local.v2.u32 	[%rd3], {%r1, %r162};
	st.local.v2.u32 	[%rd3+8], {%r107, %r109};
	st.local.v2.u32 	[%rd3+16], {%r110, %r112};
	st.local.u32 	[%rd3+24], %r114;
	cvta.global.u64 	%rd58, %rd57;
	{ // callseq 1003, 0
	.param .b64 param0;
	st.param.b64 	[param0], %rd58;
	.param .b64 param1;
	st.param.b64 	[param1], %rd12;
	.param .b32 retval0;
	call.uni (retval0), 
	vprintf, 
	(
	param0, 
	param1
	);
	ld.param.b32 	%r116, [retval0];
	} // callseq 1003
	st.local.v2.u32 	[%rd3], {%r109, %r3};
	st.local.v2.u32 	[%rd3+8], {%r4, %r102};
	mov.b32 	%r118, 0;
	st.local.v2.u32 	[%rd3+16], {%r114, %r118};
	cvta.global.u64 	%rd60, %rd59;
	{ // callseq 1004, 0
	.param .b64 param0;
	st.param.b64 	[param0], %rd60;
	.param .b64 param1;
	st.param.b64 	[param1], %rd12;
	.param .b32 retval0;
	call.uni (retval0), 
	vprintf, 
	(
	param0, 
	param1
	);
	ld.param.b32 	%r119, [retval0];
	} // callseq 1004
	cvta.to.global.u64 	%rd61, %rd84;
	mul.wide.s32 	%rd62, %r114, 4;
	add.s64 	%rd63, %rd61, %rd62;
	ld.global.f32 	%f4, [%rd63];
	mul.wide.s32 	%rd64, %r102, 4;
	add.s64 	%rd65, %rd61, %rd64;
	st.global.f32 	[%rd65], %f4;
	st.local.v2.u32 	[%rd3], {%r109, %r3};
	st.local.v2.u32 	[%rd3+8], {%r4, %r102};
	mov.b32 	%r121, 1;
	st.local.v2.u32 	[%rd3+16], {%r114, %r121};
	{ // callseq 1005, 0
	.param .b64 param0;
	st.param.b64 	[param0], %rd60;
	.param .b64 param1;
	st.param.b64 	[param1], %rd12;
	.param .b32 retval0;
	call.uni (retval0), 
	vprintf, 
	(
	param0, 
	param1
	);
	ld.param.b32 	%r122, [retval0];
	} // callseq 1005
	ld.global.f32 	%f5, [%rd63+4];
	st.global.f32 	[%rd65+4], %f5;
	st.local.v2.u32 	[%rd3], {%r109, %r3};
	st.local.v2.u32 	[%rd3+8], {%r4, %r103};
	st.local.v2.u32 	[%rd3+16], {%r115, %r118};
	cvta.global.u64 	%rd67, %rd66;
	{ // callseq 1006, 0
	.param .b64 param0;
	st.param.b64 	[param0], %rd67;
	.param .b64 param1;
	st.param.b64 	[param1], %rd12;
	.param .b32 retval0;
	call.uni (retval0), 
	vprintf, 
	(
	param0, 
	param1
	);
	ld.param.b32 	%r124, [retval0];
	} // callseq 1006
	mul.wide.s32 	%rd68, %r115, 4;
	add.s64 	%rd69, %rd2, %rd68;
	ld.global.f32 	%f6, [%rd69];
	mul.wide.s32 	%rd70, %r103, 4;
	add.s64 	%rd71, %rd2, %rd70;
	st.global.f32 	[%rd71], %f6;
	add.s32 	%r126, %r162, %r5;
	add.s64 	%rd73, %rd50, %rd72;
	ld.global.nc.u32 	%r127, [%rd73];
	sub.s32 	%r128, %r127, %r18;
	shr.s32 	%r129, %r128, 31;
	shr.u32 	%r130, %r129, 29;
	add.s32 	%r131, %r128, %r130;
	and.b32  	%r132, %r131, -8;
	sub.s32 	%r133, %r128, %r132;
	add.s32 	%r161, %r98, %r5;
	st.local.v2.u32 	[%rd3], {%r3, %r133};
	st.local.v2.u32 	[%rd3+8], {%r128, %r98};
	st.local.v2.u32 	[%rd3+16], {%r161, %r8};
	{ // callseq 1007, 0
	.param .b64 param0;
	st.param.b64 	[param0], %rd52;
	.param .b64 param1;
	st.param.b64 	[param1], %rd12;
	.param .b32 retval0;
	call.uni (retval0), 
	vprintf, 
	(
	param0, 
	param1
	);
	ld.param.b32 	%r134, [retval0];
	} // callseq 1007
	shl.b32 	%r136, %r133, 1;
	add.s32 	%r137, %r132, %r136;
	sub.s32 	%r138, %r137, %r133;
	shr.s32 	%r139, %r126, 31;
	shr.u32 	%r140, %r139, 29;
	add.s32 	%r141, %r126, %r140;
	shr.s32 	%r142, %r141, 3;
	add.s32 	%r143, %r142, %r2;
	mul.wide.s32 	%rd74, %r143, 4;
	add.s64 	%rd75, %rd54, %rd74;
	ld.global.nc.u32 	%r144, [%rd75];
	shl.b32 	%r145, %r144, 3;
	and.b32  	%r146, %r141, -8;
	sub.s32 	%r147, %r126, %r146;
	shl.b32 	%r148, %r147, 1;
	add.s32 	%r149, %r145, %r148;
	sub.s32 	%r150, %r149, %r147;
	st.local.v2.u32 	[%rd3], {%r1, %r126};
	st.local.v2.u32 	[%rd3+8], {%r142, %r144};
	st.local.v2.u32 	[%rd3+16], {%r145, %r147};
	st.local.u32 	[%rd3+24], %r149;
	{ // callseq 1008, 0
	.param .b64 param0;
	st.param.b64 	[param0], %rd58;
	.param .b64 param1;
	st.param.b64 	[param1], %rd12;
	.param .b32 retval0;
	call.uni (retval0), 
	vprintf, 
	(
	param0, 
	param1
	);
	ld.param.b32 	%r151, [retval0];
	} // callseq 1008
	st.local.v2.u32 	[%rd3], {%r144, %r3};
	st.local.v2.u32 	[%rd3+8], {%r4, %r137};
	st.local.v2.u32 	[%rd3+16], {%r149, %r118};
	{ // callseq 1009, 0
	.param .b64 param0;
	st.param.b64 	[param0], %rd60;
	.param .b64 param1;
	st.param.b64 	[param1], %rd12;
	.param .b32 retval0;
	call.uni (retval0), 
	vprintf, 
	(
	param0, 
	param1
	);
	ld.param.b32 	%r153, [retval0];
	} // callseq 1009
	mul.wide.s32 	%rd76, %r149, 4;
	add.s64 	%rd77, %rd61, %rd76;
	ld.global.f32 	%f7, [%rd77];
	mul.wide.s32 	%rd78, %r137, 4;
	add.s64 	%rd79, %rd61, %rd78;
	st.global.f32 	[%rd79], %f7;
	st.local.v2.u32 	[%rd3], {%r144, %r3};
	st.local.v2.u32 	[%rd3+8], {%r4, %r137};
	st.local.v2.u32 	[%rd3+16], {%r149, %r121};
	{ // callseq 1010, 0
	.param .b64 param0;
	st.param.b64 	[param0], %rd60;
	.param .b64 param1;
	st.param.b64 	[param1], %rd12;
	.param .b32 retval0;
	call.uni (retval0), 
	vprintf, 
	(
	param0, 
	param1
	);
	ld.param.b32 	%r155, [retval0];
	} // callseq 1010
	ld.global.f32 	%f8, [%rd77+4];
	st.global.f32 	[%rd79+4], %f8;
	st.local.v2.u32 	[%rd3], {%r144, %r3};
	st.local.v2.u32 	[%rd3+8], {%r4, %r138};
	st.local.v2.u32 	[%rd3+16], {%r150, %r118};
	{ // callseq 1011, 0
	.param .b64 param0;
	st.param.b64 	[param0], %rd67;
	.param .b64 param1;
	st.param.b64 	[param1], %rd12;
	.param .b32 retval0;
	call.uni (retval0), 
	vprintf, 
	(
	param0, 
	param1
	);
	ld.param.b32 	%r157, [retval0];
	} // callseq 1011
	mul.wide.s32 	%rd80, %r150, 4;
	add.s64 	%rd81, %rd2, %rd80;
	ld.global.f32 	%f9, [%rd81];
	mul.wide.s32 	%rd82, %r138, 4;
	add.s64 	%rd83, %rd2, %rd82;
	st.global.f32 	[%rd83], %f9;
	add.s32 	%r162, %r126, %r5;
	setp.lt.s32 	%p5, %r161, %r8;
	@%p5 bra 	$L__BB52_5;
$L__BB52_6:
	ret;

}
	// .globl	_Z5evictIfLi2ELi2ELi8EEvPT_S1_PKiS3_S3_S3_iiiiii
.visible .entry _Z5evictIfLi2ELi2ELi8EEvPT_S1_PKiS3_S3_S3_iiiiii(
	.param .u64 .ptr .align 1 _Z5evictIfLi2ELi2ELi8EEvPT_S1_PKiS3_S3_S3_iiiiii_param_0,
	.param .u64 .ptr .align 1 _Z5evictIfLi2ELi2ELi8EEvPT_S1_PKiS3_S3_S3_iiiiii_param_1,
	.param .u64 .ptr .align 1 _Z5evictIfLi2ELi2ELi8EEvPT_S1_PKiS3_S3_S3_iiiiii_param_2,
	.param .u64 .ptr .align 1 _Z5evictIfLi2ELi2ELi8EEvPT_S1_PKiS3_S3_S3_iiiiii_param_3,
	.param .u64 .ptr .align 1 _Z5evictIfLi2ELi2ELi8EEvPT_S1_PKiS3_S3_S3_iiiiii_param_4,
	.param .u64 .ptr .align 1 _Z5evictIfLi2ELi2ELi8EEvPT_S1_PKiS3_S3_S3_iiiiii_param_5,
	.param .u32 _Z5evictIfLi2ELi2ELi8EEvPT_S1_PKiS3_S3_S3_iiiiii_param_6,
	.param .u32 _Z5evictIfLi2ELi2ELi8EEvPT_S1_PKiS3_S3_S3_iiiiii_param_7,
	.param .u32 _Z5evictIfLi2ELi2ELi8EEvPT_S1_PKiS3_S3_S3_iiiiii_param_8,
	.param .u32 _Z5evictIfLi2ELi2ELi8EEvPT_S1_PKiS3_S3_S3_iiiiii_param_9,
	.param .u32 _Z5evictIfLi2ELi2ELi8EEvPT_S1_PKiS3_S3_S3_iiiiii_param_10,
	.param .u32 _Z5evictIfLi2ELi2ELi8EEvPT_S1_PKiS3_S3_S3_iiiiii_param_11
)
{
	.local .align 8 .b8 	__local_depot53[32];
	.reg .b64 	%SP;
	.reg .b64 	%SPL;
	.reg .pred 	%p<6>;
	.reg .b32 	%r<177>;
	.reg .b32 	%f<13>;
	.reg .b64 	%rd<89>;

	mov.u64 	%SPL, __local_depot53;
	cvta.local.u64 	%SP, %SPL;
	ld.param.u64 	%rd4, [_Z5evictIfLi2ELi2ELi8EEvPT_S1_PKiS3_S3_S3_iiiiii_param_0];
	ld.param.u64 	%rd7, [_Z5evictIfLi2ELi2ELi8EEvPT_S1_PKiS3_S3_S3_iiiiii_param_1];
	ld.param.u64 	%rd8, [_Z5evictIfLi2ELi2ELi8EEvPT_S1_PKiS3_S3_S3_iiiiii_param_3];
	ld.param.u64 	%rd9, [_Z5evictIfLi2ELi2ELi8EEvPT_S1_PKiS3_S3_S3_iiiiii_param_5];
	ld.param.u32 	%r19, [_Z5evictIfLi2ELi2ELi8EEvPT_S1_PKiS3_S3_S3_iiiiii_param_6];
	ld.param.u32 	%r18, [_Z5evictIfLi2ELi2ELi8EEvPT_S1_PKiS3_S3_S3_iiiiii_param_7];
	ld.param.u32 	%r20, [_Z5evictIfLi2ELi2ELi8EEvPT_S1_PKiS3_S3_S3_iiiiii_param_8];
	ld.param.u32 	%r21, [_Z5evictIfLi2ELi2ELi8EEvPT_S1_PKiS3_S3_S3_iiiiii_param_9];
	ld.param.u32 	%r22, [_Z5evictIfLi2ELi2ELi8EEvPT_S1_PKiS3_S3_S3_iiiiii_param_10];
	ld.param.u32 	%r23, [_Z5evictIfLi2ELi2ELi8EEvPT_S1_PKiS3_S3_S3_iiiiii_param_11];
	cvta.to.global.u64 	%rd1, %rd4;
	cvta.to.global.u64 	%rd2, %rd7;
	cvta.to.global.u64 	%rd10, %rd9;
	cvta.to.global.u64 	%rd11, %rd8;
	add.u64 	%rd12, %SP, 0;
	add.u64 	%rd3, %SPL, 0;
	mov.u32 	%r24, %ctaid.y;
	mov.u32 	%r25, %ntid.y;
	mov.u32 	%r26, %tid.y;
	mad.lo.s32 	%r1, %r24, %r25, %r26;
	mul.lo.s32 	%r2, %r23, %r1;
	div.s32 	%r3, %r1, %r21;
	mul.lo.s32 	%r27, %r3, %r21;
	sub.s32 	%r28, %r1, %r27;
	mad.lo.s32 	%r29, %r3, %r20, %r19;
	mad.lo.s32 	%r30, %r29, %r21, %r28;
	st.local.v2.u32 	[%rd3], {%r30, %r1};
	st.local.u32 	[%rd3+8], %r3;
	mov.u64 	%rd13, $str;
	cvta.global.u64 	%rd14, %rd13;
	{ // callseq 1012, 0
	.param .b64 param0;
	st.param.b64 	[param0], %rd14;
	.param .b64 param1;
	st.param.b64 	[param1], %rd12;
	.param .b32 retval0;
	call.uni (retval0), 
	vprintf, 
	(
	param0, 
	param1
	);
	ld.param.b32 	%r31, [retval0];
	} // callseq 1012
	mul.wide.s32 	%rd15, %r30, 4;
	add.s64 	%rd16, %rd11, %rd15;
	ld.global.nc.u32 	%r33, [%rd16];
	mov.u32 	%r34, %ctaid.x;
	mov.u32 	%r35, %ntid.x;
	mov.u32 	%r36, %tid.x;
	mad.lo.s32 	%r4, %r34, %r35, %r36;
	mov.u32 	%r37, %nctaid.x;
	mul.lo.s32 	%r5, %r37, %r35;
	st.local.u32 	[%rd3], %r5;
	mov.u64 	%rd17, $str$1;
	cvta.global.u64 	%rd18, %rd17;
	{ // callseq 1013, 0
	.param .b64 param0;
	st.param.b64 	[param0], %rd18;
	.param .b64 param1;
	st.param.b64 	[param1], %rd12;
	.param .b32 retval0;
	call.uni (retval0), 
	vprintf, 
	(
	param0, 
	param1
	);
	ld.param.b32 	%r38, [retval0];
	} // callseq 1013
	mul.wide.u32 	%rd19, %r1, 4;
	add.s64 	%rd20, %rd10, %rd19;
	ld.global.nc.u32 	%r40, [%rd20];
	sub.s32 	%r41, %r4, %r33;
	add.s32 	%r176, %r41, %r40;
	st.local.v2.u32 	[%rd3], {%r33, %r18};
	mov.u64 	%rd21, $str$2;
	cvta.global.u64 	%rd22, %rd21;
	{ // callseq 1014, 0
	.param .b64 param0;
	st.param.b64 	[param0], %rd22;
	.param .b64 param1;
	st.param.b64 	[param1], %rd12;
	.param .b32 retval0;
	call.uni (retval0), 
	vprintf, 
	(
	param0, 
	param1
	);
	ld.param.b32 	%r42, [retval0];
	} // callseq 1014
	add.s32 	%r44, %r30, %r4;
	add.s32 	%r45, %r33, %r30;
	st.local.v2.u32 	[%rd3], {%r44, %r45};
	mov.u64 	%rd23, $str$3;
	cvta.global.u64 	%rd24, %rd23;
	{ // callseq 1015, 0
	.param .b64 param0;
	st.param.b64 	[param0], %rd24;
	.param .b64 param1;
	st.param.b64 	[param1], %rd12;
	.param .b32 retval0;
	call.uni (retval0), 
	vprintf, 
	(
	param0, 
	param1
	);
	ld.param.b32 	%r46, [retval0];
	} // callseq 1015
	mul.lo.s32 	%r48, %r22, %r30;
	shl.b32 	%r49, %r48, 3;
	add.s32 	%r175, %r49, %r4;
	add.s32 	%r8, %r49, %r33;
	setp.ge.s32 	%p1, %r4, %r33;
	@%p1 bra 	$L__BB53_6;
	add.s32 	%r9, %r175, %r5;
	max.s32 	%r50, %r9, %r8;
	setp.lt.s32 	%p2, %r9, %r8;
	selp.u32 	%r51, 1, 0, %p2;
	add.s32 	%r52, %r9, %r51;
	sub.s32 	%r53, %r50, %r52;
	max.u32 	%r54, %r5, 1;
	div.u32 	%r55, %r53, %r54;
	add.s32 	%r10, %r55, %r51;
	and.b32  	%r56, %r10, 1;
	setp.eq.b32 	%p3, %r56, 1;
	@%p3 bra 	$L__BB53_3;
	ld.param.u64 	%rd87, [_Z5evictIfLi2ELi2ELi8EEvPT_S1_PKiS3_S3_S3_iiiiii_param_4];
	ld.param.u64 	%rd85, [_Z5evictIfLi2ELi2ELi8EEvPT_S1_PKiS3_S3_S3_iiiiii_param_2];
	cvta.to.global.u64 	%rd25, %rd85;
	mul.wide.s32 	%rd26, %r175, 4;
	add.s64 	%rd27, %rd25, %rd26;
	ld.global.nc.u32 	%r57, [%rd27];
	sub.s32 	%r58, %r57, %r18;
	shr.s32 	%r59, %r58, 31;
	shr.u32 	%r60, %r59, 29;
	add.s32 	%r61, %r58, %r60;
	shl.b32 	%r62, %r61, 1;
	and.b32  	%r63, %r62, -16;
	and.b32  	%r64, %r61, -8;
	sub.s32 	%r65, %r58, %r64;
	st.local.v2.u32 	[%rd3], {%r3, %r65};
	st.local.v2.u32 	[%rd3+8], {%r58, %r175};
	st.local.v2.u32 	[%rd3+16], {%r9, %r8};
	mov.u64 	%rd28, $str$4;
	cvta.global.u64 	%rd29, %rd28;
	{ // callseq 1016, 0
	.param .b64 param0;
	st.param.b64 	[param0], %rd29;
	.param .b64 param1;
	st.param.b64 	[param1], %rd12;
	.param .b32 retval0;
	call.uni (retval0), 
	vprintf, 
	(
	param0, 
	param1
	);
	ld.param.b32 	%r66, [retval0];
	} // callseq 1016
	shl.b32 	%r68, %r65, 1;
	add.s32 	%r69, %r63, %r68;
	sub.s32 	%r70, %r69, %r65;
	shr.s32 	%r71, %r176, 31;
	shr.u32 	%r72, %r71, 29;
	add.s32 	%r73, %r176, %r72;
	shr.s32 	%r74, %r73, 3;
	add.s32 	%r75, %r74, %r2;
	cvta.to.global.u64 	%rd31, %rd87;
	mul.wide.s32 	%rd32, %r75, 4;
	add.s64 	%rd33, %rd31, %rd32;
	ld.global.nc.u32 	%r76, [%rd33];
	shl.b32 	%r77, %r76, 4;
	and.b32  	%r78, %r73, -8;
	sub.s32 	%r79, %r176, %r78;
	shl.b32 	%r80, %r79, 1;
	add.s32 	%r81, %r77, %r80;
	sub.s32 	%r82, %r81, %r79;
	st.local.v2.u32 	[%rd3], {%r1, %r176};
	st.local.v2.u32 	[%rd3+8], {%r74, %r76};
	st.local.v2.u32 	[%rd3+16], {%r77, %r79};
	st.local.u32 	[%rd3+24], %r81;
	mov.u64 	%rd34, $str$5;
	cvta.global.u64 	%rd35, %rd34;
	{ // callseq 1017, 0
	.param .b64 param0;
	st.param.b64 	[param0], %rd35;
	.param .b64 param1;
	st.param.b64 	[param1], %rd12;
	.param .b32 retval0;
	call.uni (retval0), 
	vprintf, 
	(
	param0, 
	param1
	);
	ld.param.b32 	%r83, [retval0];
	} // callseq 1017
	st.local.v2.u32 	[%rd3], {%r76, %r3};
	st.local.v2.u32 	[%rd3+8], {%r4, %r69};
	mov.b32 	%r85, 0;
	st.local.v2.u32 	[%rd3+16], {%r81, %r85};
	mov.u64 	%rd36, $str$6;
	cvta.global.u64 	%rd37, %rd36;
	{ // callseq 1018, 0
	.param .b64 param0;
	st.param.b64 	[param0], %rd37;
	.param .b64 param1;
	st.param.b64 	[param1], %rd12;
	.param .b32 retval0;
	call.uni (retval0), 
	vprintf, 
	(
	param0, 
	param1
	);
	ld.param.b32 	%r86, [retval0];
	} // callseq 1018
	mul.wide.s32 	%rd38, %r81, 4;
	add.s64 	%rd39, %rd1, %rd38;
	ld.global.f32 	%f1, [%rd39];
	mul.wide.s32 	%rd40, %r69, 4;
	add.s64 	%rd41, %rd1, %rd40;
	st.global.f32 	[%rd41], %f1;
	st.local.v2.u32 	[%rd3], {%r76, %r3};
	st.local.v2.u32 	[%rd3+8], {%r4, %r69};
	mov.b32 	%r88, 1;
	st.local.v2.u32 	[%rd3+16], {%r81, %r88};
	{ // callseq 1019, 0
	.param .b64 param0;
	st.param.b64 	[param0], %rd37;
	.param .b64 param1;
	st.param.b64 	[param1], %rd12;
	.param .b32 retval0;
	call.uni (retval0), 
	vprintf, 
	(
	param0, 
	param1
	);
	ld.param.b32 	%r89, [retval0];
	} // callseq 1019
	ld.global.f32 	%f2, [%rd39+4];
	st.global.f32 	[%rd41+4], %f2;
	st.local.v2.u32 	[%rd3], {%r76, %r3};
	st.local.v2.u32 	[%rd3+8], {%r4, %r70};
	st.local.v2.u32 	[%rd3+16], {%r82, %r85};
	mov.u64 	%rd42, $str$7;
	cvta.global.u64 	%rd43, %rd42;
	{ // callseq 1020, 0
	.param .b64 param0;
	st.param.b64 	[param0], %rd43;
	.param .b64 param1;
	st.param.b64 	[param1], %rd12;
	.param .b32 retval0;
	call.uni (retval0), 
	vprintf, 
	(
	param0, 
	param1
	);
	ld.param.b32 	%r91, [retval0];
	} // callseq 1020
	mul.wide.s32 	%rd44, %r82, 4;
	add.s64 	%rd45, %rd2, %rd44;
	ld.global.f32 	%f3, [%rd45];
	mul.wide.s32 	%rd46, %r70, 4;
	add.s64 	%rd47, %rd2, %rd46;
	st.global.f32 	[%rd47], %f3;
	st.local.v2.u32 	[%rd3], {%r76, %r3};
	st.local.v2.u32 	[%rd3+8], {%r4, %r70};
	mov.b32 	%r93, 8;
	st.local.v2.u32 	[%rd3+16], {%r82, %r93};
	{ // callseq 1021, 0
	.param .b64 param0;
	st.param.b64 	[param0], %rd43;
	.param .b64 param1;
	st.param.b64 	[param1], %rd12;
	.param .b32 retval0;
	call.uni (retval0), 
	vprintf, 
	(
	param0, 
	param1
	);
	ld.param.b32 	%r94, [retval0];
	} // callseq 1021
	ld.global.f32 	%f4, [%rd45+32];
	st.global.f32 	[%rd47+32], %f4;
	add.s32 	%r176, %r176, %r5;
	mov.u32 	%r175, %r9;
$L__BB53_3:
	setp.eq.s32 	%p4, %r10, 0;
	@%p4 bra 	$L__BB53_6;
	mov.u64 	%rd51, $str$4;
	mov.u64 	%rd57, $str$5;
	mov.u64 	%rd59, $str$6;
	mov.u64 	%rd66, $str$7;
	mul.wide.s32 	%rd72, %r5, 4;
$L__BB53_5:
	ld.param.u64 	%rd88, [_Z5evictIfLi2ELi2ELi8EEvPT_S1_PKiS3_S3_S3_iiiiii_param_4];
	ld.param.u64 	%rd86, [_Z5evictIfLi2ELi2ELi8EEvPT_S1_PKiS3_S3_S3_iiiiii_param_2];
	ld.param.u64 	%rd84, [_Z5evictIfLi2ELi2ELi8EEvPT_S1_PKiS3_S3_S3_iiiiii_param_0];
	cvta.to.global.u64 	%rd48, %rd86;
	mul.wide.s32 	%rd49, %r175, 4;
	add.s64 	%rd50, %rd48, %rd49;
	ld.global.nc.u32 	%r96, [%rd50];
	sub.s32 	%r97, %r96, %r18;
	shr.s32 	%r98, %r97, 31;
	shr.u32 	%r99, %r98, 29;
	add.s32 	%r100, %r97, %r99;
	shl.b32 	%r101, %r100, 1;
	and.b32  	%r102, %r101, -16;
	and.b32  	%r103, %r100, -8;
	sub.s32 	%r104, %r97, %r103;
	add.s32 	%r105, %r175, %r5;
	st.local.v2.u32 	[%rd3], {%r3, %r104};
	st.local.v2.u32 	[%rd3+8], {%r97, %r175};
	st.local.v2.u32 	[%rd3+16], {%r105, %r8};
	cvta.global.u64 	%rd52, %rd51;
	{ // callseq 1022, 0
	.param .b64 param0;
	st.param.b64 	[param0], %rd52;
	.param .b64 param1;
	st.param.b64 	[param1], %rd12;
	.param .b32 retval0;
	call.uni (retval0), 
	vprintf, 
	(
	param0, 
	param1
	);
	ld.param.b32 	%r106, [retval0];
	} // callseq 1022
	shl.b32 	%r108, %r104, 1;
	add.s32 	%r109, %r102, %r108;
	sub.s32 	%r110, %r109, %r104;
	shr.s32 	%r111, %r176, 31;
	shr.u32 	%r112, %r111, 29;
	add.s32 	%r113, %r176, %r112;
	shr.s32 	%r114, %r113, 3;
	add.s32 	%r115, %r114, %r2;
	cvta.to.global.u64 	%rd54, %rd88;
	mul.wide.s32 	%rd55, %r115, 4;
	add.s64 	%rd56, %rd54, %rd55;
	ld.global.nc.u32 	%r116, [%rd56];
	shl.b32 	%r117, %r116, 4;
	and.b32  	%r118, %r113, -8;
	sub.s32 	%r119, %r176, %r118;
	shl.b32 	%r120, %r119, 1;
	add.s32 	%r121, %r117, %r120;
	sub.s32 	%r122, %r121, %r119;
	st.local.v2.u32 	[%rd3], {%r1, %r176};
	st.local.v2.u32 	[%rd3+8], {%r114, %r116};
	st.local.v2.u32 	[%rd3+16], {%r117, %r119};
	st.local.u32 	[%rd3+24], %r121;
	cvta.global.u64 	%rd58, %rd57;
	{ // callseq 1023, 0
	.param .b64 param0;
	st.param.b64 	[param0], %rd58;
	.param .b64 param1;
	st.param.b64 	[param1], %rd12;
	.param .b32 retval0;
	call.uni (retval0), 
	vprintf, 
	(
	param0, 
	param1
	);
	ld.param.b32 	%r123, [retval0];
	} // callseq 1023
	st.local.v2.u32 	[%rd3], {%r116, %r3};
	st.local.v2.u32 	[%rd3+8], {%r4, %r109};
	mov.b32 	%r125, 0;
	st.local.v2.u32 	[%rd3+16], {%r121, %r125};
	cvta.global.u64 	%rd60, %rd59;
	{ // callseq 1024, 0
	.param .b64 param0;
	st.param.b64 	[param0], %rd60;
	.param .b64 param1;
	st.param.b64 	[param1], %rd12;
	.param .b32 retval0;
	call.uni (retval0), 
	vprintf, 
	(
	param0, 
	param1
	);
	ld.param.b32 	%r126, [retval0];
	} // callseq 1024
	cvta.to.global.u64 	%rd61, %rd84;
	mul.wide.s32 	%rd62, %r121, 4;
	add.s64 	%rd63, %rd61, %rd62;
	ld.global.f32 	%f5, [%rd63];
	mul.wide.s32 	%rd64, %r109, 4;
	add.s64 	%rd65, %rd61, %rd64;
	st.global.f32 	[%rd65], %f5;
	st.local.v2.u32 	[%rd3], {%r116, %r3};
	st.local.v2.u32 	[%rd3+8], {%r4, %r109};
	mov.b32 	%r128, 1;
	st.local.v2.u32 	[%rd3+16], {%r121, %r128};
	{ // callseq 1025, 0
	.param .b64 param0;
	st.param.b64 	[param0], %rd60;
	.param .b64 param1;
	st.param.b64 	[param1], %rd12;
	.param .b32 retval0;
	call.uni (retval0), 
	vprintf, 
	(
	param0, 
	param1
	);
	ld.param.b32 	%r129, [retval0];
	} // callseq 1025
	ld.global.f32 	%f6, [%rd63+4];
	st.global.f32 	[%rd65+4], %f6;
	st.local.v2.u32 	[%rd3], {%r116, %r3};
	st.local.v2.u32 	[%rd3+8], {%r4, %r110};
	st.local.v2.u32 	[%rd3+16], {%r122, %r125};
	cvta.global.u64 	%rd67, %rd66;
	{ // callseq 1026, 0
	.param .b64 param0;
	st.param.b64 	[param0], %rd67;
	.param .b64 param1;
	st.param.b64 	[param1], %rd12;
	.param .b32 retval0;
	call.uni (retval0), 
	vprintf, 
	(
	param0, 
	param1
	);
	ld.param.b32 	%r131, [retval0];
	} // callseq 1026
	mul.wide.s32 	%rd68, %r122, 4;
	add.s64 	%rd69, %rd2, %rd68;
	ld.global.f32 	%f7, [%rd69];
	mul.wide.s32 	%rd70, %r110, 4;
	add.s64 	%rd71, %rd2, %rd70;
	st.global.f32 	[%rd71], %f7;
	st.local.v2.u32 	[%rd3], {%r116, %r3};
	st.local.v2.u32 	[%rd3+8], {%r4, %r110};
	mov.b32 	%r133, 8;
	st.local.v2.u32 	[%rd3+16], {%r122, %r133};
	{ // callseq 1027, 0
	.param .b64 param0;
	st.param.b64 	[param0], %rd67;
	.param .b64 param1;
	st.param.b64 	[param1], %rd12;
	.param .b32 retval0;
	call.uni (retval0), 
	vprintf, 
	(
	param0, 
	param1
	);
	ld.param.b32 	%r134, [retval0];
	} // callseq 1027
	ld.global.f32 	%f8, [%rd69+32];
	st.global.f32 	[%rd71+32], %f8;
	add.s32 	%r136, %r176, %r5;
	add.s64 	%rd73, %rd50, %rd72;
	ld.global.nc.u32 	%r137, [%rd73];
	sub.s32 	%r138, %r137, %r18;
	shr.s32 	%r139, %r138, 31;
	shr.u32 	%r140, %r139, 29;
	add.s32 	%r141, %r138, %r140;
	shl.b32 	%r142, %r141, 1;
	and.b32  	%r143, %r142, -16;
	and.b32  	%r144, %r141, -8;
	sub.s32 	%r145, %r138, %r144;
	add.s32 	%r175, %r105, %r5;
	st.local.v2.u32 	[%rd3], {%r3, %r145};
	st.local.v2.u32 	[%rd3+8], {%r138, %r105};
	st.local.v2.u32 	[%rd3+16], {%r175, %r8};
	{ // callseq 1028, 0
	.param .b64 param0;
	st.param.b64 	[param0], %rd52;
	.param .b64 param1;
	st.param.b64 	[param1], %rd12;
	.param .b32 retval0;
	call.uni (retval0), 
	vprintf, 
	(
	param0, 
	param1
	);
	ld.param.b32 	%r146, [retval0];
	} // callseq 1028
	shl.b32 	%r148, %r145, 1;
	add.s32 	%r149, %r143, %r148;
	sub.s32 	%r150, %r149, %r145;
	shr.s32 	%r151, %r136, 31;
	shr.u32 	%r152, %r151, 29;
	add.s32 	%r153, %r136, %r152;
	shr.s32 	%r154, %r153, 3;
	add.s32 	%r155, %r154, %r2;
	mul.wide.s32 	%rd74, %r155, 4;
	add.s64 	%rd75, %rd54, %rd74;
	ld.global.nc.u32 	%r156, [%rd75];
	shl.b32 	%r157, %r156, 4;
	and.b32  	%r158, %r153, -8;
	sub.s32 	%r159, %r136, %r158;
	shl.b32 	%r160, %r159, 1;
	add.s32 	%r161, %r157, %r160;
	sub.s32 	%r162, %r161, %r159;
	st.local.v2.u32 	[%rd3], {%r1, %r136};
	st.local.v2.u32 	[%rd3+8], {%r154, %r156};
	st.local.v2.u32 	[%rd3+16], {%r157, %r159};
	st.local.u32 	[%rd3+24], %r161;
	{ // callseq 1029, 0
	.param .b64 param0;
	st.param.b64 	[param0], %rd58;
	.param .b64 param1;
	st.param.b64 	[param1], %rd12;
	.param .b32 retval0;
	call.uni (retval0), 
	vprintf, 
	(
	param0, 
	param1
	);
	ld.param.b32 	%r163, [retval0];
	} // callseq 1029
	st.local.v2.u32 	[%rd3], {%r156, %r3};
	st.local.v2.u32 	[%rd3+8], {%r4, %r149};
	st.local.v2.u32 	[%rd3+16], {%r161, %r125};
	{ // callseq 1030, 0
	.param .b64 param0;
	st.param.b64 	[param0], %rd60;
	.param .b64 param1;
	st.param.b64 	[param1], %rd12;
	.param .b32 retval0;
	call.uni (retval0), 
	vprintf, 
	(
	param0, 
	param1
	);
	ld.param.b32 	%r165, [retval0];
	} // callseq 1030
	mul.wide.s32 	%rd76, %r161, 4;
	add.s64 	%rd77, %rd61, %rd76;
	ld.global.f32 	%f9, [%rd77];
	mul.wide.s32 	%rd78, %r149, 4;
	add.s64 	%rd79, %rd61, %rd78;
	st.global.f32 	[%rd79], %f9;
	st.local.v2.u32 	[%rd3], {%r156, %r3};
	st.local.v2.u32 	[%rd3+8], {%r4, %r149};
	st.local.v2.u32 	[%rd3+16], {%r161, %r128};
	{ // callseq 1031, 0
	.param .b64 param0;
	st.param.b64 	[param0], %rd60;
	.param .b64 param1;
	st.param.b64 	[param1], %rd12;
	.param .b32 retval0;
	call.uni (retval0), 
	vprintf, 
	(
	param0, 
	param1
	);
	ld.param.b32 	%r167, [retval0];
	} // callseq 1031
	ld.global.f32 	%f10, [%rd77+4];
	st.global.f32 	[%rd79+4], %f10;
	st.local.v2.u32 	[%rd3], {%r156, %r3};
	st.local.v2.u32 	[%rd3+8], {%r4, %r150};
	st.local.v2.u32 	[%rd3+16], {%r162, %r125};
	{ // callseq 1032, 0
	.param .b64 param0;
	st.param.b64 	[param0], %rd67;
	.param .b64 param1;
	st.param.b64 	[param1], %rd12;
	.param .b32 retval0;
	call.uni (retval0), 
	vprintf, 
	(
	param0, 
	param1
	);
	ld.param.b32 	%r169, [retval0];
	} // callseq 1032
	mul.wide.s32 	%rd80, %r162, 4;
	add.s64 	%rd81, %rd2, %rd80;
	ld.global.f32 	%f11, [%rd81];
	mul.wide.s32 	%rd82, %r150, 4;
	add.s64 	%rd83, %rd2, %rd82;
	st.global.f32 	[%rd83], %f11;
	st.local.v2.u32 	[%rd3], {%r156, %r3};
	st.local.v2.u32 	[%rd3+8], {%r4, %r150};
	st.local.v2.u32 	[%rd3+16], {%r162, %r133};
	{ // callseq 1033, 0
	.param .b64 param0;
	st.param.b64 	[param0], %rd67;
	.param .b64 param1;
	st.param.b64 	[param1], %rd12;
	.param .b32 retval0;
	call.uni (retval0), 
	vprintf, 
	(
	param0, 
	param1
	);
	ld.param.b32 	%r171, [retval0];
	} // callseq 1033
	ld.global.f32 	%f12, [%rd81+32];
	st.global.f32 	[%rd83+32], %f12;
	add.s32 	%r176, %r136, %r5;
	setp.lt.s32 	%p5, %r175, %r8;
	@%p5 bra 	$L__BB53_5;
$L__BB53_6:
	ret;

}
	// .globl	_Z5evictIfLi4ELi2ELi8EEvPT_S1_PKiS3_S3_S3_iiiiii
.visible .entry _Z5evictIfLi4ELi2ELi8EEvPT_S1_PKiS3_S3_S3_iiiiii(
	.param .u64 .ptr .align 1 _Z5evictIfLi4ELi2ELi8EEvPT_S1_PKiS3_S3_S3_iiiiii_param_0,
	.param .u64 .ptr .align 1 _Z5evictIfLi4ELi2ELi8EEvPT_S1_PKiS3_S3_S3_iiiiii_param_1,
	.param .u64 .ptr .align 1 _Z5evictIfLi4ELi2ELi8EEvPT_S1_PKiS3_S3_S3_iiiiii_param_2,
	.param .u64 .ptr .align 1 _Z5evictIfLi4ELi2ELi8EEvPT_S1_PKiS3_S3_S3_iiiiii_param_3,
	.param .u64 .ptr .align 1 _Z5evictIfLi4ELi2ELi8EEvPT_S1_PKiS3_S3_S3_iiiiii_param_4,
	.param .u64 .ptr .align 1 _Z5evictIfLi4ELi2ELi8EEvPT_S1_PKiS3_S3_S3_iiiiii_param_5,
	.param .u32 _Z5evictIfLi4ELi2ELi8EEvPT_S1_PKiS3_S3_S3_iiiiii_param_6,
	.param .u32 _Z5evictIfLi4ELi2ELi8EEvPT_S1_PKiS3_S3_S3_iiiiii_param_7,
	.param .u32 _Z5evictIfLi4ELi2ELi8EEvPT_S1_PKiS3_S3_S3_iiiiii_param_8,
	.param .u32 _Z5evictIfLi4ELi2ELi8EEvPT_S1_PKiS3_S3_S3_iiiiii_param_9,
	.param .u32 _Z5evictIfLi4ELi2ELi8EEvPT_S1_PKiS3_S3_S3_iiiiii_param_10,
	.param .u32 _Z5evictIfLi4ELi2ELi8EEvPT_S1_PKiS3_S3_S3_iiiiii_param_11
)
{
	.local .align 8 .b8 	__local_depot54[32];
	.reg .b64 	%SP;
	.reg .b64 	%SPL;
	.reg .pred 	%p<3>;
	.reg .b32 	%r<98>;
	.reg .b32 	%f<9>;
	.reg .b64 	%rd<49>;

	mov.u64 	%SPL, __local_depot54;
	cvta.local.u64 	%SP, %SPL;
	ld.param.u64 	%rd5, [_Z5evictIfLi4ELi2ELi8EEvPT_S1_PKiS3_S3_S3_iiiiii_param_0];
	ld.param.u64 	%rd6, [_Z5evictIfLi4ELi2ELi8EEvPT_S1_PKiS3_S3_S3_iiiiii_param_1];
	ld.param.u64 	%rd9, [_Z5evictIfLi4ELi2ELi8EEvPT_S1_PKiS3_S3_S3_iiiiii_param_3];
	ld.param.u64 	%rd8, [_Z5evictIfLi4ELi2ELi8EEvPT_S1_PKiS3_S3_S3_iiiiii_param_4];
	ld.param.u64 	%rd10, [_Z5evictIfLi4ELi2ELi8EEvPT_S1_PKiS3_S3_S3_iiiiii_param_5];
	ld.param.u32 	%r17, [_Z5evictIfLi4ELi2ELi8EEvPT_S1_PKiS3_S3_S3_iiiiii_param_6];
	ld.param.u32 	%r15, [_Z5evictIfLi4ELi2ELi8EEvPT_S1_PKiS3_S3_S3_iiiiii_param_7];
	ld.param.u32 	%r18, [_Z5evictIfLi4ELi2ELi8EEvPT_S1_PKiS3_S3_S3_iiiiii_param_8];
	ld.param.u32 	%r19, [_Z5evictIfLi4ELi2ELi8EEvPT_S1_PKiS3_S3_S3_iiiiii_param_9];
	ld.param.u32 	%r20, [_Z5evictIfLi4ELi2ELi8EEvPT_S1_PKiS3_S3_S3_iiiiii_param_10];
	ld.param.u32 	%r16, [_Z5evictIfLi4ELi2ELi8EEvPT_S1_PKiS3_S3_S3_iiiiii_param_11];
	cvta.to.global.u64 	%rd11, %rd10;
	cvta.to.global.u64 	%rd12, %rd9;
	add.u64 	%rd13, %SP, 0;
	add.u64 	%rd1, %SPL, 0;
	mov.u32 	%r21, %ctaid.y;
	mov.u32 	%r22, %ntid.y;
	mov.u32 	%r23, %tid.y;
	mad.lo.s32 	%r1, %r21, %r22, %r23;
	div.s32 	%r2, %r1, %r19;
	mul.lo.s32 	%r24, %r2, %r19;
	sub.s32 	%r25, %r1, %r24;
	mad.lo.s32 	%r26, %r2, %r18, %r17;
	mad.lo.s32 	%r27, %r26, %r19, %r25;
	st.local.v2.u32 	[%rd1], {%r27, %r1};
	st.local.u32 	[%rd1+8], %r2;
	mov.u64 	%rd14, $str;
	cvta.global.u64 	%rd15, %rd14;
	{ // callseq 1034, 0
	.param .b64 param0;
	st.param.b64 	[param0], %rd15;
	.param .b64 param1;
	st.param.b64 	[param1], %rd13;
	.param .b32 retval0;
	call.uni (retval0), 
	vprintf, 
	(
	param0, 
	param1
	);
	ld.param.b32 	%r28, [retval0];
	} // callseq 1034
	mul.wide.s32 	%rd16, %r27, 4;
	add.s64 	%rd17, %rd12, %rd16;
	ld.global.nc.u32 	%r3, [%rd17];
	mov.u32 	%r30, %ctaid.x;
	mov.u32 	%r31, %ntid.x;
	mov.u32 	%r32, %tid.x;
	mad.lo.s32 	%r4, %r30, %r31, %r32;
	mov.u32 	%r33, %nctaid.x;
	mul.lo.s32 	%r5, %r33, %r31;
	st.local.u32 	[%rd1], %r5;
	mov.u64 	%rd18, $str$1;
	cvta.global.u64 	%rd19, %rd18;
	{ // callseq 1035, 0
	.param .b64 param0;
	st.param.b64 	[param0], %rd19;
	.param .b64 param1;
	st.param.b64 	[param1], %rd13;
	.param .b32 retval0;
	call.uni (retval0), 
	vprintf, 
	(
	param0, 
	param1
	);
	ld.param.b32 	%r34, [retval0];
	} // callseq 1035
	mul.wide.u32 	%rd20, %r1, 4;
	add.s64 	%rd21, %rd11, %rd20;
	ld.global.nc.u32 	%r36, [%rd21];
	sub.s32 	%r37, %r4, %r3;
	add.s32 	%r97, %r37, %r36;
	st.local.v2.u32 	[%rd1], {%r3, %r15};
	mov.u64 	%rd22, $str$2;
	cvta.global.u64 	%rd23, %rd22;
	{ // callseq 1036, 0
	.param .b64 param0;
	st.param.b64 	[param0], %rd23;
	.param .b64 param1;
	st.param.b64 	[param1], %rd13;
	.param .b32 retval0;
	call.uni (retval0), 
	vprintf, 
	(
	param0, 
	param1
	);
	ld.param.b32 	%r38, [retval0];
	} // callseq 1036
	add.s32 	%r40, %r27, %r4;
	add.s32 	%r41, %r3, %r27;
	st.local.v2.u32 	[%rd1], {%r40, %r41};
	mov.u64 	%rd24, $str$3;
	cvta.global.u64 	%rd25, %rd24;
	{ // callseq 1037, 0
	.param .b64 param0;
	st.param.b64 	[param0], %rd25;
	.param .b64 param1;
	st.param.b64 	[param1], %rd13;
	.param .b32 retval0;
	call.uni (retval0), 
	vprintf, 
	(
	param0, 
	param1
	);
	ld.param.b32 	%r42, [retval0];
	} // callseq 1037
	mul.lo.s32 	%r44, %r20, %r27;
	shl.b32 	%r7, %r44, 3;
	setp.ge.s32 	%p1, %r4, %r3;
	@%p1 bra 	$L__BB54_3;
	cvta.to.global.u64 	%rd2, %rd5;
	cvta.to.global.u64 	%rd3, %rd6;
	add.s32 	%r8, %r7, %r3;
	add.s32 	%r96, %r7, %r4;
	mul.lo.s32 	%r10, %r16, %r1;
	cvta.to.global.u64 	%rd4, %rd8;
	mov.u64 	%rd29, $str$4;
$L__BB54_2:
	ld.param.u64 	%rd48, [_Z5evictIfLi4ELi2ELi8EEvPT_S1_PKiS3_S3_S3_iiiiii_param_2];
	cvta.to.global.u64 	%rd26, %rd48;
	mul.wide.s32 	%rd27, %r96, 4;
	add.s64 	%rd28, %rd26, %rd27;
	ld.global.nc.u32 	%r45, [%rd28];
	sub.s32 	%r46, %r45, %r15;
	shr.s32 	%r47, %r46, 31;
	shr.u32 	%r48, %r47, 29;
	add.s32 	%r49, %r46, %r48;
	shl.b32 	%r50, %r49, 2;
	and.b32  	%r51, %r50, -32;
	and.b32  	%r52, %r49, -8;
	sub.s32 	%r53, %r46, %r52;
	add.s32 	%r13, %r96, %r5;
	st.local.v2.u32 	[%rd1], {%r2, %r53};
	st.local.v2.u32 	[%rd1+8], {%r46, %r96};
	st.local.v2.u32 	[%rd1+16], {%r13, %r8};
	cvta.global.u64 	%rd30, %rd29;
	add.u64 	%rd31, %SP, 0;
	{ // callseq 1038, 0
	.param .b64 param0;
	st.param.b64 	[param0], %rd30;
	.param .b64 param1;
	st.param.b64 	[param1], %rd31;
	.param .b32 retval0;
	call.uni (retval0), 
	vprintf, 
	(
	param0, 
	param1
	);
	ld.param.b32 	%r54, [retval0];
	} // callseq 1038
	shl.b32 	%r56, %r53, 1;
	add.s32 	%r57, %r51, %r56;
	sub.s32 	%r58, %r57, %r53;
	shr.s32 	%r59, %r97, 31;
	shr.u32 	%r60, %r59, 29;
	add.s32 	%r61, %r97, %r60;
	shr.s32 	%r62, %r61, 3;
	add.s32 	%r63, %r62, %r10;
	mul.wide.s32 	%rd32, %r63, 4;
	add.s64 	%rd33, %rd4, %rd32;
	ld.global.nc.u32 	%r64, [%rd33];
	shl.b32 	%r65, %r64, 5;
	and.b32  	%r66, %r61, -8;
	sub.s32 	%r67, %r97, %r66;
	shl.b32 	%r68, %r67, 1;
	add.s32 	%r69, %r65, %r68;
	sub.s32 	%r70, %r69, %r67;
	st.local.v2.u32 	[%rd1], {%r1, %r97};
	st.local.v2.u32 	[%rd1+8], {%r62, %r64};
	st.local.v2.u32 	[%rd1+16], {%r65, %r67};
	st.local.u32 	[%rd1+24], %r69;
	mov.u64 	%rd34, $str$5;
	cvta.global.u64 	%rd35, %rd34;
	{ // callseq 1039, 0
	.param .b64 param0;
	st.param.b64 	[param0], %rd35;
	.param .b64 param1;
	st.param.b64 	[param1], %rd31;
	.param .b32 retval0;
	call.uni (retval0), 
	vprintf, 
	(
	param0, 
	param1
	);
	ld.param.b32 	%r71, [retval0];
	} // callseq 1039
	st.local.v2.u32 	[%rd1], {%r64, %r2};
	st.local.v2.u32 	[%rd1+8], {%r4, %r57};
	mov.b32 	%r73, 0;
	st.local.v2.u32 	[%rd1+16], {%r69, %r73};
	mov.u64 	%rd36, $str$6;
	cvta.global.u64 	%rd37, %rd36;
	{ // callseq 1040, 0
	.param .b64 param0;
	st.param.b64 	[param0], %rd37;
	.param .b64 param1;
	st.param.b64 	[param1], %rd31;
	.param .b32 retval0;
	call.uni (retval0), 
	vprintf, 
	(
	param0, 
	param1
	);
	ld.param.b32 	%r74, [retval0];
	} // callseq 1040
	mul.wide.s32 	%rd38, %r69, 4;
	add.s64 	%rd39, %rd2, %rd38;
	ld.global.f32 	%f1, [%rd39];
	mul.wide.s32 	%rd40, %r57, 4;
	add.s64 	%rd41, %rd2, %rd40;
	st.global.f32 	[%rd41], %f1;
	st.local.v2.u32 	[%rd1], {%r64, %r2};
	st.local.v2.u32 	[%rd1+8], {%r4, %r57};
	mov.b32 	%r76, 1;
	st.local.v2.u32 	[%rd1+16], {%r69, %r76};
	{ // callseq 1041, 0
	.param .b64 param0;
	st.param.b64 	[param0], %rd37;
	.param .b64 param1;
	st.param.b64 	[param1], %rd31;
	.param .b32 retval0;
	call.uni (retval0), 
	vprintf, 
	(
	param0, 
	param1
	);
	ld.param.b32 	%r77, [retval0];
	} // callseq 1041
	ld.global.f32 	%f2, [%rd39+4];
	st.global.f32 	[%rd41+4], %f2;
	add.s32 	%r79, %r69, 16;
	add.s32 	%r80, %r57, 16;
	st.local.v2.u32 	[%rd1], {%r64, %r2};
	st.local.v2.u32 	[%rd1+8], {%r4, %r80};
	st.local.v2.u32 	[%rd1+16], {%r79, %r73};
	{ // callseq 1042, 0
	.param .b64 param0;
	st.param.b64 	[param0], %rd37;
	.param .b64 param1;
	st.param.b64 	[param1], %rd31;
	.param .b32 retval0;
	call.uni (retval0), 
	vprintf, 
	(
	param0, 
	param1
	);
	ld.param.b32 	%r81, [retval0];
	} // callseq 1042
	ld.global.f32 	%f3, [%rd39+64];
	st.global.f32 	[%rd41+64], %f3;
	st.local.v2.u32 	[%rd1], {%r64, %r2};
	st.local.v2.u32 	[%rd1+8], {%r4, %r80};
	st.local.v2.u32 	[%rd1+16], {%r79, %r76};
	{ // callseq 1043, 0
	.param .b64 param0;
	st.param.b64 	[param0], %rd37;
	.param .b64 param1;
	st.param.b64 	[param1], %rd31;
	.param .b32 retval0;
	call.uni (retval0), 
	vprintf, 
	(
	param0, 
	param1
	);
	ld.param.b32 	%r83, [retval0];
	} // callseq 1043
	ld.global.f32 	%f4, [%rd39+68];
	st.global.f32 	[%rd41+68], %f4;
	st.local.v2.u32 	[%rd1], {%r64, %r2};
	st.local.v2.u32 	[%rd1+8], {%r4, %r58};
	st.local.v2.u32 	[%rd1+16], {%r70, %r73};
	mov.u64 	%rd42, $str$7;
	cvta.global.u64 	%rd43, %rd42;
	{ // callseq 1044, 0
	.param .b64 param0;
	st.param.b64 	[param0], %rd43;
	.param .b64 param1;
	st.param.b64 	[param1], %rd31;
	.param .b32 retval0;
	call.uni (retval0), 
	vprintf, 
	(
	param0, 
	param1
	);
	ld.param.b32 	%r85, [retval0];
	} // callseq 1044
	mul.wide.s32 	%rd44, %r70, 4;
	add.s64 	%rd45, %rd3, %rd44;
	ld.global.f32 	%f5, [%rd45];
	mul.wide.s32 	%rd46, %r58, 4;
	add.s64 	%rd47, %rd3, %rd46;
	st.global.f32 	[%rd47], %f5;
	st.local.v2.u32 	[%rd1], {%r64, %r2};
	st.local.v2.u32 	[%rd1+8], {%r4, %r58};
	mov.b32 	%r87, 8;
	st.local.v2.u32 	[%rd1+16], {%r70, %r87};
	{ // callseq 1045, 0
	.param .b64 param0;
	st.param.b64 	[param0], %rd43;
	.param .b64 param1;
	st.param.b64 	[param1], %rd31;
	.param .b32 retval0;
	call.uni (retval0), 
	vprintf, 
	(
	param0, 
	param1
	);
	ld.param.b32 	%r88, [retval0];
	} // callseq 1045
	ld.global.f32 	%f6, [%rd45+32];
	st.global.f32 	[%rd47+32], %f6;
	st.local.v2.u32 	[%rd1], {%r64, %r2};
	st.local.v2.u32 	[%rd1+8], {%r4, %r58};
	mov.b32 	%r90, 16;
	st.local.v2.u32 	[%rd1+16], {%r70, %r90};
	{ // callseq 1046, 0
	.param .b64 param0;
	st.param.b64 	[param0], %rd43;
	.param .b64 param1;
	st.param.b64 	[param1], %rd31;
	.param .b32 retval0;
	call.uni (retval0), 
	vprintf, 
	(
	param0, 
	param1
	);
	ld.param.b32 	%r91, [retval0];
	} // callseq 1046
	ld.global.f32 	%f7, [%rd45+64];
	st.global.f32 	[%rd47+64], %f7;
	st.local.v2.u32 	[%rd1], {%r64, %r2};
	st.local.v2.u32 	[%rd1+8], {%r4, %r58};
	mov.b32 	%r93, 24;
	st.local.v2.u32 	[%rd1+16], {%r70, %r93};
	{ // callseq 1047, 0
	.param .b64 param0;
	st.param.b64 	[param0], %rd43;
	.param .b64 param1;
	st.param.b64 	[param1], %rd31;
	.param .b32 retval0;
	call.uni (retval0), 
	vprintf, 
	(
	param0, 
	param1
	);
	ld.param.b32 	%r94, [retval0];
	} // callseq 1047
	ld.global.f32 	%f8, [%rd45+96];
	st.global.f32 	[%rd47+96], %f8;
	add.s32 	%r97, %r97, %r5;
	setp.lt.s32 	%p2, %r13, %r8;
	mov.u32 	%r96, %r13;
	@%p2 bra 	$L__BB54_2;
$L__BB54_3:
	ret;

}
	// .globl	_Z5evictIfLi8ELi2ELi8EEvPT_S1_PKiS3_S3_S3_iiiiii
.visible .entry _Z5evictIfLi8ELi2ELi8EEvPT_S1_PKiS3_S3_S3_iiiiii(
	.param .u64 .ptr .align 1 _Z5evictIfLi8ELi2ELi8EEvPT_S1_PKiS3_S3_S3_iiiiii_param_0,
	.param .u64 .ptr .align 1 _Z5evictIfLi8ELi2ELi8EEvPT_S1_PKiS3_S3_S3_iiiiii_param_1,
	.param .u64 .ptr .align 1 _Z5evictIfLi8ELi2ELi8EEvPT_S1_PKiS3_S3_S3_iiiiii_param_2,
	.param .u64 .ptr .align 1 _Z5evictIfLi8ELi2ELi8EEvPT_S1_PKiS3_S3_S3_iiiiii_param_3,
	.param .u64 .ptr .align 1 _Z5evictIfLi8ELi2ELi8EEvPT_S1_PKiS3_S3_S3_iiiiii_param_4,
	.param .u64 .ptr .align 1 _Z5evictIfLi8ELi2ELi8EEvPT_S1_PKiS3_S3_S3_iiiiii_param_5,
	.param .u32 _Z5evictIfLi8ELi2ELi8EEvPT_S1_PKiS3_S3_S3_iiiiii_param_6,
	.param .u32 _Z5evictIfLi8ELi2ELi8EEvPT_S1_PKiS3_S3_S3_iiiiii_param_7,
	.param .u32 _Z5evictIfLi8ELi2ELi8EEvPT_S1_PKiS3_S3_S3_iiiiii_param_8,
	.param .u32 _Z5evictIfLi8ELi2ELi8EEvPT_S1_PKiS3_S3_S3_iiiiii_param_9,
	.param .u32 _Z5evictIfLi8ELi2ELi8EEvPT_S1_PKiS3_S3_S3_iiiiii_param_10,
	.param .u32 _Z5evictIfLi8ELi2ELi8EEvPT_S1_PKiS3_S3_S3_iiiiii_param_11
)
{
	.local .align 8 .b8 	__local_depot55[32];
	.reg .b64 	%SP;
	.reg .b64 	%SPL;
	.reg .pred 	%p<3>;
	.reg .b32 	%r<122>;
	.reg .b32 	%f<17>;
	.reg .b64 	%rd<49>;

	mov.u64 	%SPL, __local_depot55;
	cvta.local.u64 	%SP, %SPL;
	ld.param.u64 	%rd5, [_Z5evictIfLi8ELi2ELi8EEvPT_S1_PKiS3_S3_S3_iiiiii_param_0];
	ld.param.u64 	%rd6, [_Z5evictIfLi8ELi2ELi8EEvPT_S1_PKiS3_S3_S3_iiiiii_param_1];
	ld.param.u64 	%rd9, [_Z5evictIfLi8ELi2ELi8EEvPT_S1_PKiS3_S3_S3_iiiiii_param_3];
	ld.param.u64 	%rd8, [_Z5evictIfLi8ELi2ELi8EEvPT_S1_PKiS3_S3_S3_iiiiii_param_4];
	ld.param.u64 	%rd10, [_Z5evictIfLi8ELi2ELi8EEvPT_S1_PKiS3_S3_S3_iiiiii_param_5];
	ld.param.u32 	%r17, [_Z5evictIfLi8ELi2ELi8EEvPT_S1_PKiS3_S3_S3_iiiiii_param_6];
	ld.param.u32 	%r15, [_Z5evictIfLi8ELi2ELi8EEvPT_S1_PKiS3_S3_S3_iiiiii_param_7];
	ld.param.u32 	%r18, [_Z5evictIfLi8ELi2ELi8EEvPT_S1_PKiS3_S3_S3_iiiiii_param_8];
	ld.param.u32 	%r19, [_Z5evictIfLi8ELi2ELi8EEvPT_S1_PKiS3_S3_S3_iiiiii_param_9];
	ld.param.u32 	%r20, [_Z5evictIfLi8ELi2ELi8EEvPT_S1_PKiS3_S3_S3_iiiiii_param_10];
	ld.param.u32 	%r16, [_Z5evictIfLi8ELi2ELi8EEvPT_S1_PKiS3_S3_S3_iiiiii_param_11];
	cvta.to.global.u64 	%rd11, %rd10;
	cvta.to.global.u64 	%rd12, %rd9;
	add.u64 	%rd13, %SP, 0;
	add.u64 	%rd1, %SPL, 0;
	mov.u32 	%r21, %ctaid.y;
	mov.u32 	%r22, %ntid.y;
	mov.u32 	%r23, %tid.y;
	mad.lo.s32 	%r1, %r21, %r22, %r23;
	div.s32 	%r2, %r1, %r19;
	mul.lo.s32 	%r24, %r2, %r19;
	sub.s32 	%r25, %r1, %r24;
	mad.lo.s32 	%r26, %r2, %r18, %r17;
	mad.lo.s32 	%r27, %r26, %r19, %r25;
	st.local.v2.u32 	[%rd1], {%r27, %r1};
	st.local.u32 	[%rd1+8], %r2;
	mov.u64 	%rd14, $str;
	cvta.global.u64 	%rd15, %rd14;
	{ // callseq 1048, 0
	.param .b64 param0;
	st.param.b64 	[param0], %rd15;
	.param .b64 param1;
	st.param.b64 	[param1], %rd13;
	.param .b32 retval0;
	call.uni (retval0), 
	vprintf, 
	(
	param0, 
	param1
	);
	ld.param.b32 	%r28, [retval0];
	} // callseq 1048
	mul.wide.s32 	%rd16, %r27, 4;
	add.s64 	%rd17, %rd12, %rd16;
	ld.global.nc.u32 	%r3, [%rd17];
	mov.u32 	%r30, %ctaid.x;
	mov.u32 	%r31, %ntid.x;
	mov.u32 	%r32, %tid.x;
	mad.lo.s32 	%r4, %r30, %r31, %r32;
	mov.u32 	%r33, %nctaid.x;
	mul.lo.s32 	%r5, %r33, %r31;
	st.local.u32 	[%rd1], %r5;
	mov.u64 	%rd18, $str$1;
	cvta.global.u64 	%rd19, %rd18;
	{ // callseq 1049, 0
	.param .b64 param0;
	st.param.b64 	[param0], %rd19;
	.param .b64 param1;
	st.param.b64 	[param1], %rd13;
	.param .b32 retval0;
	call.uni (retval0), 
	vprintf, 
	(
	param0, 
	param1
	);
	ld.param.b32 	%r34, [retval0];
	} // callseq 1049
	mul.wide.u32 	%rd20, %r1, 4;
	add.s64 	%rd21, %rd11, %rd20;
	ld.global.nc.u32 	%r36, [%rd21];
	sub.s32 	%r37, %r4, %r3;
	add.s32 	%r121, %r37, %r36;
	st.local.v2.u32 	[%rd1], {%r3, %r15};
	mov.u64 	%rd22, $str$2;
	cvta.global.u64 	%rd23, %rd22;
	{ // callseq 1050, 0
	.param .b64 param0;
	st.param.b64 	[param0], %rd23;
	.param .b64 param1;
	st.param.b64 	[param1], %rd13;
	.param .b32 retval0;
	call.uni (retval0), 
	vprintf, 
	(
	param0, 
	param1
	);
	ld.param.b32 	%r38, [retval0];
	} // callseq 1050
	add.s32 	%r40, %r27, %r4;
	add.s32 	%r41, %r3, %r27;
	st.local.v2.u32 	[%rd1], {%r40, %r41};
	mov.u64 	%rd24, $str$3;
	cvta.global.u64 	%rd25, %rd24;
	{ // callseq 1051, 0
	.param .b64 param0;
	st.param.b64 	[param0], %rd25;
	.param .b64 param1;
	st.param.b64 	[param1], %rd13;
	.param .b32 retval0;
	call.uni (retval0), 
	vprintf, 
	(
	param0, 
	param1
	);
	ld.param.b32 	%r42, [retval0];
	} // callseq 1051
	mul.lo.s32 	%r44, %r20, %r27;
	shl.b32 	%r7, %r44, 3;
	setp.ge.s32 	%p1, %r4, %r3;
	@%p1 bra 	$L__BB55_3;
	cvta.to.global.u64 	%rd2, %rd5;
	cvta.to.global.u64 	%rd3, %rd6;
	add.s32 	%r8, %r7, %r3;
	add.s32 	%r120, %r7, %r4;
	mul.lo.s32 	%r10, %r16, %r1;
	cvta.to.global.u64 	%rd4, %rd8;
	mov.u64 	%rd29, $str$4;
$L__BB55_2:
	ld.param.u64 	%rd48, [_Z5evictIfLi8ELi2ELi8EEvPT_S1_PKiS3_S3_S3_iiiiii_param_2];
	cvta.to.global.u64 	%rd26, %rd48;
	mul.wide.s32 	%rd27, %r120, 4;
	add.s64 	%rd28, %rd26, %rd27;
	ld.global.nc.u32 	%r45, [%rd28];
	sub.s32 	%r46, %r45, %r15;
	shr.s32 	%r47, %r46, 31;
	shr.u32 	%r48, %r47, 29;
	add.s32 	%r49, %r46, %r48;
	shl.b32 	%r50, %r49, 3;
	and.b32  	%r51, %r50, -64;
	and.b32  	%r52, %r49, -8;
	sub.s32 	%r53, %r46, %r52;
	add.s32 	%r13, %r120, %r5;
	st.local.v2.u32 	[%rd1], {%r2, %r53};
	st.local.v2.u32 	[%rd1+8], {%r46, %r120};
	st.local.v2.u32 	[%rd1+16], {%r13, %r8};
	cvta.global.u64 	%rd30, %rd29;
	add.u64 	%rd31, %SP, 0;
	{ // callseq 1052, 0
	.param .b64 param0;
	st.param.b64 	[param0], %rd30;
	.param .b64 param1;
	st.param.b64 	[param1], %rd31;
	.param .b32 retval0;
	call.uni (retval0), 
	vprintf, 
	(
	param0, 
	param1
	);
	ld.param.b32 	%r54, [retval0];
	} // callseq 1052
	shl.b32 	%r56, %r53, 1;
	add.s32 	%r57, %r51, %r56;
	sub.s32 	%r58, %r57, %r53;
	shr.s32 	%r59, %r121, 31;
	shr.u32 	%r60, %r59, 29;
	add.s32 	%r61, %r121, %r60;
	shr.s32 	%r62, %r61, 3;
	add.s32 	%r63, %r62, %r10;
	mul.wide.s32 	%rd32, %r63, 4;
	add.s64 	%rd33, %rd4, %rd32;
	ld.global.nc.u32 	%r64, [%rd33];
	shl.b32 	%r65, %r64, 6;
	and.b32  	%r66, %r61, -8;
	sub.s32 	%r67, %r121, %r66;
	shl.b32 	%r68, %r67, 1;
	add.s32 	%r69, %r65, %r68;
	sub.s32 	%r70, %r69, %r67;
	st.local.v2.u32 	[%rd1], {%r1, %r121};
	st.local.v2.u32 	[%rd1+8], {%r62, %r64};
	st.local.v2.u32 	[%rd1+16], {%r65, %r67};
	st.local.u32 	[%rd1+24], %r69;
	mov.u64 	%rd34, $str$5;
	cvta.global.u64 	%rd35, %rd34;
	{ // callseq 1053, 0
	.param .b64 param0;
	st.param.b64 	[param0], %rd35;
	.param .b64 param1;
	st.param.b64 	[param1], %rd31;
	.param .b32 retval0;
	call.uni (retval0), 
	vprintf, 
	(
	param0, 
	param1
	);
	ld.param.b32 	%r71, [retval0];
	} // callseq 1053
	st.local.v2.u32 	[%rd1], {%r64, %r2};
	st.local.v2.u32 	[%rd1+8], {%r4, %r57};
	mov.b32 	%r73, 0;
	st.local.v2.u32 	[%rd1+16], {%r69, %r73};
	mov.u64 	%rd36, $str$6;
	cvta.global.u64 	%rd37, %rd36;
	{ // callseq 1054, 0
	.param .b64 param0;
	st.param.b64 	[param0], %rd37;
	.param .b64 param1;
	st.param.b64 	[param1], %rd31;
	.param .b32 retval0;
	call.uni (retval0), 
	vprintf, 
	(
	param0, 
	param1
	);
	ld.param.b32 	%r74, [retval0];
	} // callseq 1054
	mul.wide.s32 	%rd38, %r69, 4;
	add.s64 	%rd39, %rd2, %rd38;
	ld.global.f32 	%f1, [%rd39];
	mul.wide.s32 	%rd40, %r57, 4;
	add.s64 	%rd41, %rd2, %rd40;
	st.global.f32 	[%rd41], %f1;
	st.local.v2.u32 	[%rd1], {%r64, %r2};
	st.local.v2.u32 	[%rd1+8], {%r4, %r57};
	mov.b32 	%r76, 1;
	st.local.v2.u32 	[%rd1+16], {%r69, %r76};
	{ // callseq 1055, 0
	.param .b64 param0;
	st.param.b64 	[param0], %rd37;
	.param .b64 param1;
	st.param.b64 	[param1], %rd31;
	.param .b32 retval0;
	call.uni (retval0), 
	vprintf, 
	(
	param0, 
	param1
	);
	ld.param.b32 	%r77, [retval0];
	} // callseq 1055
	ld.global.f32 	%f2, [%rd39+4];
	st.global.f32 	[%rd41+4], %f2;
	add.s32 	%r79, %r69, 16;
	add.s32 	%r80, %r57, 16;
	st.local.v2.u32 	[%rd1], {%r64, %r2};
	st.local.v2.u32 	[%rd1+8], {%r4, %r80};
	st.local.v2.u32 	[%rd1+16], {%r79, %r73};
	{ // callseq 1056, 0
	.param .b64 param0;
	st.param.b64 	[param0], %rd37;
	.param .b64 param1;
	st.param.b64 	[param1], %rd31;
	.param .b32 retval0;
	call.uni (retval0), 
	vprintf, 
	(
	param0, 
	param1
	);
	ld.param.b32 	%r81, [retval0];
	} // callseq 1056
	ld.global.f32 	%f3, [%rd39+64];
	st.global.f32 	[%rd41+64], %f3;
	st.local.v2.u32 	[%rd1], {%r64, %r2};
	st.local.v2.u32 	[%rd1+8], {%r4, %r80};
	st.local.v2.u32 	[%rd1+16], {%r79, %r76};
	{ // callseq 1057, 0
	.param .b64 param0;
	st.param.b64 	[param0], %rd37;
	.param .b64 param1;
	st.param.b64 	[param1], %rd31;
	.param .b32 retval0;
	call.uni (retval0), 
	vprintf, 
	(
	param0, 
	param1
	);
	ld.param.b32 	%r83, [retval0];
	} // callseq 1057
	ld.global.f32 	%f4, [%rd39+68];
	st.global.f32 	[%rd41+68], %f4;
	add.s32 	%r85, %r69, 32;
	add.s32 	%r86, %r57, 32;
	st.local.v2.u32 	[%rd1], {%r64, %r2};
	st.local.v2.u32 	[%rd1+8], {%r4, %r86};
	st.local.v2.u32 	[%rd1+16], {%r85, %r73};
	{ // callseq 1058, 0
	.param .b64 param0;
	st.param.b64 	[param0], %rd37;
	.param .b64 param1;
	st.param.b64 	[param1], %rd31;
	.param .b32 retval0;
	call.uni (retval0), 
	vprintf, 
	(
	param0, 
	param1
	);
	ld.param.b32 	%r87, [retval0];
	} // callseq 1058
	ld.global.f32 	%f5, [%rd39+128];
	st.global.f32 	[%rd41+128], %f5;
	st.local.v2.u32 	[%rd1], {%r64, %r2};
	st.local.v2.u32 	[%rd1+8], {%r4, %r86};
	st.local.v2.u32 	[%rd1+16], {%r85, %r76};
	{ // callseq 1059, 0
	.param .b64 param0;
	st.param.b64 	[param0], %rd37;
	.param .b64 param1;
	st.param.b64 	[param1], %rd31;
	.param .b32 retval0;
	call.uni (retval0), 
	vprintf, 
	(
	param0, 
	param1
	);
	ld.param.b32 	%r89, [retval0];
	} // callseq 1059
	ld.global.f32 	%f6, [%rd39+132];
	st.global.f32 	[%rd41+132], %f6;
	add.s32 	%r91, %r69, 48;
	add.s32 	%r92, %r57, 48;
	st.local.v2.u32 	[%rd1], {%r64, %r2};
	st.local.v2.u32 	[%rd1+8], {%r4, %r92};
	st.local.v2.u32 	[%rd1+16], {%r91, %r73};
	{ // callseq 1060, 0
	.param .b64 param0;
	st.param.b64 	[param0], %rd37;
	.param .b64 param1;
	st.param.b64 	[param1], %rd31;
	.param .b32 retval0;
	call.uni (retval0), 
	vprintf, 
	(
	param0, 
	param1
	);
	ld.param.b32 	%r93, [retval0];
	} // callseq 1060
	ld.global.f32 	%f7, [%rd39+192];
	st.global.f32 	[%rd41+192], %f7;
	st.local.v2.u32 	[%rd1], {%r64, %r2};
	st.local.v2.u32 	[%rd1+8], {%r4, %r92};
	st.local.v2.u32 	[%rd1+16], {%r91, %r76};
	{ // callseq 1061, 0
	.param .b64 param0;
	st.param.b64 	[param0], %rd37;
	.param .b64 param1;
	st.param.b64 	[param1], %rd31;
	.param .b32 retval0;
	call.uni (retval0), 
	vprintf, 
	(
	param0, 
	param1
	);
	ld.param.b32 	%r95, [retval0];
	} // callseq 1061
	ld.global.f32 	%f8, [%rd39+196];
	st.global.f32 	[%rd41+196], %f8;
	st.local.v2.u32 	[%rd1], {%r64, %r2};
	st.local.v2.u32 	[%rd1+8], {%r4, %r58};
	st.local.v2.u32 	[%rd1+16], {%r70, %r73};
	mov.u64 	%rd42, $str$7;
	cvta.global.u64 	%rd43, %rd42;
	{ // callseq 1062, 0
	.param .b64 param0;
	st.param.b64 	[param0], %rd43;
	.param .b64 param1;
	st.param.b64 	[param1], %rd31;
	.param .b32 retval0;
	call.uni (retval0), 
	vprintf, 
	(
	param0, 
	param1
	);
	ld.param.b32 	%r97, [retval0];
	} // callseq 1062
	mul.wide.s32 	%rd44, %r70, 4;
	add.s64 	%rd45, %rd3, %rd44;
	ld.global.f32 	%f9, [%rd45];
	mul.wide.s32 	%rd46, %r58, 4;
	add.s64 	%rd47, %rd3, %rd46;
	st.global.f32 	[%rd47], %f9;
	st.local.v2.u32 	[%rd1], {%r64, %r2};
	st.local.v2.u32 	[%rd1+8], {%r4, %r58};
	mov.b32 	%r99, 8;
	st.local.v2.u32 	[%rd1+16], {%r70, %r99};
	{ // callseq 1063, 0
	.param .b64 param0;
	st.param.b64 	[param0], %rd43;
	.param .b64 param1;
	st.param.b64 	[param1], %rd31;
	.param .b32 retval0;
	call.uni (retval0), 
	vprintf, 
	(
	param0, 
	param1
	);
	ld.param.b32 	%r100, [retval0];
	} // callseq 1063
	ld.global.f32 	%f10, [%rd45+32];
	st.global.f32 	[%rd47+32], %f10;
	st.local.v2.u32 	[%rd1], {%r64, %r2};
	st.local.v2.u32 	[%rd1+8], {%r4, %r58};
	mov.b32 	%r102, 16;
	st.local.v2.u32 	[%rd1+16], {%r70, %r102};
	{ // callseq 1064, 0
	.param .b64 param0;
	st.param.b64 	[param0], %rd43;
	.param .b64 param1;
	st.param.b64 	[param1], %rd31;
	.param .b32 retval0;
	call.uni (retval0), 
	vprintf, 
	(
	param0, 
	param1
	);
	ld.param.b32 	%r103, [retval0];
	} // callseq 1064
	ld.global.f32 	%f11, [%rd45+64];
	st.global.f32 	[%rd47+64], %f11;
	st.local.v2.u32 	[%rd1], {%r64, %r2};
	st.local.v2.u32 	[%rd1+8], {%r4, %r58};
	mov.b32 	%r105, 24;
	st.local.v2.u32 	[%rd1+16], {%r70, %r105};
	{ // callseq 1065, 0
	.param .b64 param0;
	st.param.b64 	[param0], %rd43;
	.param .b64 param1;
	st.param.b64 	[param1], %rd31;
	.param .b32 retval0;
	call.uni (retval0), 
	vprintf, 
	(
	param0, 
	param1
	);
	ld.param.b32 	%r106, [retval0];
	} // callseq 1065
	ld.global.f32 	%f12, [%rd45+96];
	st.global.f32 	[%rd47+96], %f12;
	st.local.v2.u32 	[%rd1], {%r64, %r2};
	st.local.v2.u32 	[%rd1+8], {%r4, %r58};
	mov.b32 	%r108, 32;
	st.local.v2.u32 	[%rd1+16], {%r70, %r108};
	{ // callseq 1066, 0
	.param .b64 param0;
	st.param.b64 	[param0], %rd43;
	.param .b64 param1;
	st.param.b64 	[param1], %rd31;
	.param .b32 retval0;
	call.uni (retval0), 
	vprintf, 
	(
	param0, 
	param1
	);
	ld.param.b32 	%r109, [retval0];
	} // callseq 1066
	ld.global.f32 	%f13, [%rd45+128];
	st.global.f32 	[%rd47+128], %f13;
	st.local.v2.u32 	[%rd1], {%r64, %r2};
	st.local.v2.u32 	[%rd1+8], {%r4, %r58};
	mov.b32 	%r111, 40;
	st.local.v2.u32 	[%rd1+16], {%r70, %r111};
	{ // callseq 1067, 0
	.param .b64 param0;
	st.param.b64 	[param0], %rd43;
	.param .b64 param1;
	st.param.b64 	[param1], %rd31;
	.param .b32 retval0;
	call.uni (retval0), 
	vprintf, 
	(
	param0, 
	param1
	);
	ld.param.b32 	%r112, [retval0];
	} // callseq 1067
	ld.global.f32 	%f14, [%rd45+160];
	st.global.f32 	[%rd47+160], %f14;
	st.local.v2.u32 	[%rd1], {%r64, %r2};
	st.local.v2.u32 	[%rd1+8], {%r4, %r58};
	mov.b32 	%r114, 48;
	st.local.v2.u32 	[%rd1+16], {%r70, %r114};
	{ // callseq 1068, 0
	.param .b64 param0;
	st.param.b64 	[param0], %rd43;
	.param .b64 param1;
	st.param.b64 	[param1], %rd31;
	.param .b32 retval0;
	call.uni (retval0), 
	vprintf, 
	(
	param0, 
	param1
	);
	ld.param.b32 	%r115, [retval0];
	} // callseq 1068
	ld.global.f32 	%f15, [%rd45+192];
	st.global.f32 	[%rd47+192], %f15;
	st.local.v2.u32 	[%rd1], {%r64, %r2};
	st.local.v2.u32 	[%rd1+8], {%r4, %r58};
	mov.b32 	%r117, 56;
	st.local.v2.u32 	[%rd1+16], {%r70, %r117};
	{ // callseq 1069, 0
	.param .b64 param0;
	st.param.b64 	[param0], %rd43;
	.param .b64 param1;
	st.param.b64 	[param1], %rd31;
	.param .b32 retval0;
	call.uni (retval0), 
	vprintf, 
	(
	param0, 
	param1
	);
	ld.param.b32 	%r118, [retval0];
	} // callseq 1069
	ld.global.f32 	%f16, [%rd45+224];
	st.global.f32 	[%rd47+224], %f16;
	add.s32 	%r121, %r121, %r5;
	setp.lt.s32 	%p2, %r13, %r8;
	mov.u32 	%r120, %r13;
	@%p2 bra 	$L__BB55_2;
$L__BB55_3:
	ret;

}
	// .globl	_Z5evictIfLi1ELi4ELi8EEvPT_S1_PKiS3_S3_S3_iiiiii
.visible .entry _Z5evictIfLi1ELi4ELi8EEvPT_S1_PKiS3_S3_S3_iiiiii(
	.param .u64 .ptr .align 1 _Z5evictIfLi1ELi4ELi8EEvPT_S1_PKiS3_S3_S3_iiiiii_param_0,
	.param .u64 .ptr .align 1 _Z5evictIfLi1ELi4ELi8EEvPT_S1_PKiS3_S3_S3_iiiiii_param_1,
	.param .u64 .ptr .align 1 _Z5evictIfLi1ELi4ELi8EEvPT_S1_PKiS3_S3_S3_iiiiii_param_2,
	.param .u64 .ptr .align 1 _Z5evictIfLi1ELi4ELi8EEvPT_S1_PKiS3_S3_S3_iiiiii_param_3,
	.param .u64 .ptr .align 1 _Z5evictIfLi1ELi4ELi8EEvPT_S1_PKiS3_S3_S3_iiiiii_param_4,
	.param .u64 .ptr .align 1 _Z5evictIfLi1ELi4ELi8EEvPT_S1_PKiS3_S3_S3_iiiiii_param_5,
	.param .u32 _Z5evictIfLi1ELi4ELi8EEvPT_S1_PKiS3_S3_S3_iiiiii_param_6,
	.param .u32 _Z5evictIfLi1ELi4ELi8EEvPT_S1_PKiS3_S3_S3_iiiiii_param_7,
	.param .u32 _Z5evictIfLi1ELi4ELi8EEvPT_S1_PKiS3_S3_S3_iiiiii_param_8,
	.param .u32 _Z5evictIfLi1ELi4ELi8EEvPT_S1_PKiS3_S3_S3_iiiiii_param_9,
	.param .u32 _Z5evictIfLi1ELi4ELi8EEvPT_S1_PKiS3_S3_S3_iiiiii_param_10,
	.param .u32 _Z5evictIfLi1ELi4ELi8EEvPT_S1_PKiS3_S3_S3_iiiiii_param_11
)
{
	.local .align 8 .b8 	__local_depot56[32];
	.reg .b64 	%SP;
	.reg .b64 	%SPL;
	.reg .pred 	%p<6>;
	.reg .b32 	%r<179>;
	.reg .b32 	%f<16>;
	.reg .b64 	%rd<92>;

	mov.u64 	%SPL, __local_depot56;
	cvta.local.u64 	%SP, %SPL;
	ld.param.u64 	%rd7, [_Z5evictIfLi1ELi4ELi8EEvPT_S1_PKiS3_S3_S3_iiiiii_param_3];
	ld.param.u64 	%rd6, [_Z5evictIfLi1ELi4ELi8EEvPT_S1_PKiS3_S3_S3_iiiiii_param_4];
	ld.param.u64 	%rd8, [_Z5evictIfLi1ELi4ELi8EEvPT_S1_PKiS3_S3_S3_iiiiii_param_5];
	ld.param.u32 	%r19, [_Z5evictIfLi1ELi4ELi8EEvPT_S1_PKiS3_S3_S3_iiiiii_param_6];
	ld.param.u32 	%r18, [_Z5evictIfLi1ELi4ELi8EEvPT_S1_PKiS3_S3_S3_iiiiii_param_7];
	ld.param.u32 	%r20, [_Z5evictIfLi1ELi4ELi8EEvPT_S1_PKiS3_S3_S3_iiiiii_param_8];
	ld.param.u32 	%r21, [_Z5evictIfLi1ELi4ELi8EEvPT_S1_PKiS3_S3_S3_iiiiii_param_9];
	ld.param.u32 	%r22, [_Z5evictIfLi1ELi4ELi8EEvPT_S1_PKiS3_S3_S3_iiiiii_param_10];
	ld.param.u32 	%r23, [_Z5evictIfLi1ELi4ELi8EEvPT_S1_PKiS3_S3_S3_iiiiii_param_11];
	cvta.to.global.u64 	%rd1, %rd6;
	cvta.to.global.u64 	%rd9, %rd8;
	cvta.to.global.u64 	%rd10, %rd7;
	add.u64 	%rd11, %SP, 0;
	add.u64 	%rd2, %SPL, 0;
	mov.u32 	%r24, %ctaid.y;
	mov.u32 	%r25, %ntid.y;
	mov.u32 	%r26, %tid.y;
	mad.lo.s32 	%r1, %r24, %r25, %r26;
	mul.lo.s32 	%r2, %r23, %r1;
	div.s32 	%r3, %r1, %r21;
	mul.lo.s32 	%r27, %r3, %r21;
	sub.s32 	%r28, %r1, %r27;
	mad.lo.s32 	%r29, %r3, %r20, %r19;
	mad.lo.s32 	%r30, %r29, %r21, %r28;
	st.local.v2.u32 	[%rd2], {%r30, %r1};
	st.local.u32 	[%rd2+8], %r3;
	mov.u64 	%rd12, $str;
	cvta.global.u64 	%rd13, %rd12;
	{ // callseq 1070, 0
	.param .b64 param0;
	st.param.b64 	[param0], %rd13;
	.param .b64 param1;
	st.param.b64 	[param1], %rd11;
	.param .b32 retval0;
	call.uni (retval0), 
	vprintf, 
	(
	param0, 
	param1
	);
	ld.param.b32 	%r31, [retval0];
	} // callseq 1070
	mul.wide.s32 	%rd14, %r30, 4;
	add.s64 	%rd15, %rd10, %rd14;
	ld.global.nc.u32 	%r33, [%rd15];
	mov.u32 	%r34, %ctaid.x;
	mov.u32 	%r35, %ntid.x;
	mov.u32 	%r36, %tid.x;
	mad.lo.s32 	%r4, %r34, %r35, %r36;
	mov.u32 	%r37, %nctaid.x;
	mul.lo.s32 	%r5, %r37, %r35;
	st.local.u32 	[%rd2], %r5;
	mov.u64 	%rd16, $str$1;
	cvta.global.u64 	%rd17, %rd16;
	{ // callseq 1071, 0
	.param .b64 param0;
	st.param.b64 	[param0], %rd17;
	.param .b64 param1;
	st.param.b64 	[param1], %rd11;
	.param .b32 retval0;
	call.uni (retval0), 
	vprintf, 
	(
	param0, 
	param1
	);
	ld.param.b32 	%r38, [retval0];
	} // callseq 1071
	mul.wide.u32 	%rd18, %r1, 4;
	add.s64 	%rd19, %rd9, %rd18;
	ld.global.nc.u32 	%r40, [%rd19];
	sub.s32 	%r41, %r4, %r33;
	add.s32 	%r178, %r41, %r40;
	st.local.v2.u32 	[%rd2], {%r33, %r18};
	mov.u64 	%rd20, $str$2;
	cvta.global.u64 	%rd21, %rd20;
	{ // callseq 1072, 0
	.param .b64 param0;
	st.param.b64 	[param0], %rd21;
	.param .b64 param1;
	st.param.b64 	[param1], %rd11;
	.param .b32 retval0;
	call.uni (retval0), 
	vprintf, 
	(
	param0, 
	param1
	);
	ld.param.b32 	%r42, [retval0];
	} // callseq 1072
	add.s32 	%r44, %r30, %r4;
	add.s32 	%r45, %r33, %r30;
	st.local.v2.u32 	[%rd2], {%r44, %r45};
	mov.u64 	%rd22, $str$3;
	cvta.global.u64 	%rd23, %rd22;
	{ // callseq 1073, 0
	.param .b64 param0;
	st.param.b64 	[param0], %rd23;
	.param .b64 param1;
	st.param.b64 	[param1], %rd11;
	.param .b32 retval0;
	call.uni (retval0), 
	vprintf, 
	(
	param0, 
	param1
	);
	ld.param.b32 	%r46, [retval0];
	} // callseq 1073
	mul.lo.s32 	%r48, %r22, %r30;
	shl.b32 	%r49, %r48, 3;
	add.s32 	%r177, %r49, %r4;
	add.s32 	%r8, %r49, %r33;
	setp.ge.s32 	%p1, %r4, %r33;
	@%p1 bra 	$L__BB56_6;
	add.s32 	%r9, %r177, %r5;
	max.s32 	%r50, %r9, %r8;
	setp.lt.s32 	%p2, %r9, %r8;
	selp.u32 	%r51, 1, 0, %p2;
	add.s32 	%r52, %r9, %r51;
	sub.s32 	%r53, %r50, %r52;
	max.u32 	%r54, %r5, 1;
	div.u32 	%r55, %r53, %r54;
	add.s32 	%r10, %r55, %r51;
	and.b32  	%r56, %r10, 1;
	setp.eq.b32 	%p3, %r56, 1;
	@%p3 bra 	$L__BB56_3;
	ld.param.u64 	%rd89, [_Z5evictIfLi1ELi4ELi8EEvPT_S1_PKiS3_S3_S3_iiiiii_param_2];
	ld.param.u64 	%rd87, [_Z5evictIfLi1ELi4ELi8EEvPT_S1_PKiS3_S3_S3_iiiiii_param_1];
	ld.param.u64 	%rd85, [_Z5evictIfLi1ELi4ELi8EEvPT_S1_PKiS3_S3_S3_iiiiii_param_0];
	cvta.to.global.u64 	%rd24, %rd89;
	mul.wide.s32 	%rd25, %r177, 4;
	add.s64 	%rd26, %rd24, %rd25;
	ld.global.nc.u32 	%r57, [%rd26];
	sub.s32 	%r58, %r57, %r18;
	shr.s32 	%r59, %r58, 31;
	shr.u32 	%r60, %r59, 29;
	add.s32 	%r61, %r58, %r60;
	and.b32  	%r62, %r61, -8;
	sub.s32 	%r63, %r58, %r62;
	st.local.v2.u32 	[%rd2], {%r3, %r63};
	st.local.v2.u32 	[%rd2+8], {%r58, %r177};
	st.local.v2.u32 	[%rd2+16], {%r9, %r8};
	mov.u64 	%rd27, $str$4;
	cvta.global.u64 	%rd28, %rd27;
	{ // callseq 1074, 0
	.param .b64 param0;
	st.param.b64 	[param0], %rd28;
	.param .b64 param1;
	st.param.b64 	[param1], %rd11;
	.param .b32 retval0;
	call.uni (retval0), 
	vprintf, 
	(
	param0, 
	param1
	);
	ld.param.b32 	%r64, [retval0];
	} // callseq 1074
	shl.b32 	%r66, %r63, 2;
	add.s32 	%r67, %r62, %r66;
	mad.lo.s32 	%r68, %r63, -3, %r67;
	shr.s32 	%r69, %r178, 31;
	shr.u32 	%r70, %r69, 29;
	add.s32 	%r71, %r178, %r70;
	shr.s32 	%r72, %r71, 3;
	add.s32 	%r73, %r72, %r2;
	mul.wide.s32 	%rd30, %r73, 4;
	add.s64 	%rd31, %rd1, %rd30;
	ld.global.nc.u32 	%r74, [%rd31];
	shl.b32 	%r75, %r74, 3;
	and.b32  	%r76, %r71, -8;
	sub.s32 	%r77, %r178, %r76;
	shl.b32 	%r78, %r77, 2;
	add.s32 	%r79, %r75, %r78;
	mad.lo.s32 	%r80, %r77, -3, %r79;
	st.local.v2.u32 	[%rd2], {%r1, %r178};
	st.local.v2.u32 	[%rd2+8], {%r72, %r74};
	st.local.v2.u32 	[%rd2+16], {%r75, %r77};
	st.local.u32 	[%rd2+24], %r79;
	mov.u64 	%rd32, $str$5;
	cvta.global.u64 	%rd33, %rd32;
	{ // callseq 1075, 0
	.param .b64 param0;
	st.param.b64 	[param0], %rd33;
	.param .b64 param1;
	st.param.b64 	[param1], %rd11;
	.param .b32 retval0;
	call.uni (retval0), 
	vprintf, 
	(
	param0, 
	param1
	);
	ld.param.b32 	%r81, [retval0];
	} // callseq 1075
	st.local.v2.u32 	[%rd2], {%r74, %r3};
	st.local.v2.u32 	[%rd2+8], {%r4, %r67};
	mov.b32 	%r83, 0;
	st.local.v2.u32 	[%rd2+16], {%r79, %r83};
	mov.u64 	%rd34, $str$6;
	cvta.global.u64 	%rd35, %rd34;
	{ // callseq 1076, 0
	.param .b64 param0;
	st.param.b64 	[param0], %rd35;
	.param .b64 param1;
	st.param.b64 	[param1], %rd11;
	.param .b32 retval0;
	call.uni (retval0), 
	vprintf, 
	(
	param0, 
	param1
	);
	ld.param.b32 	%r84, [retval0];
	} // callseq 1076
	cvta.to.global.u64 	%rd36, %rd85;
	mul.wide.s32 	%rd37, %r79, 4;
	add.s64 	%rd38, %rd36, %rd37;
	ld.global.f32 	%f1, [%rd38];
	mul.wide.s32 	%rd39, %r67, 4;
	add.s64 	%rd40, %rd36, %rd39;
	st.global.f32 	[%rd40], %f1;
	st.local.v2.u32 	[%rd2], {%r74, %r3};
	st.local.v2.u32 	[%rd2+8], {%r4, %r67};
	mov.b32 	%r86, 1;
	st.local.v2.u32 	[%rd2+16], {%r79, %r86};
	{ // callseq 1077, 0
	.param .b64 param0;
	st.param.b64 	[param0], %rd35;
	.param .b64 param1;
	st.param.b64 	[param1], %rd11;
	.param .b32 retval0;
	call.uni (retval0), 
	vprintf, 
	(
	param0, 
	param1
	);
	ld.param.b32 	%r87, [retval0];
	} // callseq 1077
	ld.global.f32 	%f2, [%rd38+4];
	st.global.f32 	[%rd40+4], %f2;
	st.local.v2.u32 	[%rd2], {%r74, %r3};
	st.local.v2.u32 	[%rd2+8], {%r4, %r67};
	mov.b32 	%r89, 2;
	st.local.v2.u32 	[%rd2+16], {%r79, %r89};
	{ // callseq 1078, 0
	.param .b64 param0;
	st.param.b64 	[param0], %rd35;
	.param .b64 param1;
	st.param.b64 	[param1], %rd11;
	.param .b32 retval0;
	call.uni (retval0), 
	vprintf, 
	(
	param0, 
	param1
	);
	ld.param.b32 	%r90, [retval0];
	} // callseq 1078
	ld.global.f32 	%f3, [%rd38+8];
	st.global.f32 	[%rd40+8], %f3;
	st.local.v2.u32 	[%rd2], {%r74, %r3};
	st.local.v2.u32 	[%rd2+8], {%r4, %r67};
	mov.b32 	%r92, 3;
	st.local.v2.u32 	[%rd2+16], {%r79, %r92};
	{ // callseq 1079, 0
	.param .b64 param0;
	st.param.b64 	[param0], %rd35;
	.param .b64 param1;
	st.param.b64 	[param1], %rd11;
	.param .b32 retval0;
	call.uni (retval0), 
	vprintf, 
	(
	param0, 
	param1
	);
	ld.param.b32 	%r93, [retval0];
	} // callseq 1079
	ld.global.f32 	%f4, [%rd38+12];
	st.global.f32 	[%rd40+12], %f4;
	st.local.v2.u32 	[%rd2], {%r74, %r3};
	st.local.v2.u32 	[%rd2+8], {%r4, %r68};
	st.local.v2.u32 	[%rd2+16], {%r80, %r83};
	mov.u64 	%rd41, $str$7;
	cvta.global.u64 	%rd42, %rd41;
	{ // callseq 1080, 0
	.param .b64 param0;
	st.param.b64 	[param0], %rd42;
	.param .b64 param1;
	st.param.b64 	[param1], %rd11;
	.param .b32 retval0;
	call.uni (retval0), 
	vprintf, 
	(
	param0, 
	param1
	);
	ld.param.b32 	%r95, [retval0];
	} // callseq 1080
	cvta.to.global.u64 	%rd43, %rd87;
	mul.wide.s32 	%rd44, %r80, 4;
	add.s64 	%rd45, %rd43, %rd44;
	ld.global.f32 	%f5, [%rd45];
	mul.wide.s32 	%rd46, %r68, 4;
	add.s64 	%rd47, %rd43, %rd46;
	st.global.f32 	[%rd47], %f5;
	add.s32 	%r178, %r178, %r5;
	mov.u32 	%r177, %r9;
$L__BB56_3:
	setp.eq.s32 	%p4, %r10, 0;
	@%p4 bra 	$L__BB56_6;
	mov.u64 	%rd51, $str$4;
	mov.u64 	%rd57, $str$5;
	mov.u64 	%rd59, $str$6;
	mov.u64 	%rd66, $str$7;
	mul.wide.s32 	%rd73, %r5, 4;
$L__BB56_5:
	ld.param.u64 	%rd91, [_Z5evictIfLi1ELi4ELi8EEvPT_S1_PKiS3_S3_S3_iiiiii_param_4];
	ld.param.u64 	%rd90, [_Z5evictIfLi1ELi4ELi8EEvPT_S1_PKiS3_S3_S3_iiiiii_param_2];
	ld.param.u64 	%rd88, [_Z5evictIfLi1ELi4ELi8EEvPT_S1_PKiS3_S3_S3_iiiiii_param_1];
	ld.param.u64 	%rd86, [_Z5evictIfLi1ELi4ELi8EEvPT_S1_PKiS3_S3_S3_iiiiii_param_0];
	cvta.to.global.u64 	%rd48, %rd90;
	mul.wide.s32 	%rd49, %r177, 4;
	add.s64 	%rd50, %rd48, %rd49;
	ld.global.nc.u32 	%r97, [%rd50];
	sub.s32 	%r98, %r97, %r18;
	shr.s32 	%r99, %r98, 31;
	shr.u32 	%r100, %r99, 29;
	add.s32 	%r101, %r98, %r100;
	and.b32  	%r102, %r101, -8;
	sub.s32 	%r103, %r98, %r102;
	add.s32 	%r104, %r177, %r5;
	st.local.v2.u32 	[%rd2], {%r3, %r103};
	st.local.v2.u32 	[%rd2+8], {%r98, %r177};
	st.local.v2.u32 	[%rd2+16], {%r104, %r8};
	cvta.global.u64 	%rd52, %rd51;
	{ // callseq 1081, 0
	.param .b64 param0;
	st.param.b64 	[param0], %rd52;
	.param .b64 param1;
	st.param.b64 	[param1], %rd11;
	.param .b32 retval0;
	call.uni (retval0), 
	vprintf, 
	(
	param0, 
	param1
	);
	ld.param.b32 	%r105, [retval0];
	} // callseq 1081
	shl.b32 	%r107, %r103, 2;
	add.s32 	%r108, %r102, %r107;
	mad.lo.s32 	%r109, %r103, -3, %r108;
	shr.s32 	%r110, %r178, 31;
	shr.u32 	%r111, %r110, 29;
	add.s32 	%r112, %r178, %r111;
	shr.s32 	%r113, %r112, 3;
	add.s32 	%r114, %r113, %r2;
	cvta.to.global.u64 	%rd54, %rd91;
	mul.wide.s32 	%rd55, %r114, 4;
	add.s64 	%rd56, %rd54, %rd55;
	ld.global.nc.u32 	%r115, [%rd56];
	shl.b32 	%r116, %r115, 3;
	and.b32  	%r117, %r112, -8;
	sub.s32 	%r118, %r178, %r117;
	shl.b32 	%r119, %r118, 2;
	add.s32 	%r120, %r116, %r119;
	mad.lo.s32 	%r121, %r118, -3, %r120;
	st.local.v2.u32 	[%rd2], {%r1, %r178};
	st.local.v2.u32 	[%rd2+8], {%r113, %r115};
	st.local.v2.u32 	[%rd2+16], {%r116, %r118};
	st.local.u32 	[%rd2+24], %r120;
	cvta.global.u64 	%rd58, %rd57;
	{ // callseq 1082, 0
	.param .b64 param0;
	st.param.b64 	[param0], %rd58;
	.param .b64 param1;
	st.param.b64 	[param1], %rd11;
	.param .b32 retval0;
	call.uni (retval0), 
	vprintf, 
	(
	param0, 
	param1
	);
	ld.param.b32 	%r122, [retval0];
	} // callseq 1082
	st.local.v2.u32 	[%rd2], {%r115, %r3};
	st.local.v2.u32 	[%rd2+8], {%r4, %r108};
	mov.b32 	%r124, 0;
	st.local.v2.u32 	[%rd2+16], {%r120, %r124};
	cvta.global.u64 	%rd60, %rd59;
	{ // callseq 1083, 0
	.param .b64 param0;
	st.param.b64 	[param0], %rd60;
	.param .b64 param1;
	st.param.b64 	[param1], %rd11;
	.param .b32 retval0;
	call.uni (retval0), 
	vprintf, 
	(
	param0, 
	param1
	);
	ld.param.b32 	%r125, [retval0];
	} // callseq 1083
	cvta.to.global.u64 	%rd61, %rd86;
	mul.wide.s32 	%rd62, %r120, 4;
	add.s64 	%rd63, %rd61, %rd62;
	ld.global.f32 	%f6, [%rd63];
	mul.wide.s32 	%rd64, %r108, 4;
	add.s64 	%rd65, %rd61, %rd64;
	st.global.f32 	[%rd65], %f6;
	st.local.v2.u32 	[%rd2], {%r115, %r3};
	st.local.v2.u32 	[%rd2+8], {%r4, %r108};
	mov.b32 	%r127, 1;
	st.local.v2.u32 	[%rd2+16], {%r120, %r127};
	{ // callseq 1084, 0
	.param .b64 param0;
	st.param.b64 	[param0], %rd60;
	.param .b64 param1;
	st.param.b64 	[param1], %rd11;
	.param .b32 retval0;
	call.uni (retval0), 
	vprintf, 
	(
	param0, 
	param1
	);
	ld.param.b32 	%r128, [retval0];
	} // callseq 1084
	ld.global.f32 	%f7, [%rd63+4];
	st.global.f32 	[%rd65+4], %f7;
	st.local.v2.u32 	[%rd2], {%r115, %r3};
	st.local.v2.u32 	[%rd2+8], {%r4, %r108};
	mov.b32 	%r130, 2;
	st.local.v2.u32 	[%rd2+16], {%r120, %r130};
	{ // callseq 1085, 0
	.param .b64 param0;
	st.param.b64 	[param0], %rd60;
	.param .b64 param1;
	st.param.b64 	[param1], %rd11;
	.param .b32 retval0;
	call.uni (retval0), 
	vprintf, 
	(
	param0, 
	param1
	);
	ld.param.b32 	%r131, [retval0];
	} // callseq 1085
	ld.global.f32 	%f8, [%rd63+8];
	st.global.f32 	[%rd65+8], %f8;
	st.local.v2.u32 	[%rd2], {%r115, %r3};
	st.local.v2.u32 	[%rd2+8], {%r4, %r108};
	mov.b32 	%r133, 3;
	st.local.v2.u32 	[%rd2+16], {%r120, %r133};
	{ // callseq 1086, 0
	.param .b64 param0;
	st.param.b64 	[param0], %rd60;
	.param .b64 param1;
	st.param.b64 	[param1], %rd11;
	.param .b32 retval0;
	call.uni (retval0), 
	vprintf, 
	(
	param0, 
	param1
	);
	ld.param.b32 	%r134, [retval0];
	} // callseq 1086
	ld.global.f32 	%f9, [%rd63+12];
	st.global.f32 	[%rd65+12], %f9;
	st.local.v2.u32 	[%rd2], {%r115, %r3};
	st.local.v2.u32 	[%rd2+8], {%r4, %r109};
	st.local.v2.u32 	[%rd2+16], {%r121, %r124};
	cvta.global.u64 	%rd67, %rd66;
	{ // callseq 1087, 0
	.param .b64 param0;
	st.param.b64 	[param0], %rd67;
	.param .b64 param1;
	st.param.b64 	[param1], %rd11;
	.param .b32 retval0;
	call.uni (retval0), 
	vprintf, 
	(
	param0, 
	param1
	);
	ld.param.b32 	%r136, [retval0];
	} // callseq 1087
	cvta.to.global.u64 	%rd68, %rd88;
	mul.wide.s32 	%rd69, %r121, 4;
	add.s64 	%rd70, %rd68, %rd69;
	ld.global.f32 	%f10, [%rd70];
	mul.wide.s32 	%rd71, %r109, 4;
	add.s64 	%rd72, %rd68, %rd71;
	st.global.f32 	[%rd72], %f10;
	add.s32 	%r138, %r178, %r5;
	add.s64 	%rd74, %rd50, %rd73;
	ld.global.nc.u32 	%r139, [%rd74];
	sub.s32 	%r140, %r139, %r18;
	shr.s32 	%r141, %r140, 31;
	shr.u32 	%r142, %r141, 29;
	add.s32 	%r143, %r140, %r142;
	and.b32  	%r144, %r143, -8;
	sub.s32 	%r145, %r140, %r144;
	add.s32 	%r177, %r104, %r5;
	st.local.v2.u32 	[%rd2], {%r3, %r145};
	st.local.v2.u32 	[%rd2+8], {%r140, %r104};
	st.local.v2.u32 	[%rd2+16], {%r177, %r8};
	{ // callseq 1088, 0
	.param .b64 param0;
	st.param.b64 	[param0], %rd52;
	.param .b64 param1;
	st.param.b64 	[param1], %rd11;
	.param .b32 retval0;
	call.uni (retval0), 
	vprintf, 
	(
	param0, 
	param1
	);
	ld.param.b32 	%r146, [retval0];
	} // callseq 1088
	shl.b32 	%r148, %r145, 2;
	add.s32 	%r149, %r144, %r148;
	mad.lo.s32 	%r150, %r145, -3, %r149;
	shr.s32 	%r151, %r138, 31;
	shr.u32 	%r152, %r151, 29;
	add.s32 	%r153, %r138, %r152;
	shr.s32 	%r154, %r153, 3;
	add.s32 	%r155, %r154, %r2;
	mul.wide.s32 	%rd75, %r155, 4;
	add.s64 	%rd76, %rd54, %rd75;
	ld.global.nc.u32 	%r156, [%rd76];
	shl.b32 	%r157, %r156, 3;
	and.b32  	%r158, %r153, -8;
	sub.s32 	%r159, %r138, %r158;
	shl.b32 	%r160, %r159, 2;
	add.s32 	%r161, %r157, %r160;
	mad.lo.s32 	%r162, %r159, -3, %r161;
	st.local.v2.u32 	[%rd2], {%r1, %r138};
	st.local.v2.u32 	[%rd2+8], {%r154, %r156};
	st.local.v2.u32 	[%rd2+16], {%r157, %r159};
	st.local.u32 	[%rd2+24], %r161;
	{ // callseq 1089, 0
	.param .b64 param0;
	st.param.b64 	[param0], %rd58;
	.param .b64 param1;
	st.param.b64 	[param1], %rd11;
	.param .b32 retval0;
	call.uni (retval0), 
	vprintf, 
	(
	param0, 
	param1
	);
	ld.param.b32 	%r163, [retval0];
	} // callseq 1089
	st.local.v2.u32 	[%rd2], {%r156, %r3};
	st.local.v2.u32 	[%rd2+8], {%r4, %r149};
	st.local.v2.u32 	[%rd2+16], {%r161, %r124};
	{ // callseq 1090, 0
	.param .b64 param0;
	st.param.b64 	[param0], %rd60;
	.param .b64 param1;
	st.param.b64 	[param1], %rd11;
	.param .b32 retval0;
	call.uni (retval0), 
	vprintf, 
	(
	param0, 
	param1
	);
	ld.param.b32 	%r165, [retval0];
	} // callseq 1090
	mul.wide.s32 	%rd77, %r161, 4;
	add.s64 	%rd78, %rd61, %rd77;
	ld.global.f32 	%f11, [%rd78];
	mul.wide.s32 	%rd79, %r149, 4;
	add.s64 	%rd80, %rd61, %rd79;
	st.global.f32 	[%rd80], %f11;
	st.local.v2.u32 	[%rd2], {%r156, %r3};
	st.local.v2.u32 	[%rd2+8], {%r4, %r149};
	st.local.v2.u32 	[%rd2+16], {%r161, %r127};
	{ // callseq 1091, 0
	.param .b64 param0;
	st.param.b64 	[param0], %rd60;
	.param .b64 param1;
	st.param.b64 	[param1], %rd11;
	.param .b32 retval0;
	call.uni (retval0), 
	vprintf, 
	(
	param0, 
	param1
	);
	ld.param.b32 	%r167, [retval0];
	} // callseq 1091
	ld.global.f32 	%f12, [%rd78+4];
	st.global.f32 	[%rd80+4], %f12;
	st.local.v2.u32 	[%rd2], {%r156, %r3};
	st.local.v2.u32 	[%rd2+8], {%r4, %r149};
	st.local.v2.u32 	[%rd2+16], {%r161, %r130};
	{ // callseq 1092, 0
	.param .b64 param0;
	st.param.b64 	[param0], %rd60;
	.param .b64 param1;
	st.param.b64 	[param1], %rd11;
	.param .b32 retval0;
	call.uni (retval0), 
	vprintf, 
	(
	param0, 
	param1
	);
	ld.param.b32 	%r169, [retval0];
	} // callseq 1092
	ld.global.f32 	%f13, [%rd78+8];
	st.global.f32 	[%rd80+8], %f13;
	st.local.v2.u32 	[%rd2], {%r156, %r3};
	st.local.v2.u32 	[%rd2+8], {%r4, %r149};
	st.local.v2.u32 	[%rd2+16], {%r161, %r133};
	{ // callseq 1093, 0
	.param .b64 param0;
	st.param.b64 	[param0], %rd60;
	.param .b64 param1;
	st.param.b64 	[param1], %rd11;
	.param .b32 retval0;
	call.uni (retval0), 
	vprintf, 
	(
	param0, 
	param1
	);
	ld.param.b32 	%r171, [retval0];
	} // callseq 1093
	ld.global.f32 	%f14, [%rd78+12];
	st.global.f32 	[%rd80+12], %f14;
	st.local.v2.u32 	[%rd2], {%r156, %r3};
	st.local.v2.u32 	[%rd2+8], {%r4, %r150};
	st.local.v2.u32 	[%rd2+16], {%r162, %r124};
	{ // callseq 1094, 0
	.param .b64 param0;
	st.param.b64 	[param0], %rd67;
	.param .b64 param1;
	st.param.b64 	[param1], %rd11;
	.param .b32 retval0;
	call.uni (retval0), 
	vprintf, 
	(
	param0, 
	param1
	);
	ld.param.b32 	%r173, [retval0];
	} // callseq 1094
	mul.wide.s32 	%rd81, %r162, 4;
	add.s64 	%rd82, %rd68, %rd81;
	ld.global.f32 	%f15, [%rd82];
	mul.wide.s32 	%rd83, %r150, 4;
	add.s64 	%rd84, %rd68, %rd83;
	st.global.f32 	[%rd84], %f15;
	add.s32 	%r178, %r138, %r5;
	setp.lt.s32 	%p5, %r177, %r8;
	@%p5 bra 	$L__BB56_5;
$L__BB56_6:
	ret;

}
	// .globl	_Z5evictIfLi2ELi4ELi8EEvPT_S1_PKiS3_S3_S3_iiiiii
.visible .entry _Z5evictIfLi2ELi4ELi8EEvPT_S1_PKiS3_S3_S3_iiiiii(
	.param .u64 .ptr .align 1 _Z5evictIfLi2ELi4ELi8EEvPT_S1_PKiS3_S3_S3_iiiiii_param_0,
	.param .u64 .ptr .align 1 _Z5evictIfLi2ELi4ELi8EEvPT_S1_PKiS3_S3_S3_iiiiii_param_1,
	.param .u64 .ptr .align 1 _Z5evictIfLi2ELi4ELi8EEvPT_S1_PKiS3_S3_S3_iiiiii_param_2,
	.param .u64 .ptr .align 1 _Z5evictIfLi2ELi4ELi8EEvPT_S1_PKiS3_S3_S3_iiiiii_param_3,
	.param .u64 .ptr .align 1 _Z5evictIfLi2ELi4ELi8EEvPT_S1_PKiS3_S3_S3_iiiiii_param_4,
	.param .u64 .ptr .align 1 _Z5evictIfLi2ELi4ELi8EEvPT_S1_PKiS3_S3_S3_iiiiii_param_5,
	.param .u32 _Z5evictIfLi2ELi4ELi8EEvPT_S1_PKiS3_S3_S3_iiiiii_param_6,
	.param .u32 _Z5evictIfLi2ELi4ELi8EEvPT_S1_PKiS3_S3_S3_iiiiii_param_7,
	.param .u32 _Z5evictIfLi2ELi4ELi8EEvPT_S1_PKiS3_S3_S3_iiiiii_param_8,
	.param .u32 _Z5evictIfLi2ELi4ELi8EEvPT_S1_PKiS3_S3_S3_iiiiii_param_9,
	.param .u32 _Z5evictIfLi2ELi4ELi8EEvPT_S1_PKiS3_S3_S3_iiiiii_param_10,
	.param .u32 _Z5evictIfLi2ELi4ELi8EEvPT_S1_PKiS3_S3_S3_iiiiii_param_11
)
{
	.local .align 8 .b8 	__local_depot57[32];
	.reg .b64 	%SP;
	.reg .b64 	%SPL;
	.reg .pred 	%p<3>;
	.reg .b32 	%r<93>;
	.reg .b32 	%f<7>;
	.reg .b64 	%rd<52>;

	mov.u64 	%SPL, __local_depot57;
	cvta.local.u64 	%SP, %SPL;
	ld.param.u64 	%rd6, [_Z5evictIfLi2ELi4ELi8EEvPT_S1_PKiS3_S3_S3_iiiiii_param_3];
	ld.param.u64 	%rd7, [_Z5evictIfLi2ELi4ELi8EEvPT_S1_PKiS3_S3_S3_iiiiii_param_5];
	ld.param.u32 	%r17, [_Z5evictIfLi2ELi4ELi8EEvPT_S1_PKiS3_S3_S3_iiiiii_param_6];
	ld.param.u32 	%r15, [_Z5evictIfLi2ELi4ELi8EEvPT_S1_PKiS3_S3_S3_iiiiii_param_7];
	ld.param.u32 	%r18, [_Z5evictIfLi2ELi4ELi8EEvPT_S1_PKiS3_S3_S3_iiiiii_param_8];
	ld.param.u32 	%r19, [_Z5evictIfLi2ELi4ELi8EEvPT_S1_PKiS3_S3_S3_iiiiii_param_9];
	ld.param.u32 	%r20, [_Z5evictIfLi2ELi4ELi8EEvPT_S1_PKiS3_S3_S3_iiiiii_param_10];
	cvta.to.global.u64 	%rd8, %rd7;
	cvta.to.global.u64 	%rd9, %rd6;
	add.u64 	%rd10, %SP, 0;
	add.u64 	%rd1, %SPL, 0;
	mov.u32 	%r21, %ctaid.y;
	mov.u32 	%r22, %ntid.y;
	mov.u32 	%r23, %tid.y;
	mad.lo.s32 	%r1, %r21, %r22, %r23;
	div.s32 	%r2, %r1, %r19;
	mul.lo.s32 	%r24, %r2, %r19;
	sub.s32 	%r25, %r1, %r24;
	mad.lo.s32 	%r26, %r2, %r18, %r17;
	mad.lo.s32 	%r27, %r26, %r19, %r25;
	st.local.v2.u32 	[%rd1], {%r27, %r1};
	st.local.u32 	[%rd1+8], %r2;
	mov.u64 	%rd11, $str;
	cvta.global.u64 	%rd12, %rd11;
	{ // callseq 1095, 0
	.param .b64 param0;
	st.param.b64 	[param0], %rd12;
	.param .b64 param1;
	st.param.b64 	[param1], %rd10;
	.param .b32 retval0;
	call.uni (retval0), 
	vprintf, 
	(
	param0, 
	param1
	);
	ld.param.b32 	%r28, [retval0];
	} // callseq 1095
	mul.wide.s32 	%rd13, %r27, 4;
	add.s64 	%rd14, %rd9, %rd13;
	ld.global.nc.u32 	%r3, [%rd14];
	mov.u32 	%r30, %ctaid.x;
	mov.u32 	%r31, %ntid.x;
	mov.u32 	%r32, %tid.x;
	mad.lo.s32 	%r4, %r30, %r31, %r32;
	mov.u32 	%r33, %nctaid.x;
	mul.lo.s32 	%r5, %r33, %r31;
	st.local.u32 	[%rd1], %r5;
	mov.u64 	%rd15, $str$1;
	cvta.global.u64 	%rd16, %rd15;
	{ // callseq 1096, 0
	.param .b64 param0;
	st.param.b64 	[param0], %rd16;
	.param .b64 param1;
	st.param.b64 	[param1], %rd10;
	.param .b32 retval0;
	call.uni (retval0), 
	vprintf, 
	(
	param0, 
	param1
	);
	ld.param.b32 	%r34, [retval0];
	} // callseq 1096
	mul.wide.u32 	%rd17, %r1, 4;
	add.s64 	%rd18, %rd8, %rd17;
	ld.global.nc.u32 	%r36, [%rd18];
	sub.s32 	%r37, %r4, %r3;
	add.s32 	%r92, %r37, %r36;
	st.local.v2.u32 	[%rd1], {%r3, %r15};
	mov.u64 	%rd19, $str$2;
	cvta.global.u64 	%rd20, %rd19;
	{ // callseq 1097, 0
	.param .b64 param0;
	st.param.b64 	[param0], %rd20;
	.param .b64 param1;
	st.param.b64 	[param1], %rd10;
	.param .b32 retval0;
	call.uni (retval0), 
	vprintf, 
	(
	param0, 
	param1
	);
	ld.param.b32 	%r38, [retval0];
	} // callseq 1097
	add.s32 	%r40, %r27, %r4;
	add.s32 	%r41, %r3, %r27;
	st.local.v2.u32 	[%rd1], {%r40, %r41};
	mov.u64 	%rd21, $str$3;
	cvta.global.u64 	%rd22, %rd21;
	{ // callseq 1098, 0
	.param .b64 param0;
	st.param.b64 	[param0], %rd22;
	.param .b64 param1;
	st.param.b64 	[param1], %rd10;
	.param .b32 retval0;
	call.uni (retval0), 
	vprintf, 
	(
	param0, 
	param1
	);
	ld.param.b32 	%r42, [retval0];
	} // callseq 1098
	mul.lo.s32 	%r44, %r20, %r27;
	shl.b32 	%r7, %r44, 3;
	setp.ge.s32 	%p1, %r4, %r3;
	@%p1 bra 	$L__BB57_3;
	ld.param.u32 	%r90, [_Z5evictIfLi2ELi4ELi8EEvPT_S1_PKiS3_S3_S3_iiiiii_param_11];
	add.s32 	%r8, %r7, %r3;
	add.s32 	%r91, %r7, %r4;
	mul.lo.s32 	%r10, %r90, %r1;
	mov.u64 	%rd26, $str$4;
	mov.u64 	%rd32, $str$5;
	mov.u64 	%rd34, $str$6;
$L__BB57_2:
	ld.param.u64 	%rd51, [_Z5evictIfLi2ELi4ELi8EEvPT_S1_PKiS3_S3_S3_iiiiii_param_4];
	ld.param.u64 	%rd50, [_Z5evictIfLi2ELi4ELi8EEvPT_S1_PKiS3_S3_S3_iiiiii_param_2];
	ld.param.u64 	%rd49, [_Z5evictIfLi2ELi4ELi8EEvPT_S1_PKiS3_S3_S3_iiiiii_param_1];
	ld.param.u64 	%rd48, [_Z5evictIfLi2ELi4ELi8EEvPT_S1_PKiS3_S3_S3_iiiiii_param_0];
	cvta.to.global.u64 	%rd23, %rd50;
	mul.wide.s32 	%rd24, %r91, 4;
	add.s64 	%rd25, %rd23, %rd24;
	ld.global.nc.u32 	%r45, [%rd25];
	sub.s32 	%r46, %r45, %r15;
	shr.s32 	%r47, %r46, 31;
	shr.u32 	%r48, %r47, 29;
	add.s32 	%r49, %r46, %r48;
	shl.b32 	%r50, %r49, 1;
	and.b32  	%r51, %r50, -16;
	and.b32  	%r52, %r49, -8;
	sub.s32 	%r53, %r46, %r52;
	add.s32 	%r13, %r91, %r5;
	st.local.v2.u32 	[%rd1], {%r2, %r53};
	st.local.v2.u32 	[%rd1+8], {%r46, %r91};
	st.local.v2.u32 	[%rd1+16], {%r13, %r8};
	cvta.global.u64 	%rd27, %rd26;
	{ // callseq 1099, 0
	.param .b64 param0;
	st.param.b64 	[param0], %rd27;
	.param .b64 param1;
	st.param.b64 	[param1], %rd10;
	.param .b32 retval0;
	call.uni (retval0), 
	vprintf, 
	(
	param0, 
	param1
	);
	ld.param.b32 	%r54, [retval0];
	} // callseq 1099
	shl.b32 	%r56, %r53, 2;
	add.s32 	%r57, %r51, %r56;
	mad.lo.s32 	%r58, %r53, -3, %r57;
	shr.s32 	%r59, %r92, 31;
	shr.u32 	%r60, %r59, 29;
	add.s32 	%r61, %r92, %r60;
	shr.s32 	%r62, %r61, 3;
	add.s32 	%r63, %r62, %r10;
	cvta.to.global.u64 	%rd29, %rd51;
	mul.wide.s32 	%rd30, %r63, 4;
	add.s64 	%rd31, %rd29, %rd30;
	ld.global.nc.u32 	%r64, [%rd31];
	shl.b32 	%r65, %r64, 4;
	and.b32  	%r66, %r61, -8;
	sub.s32 	%r67, %r92, %r66;
	shl.b32 	%r68, %r67, 2;
	add.s32 	%r69, %r65, %r68;
	mad.lo.s32 	%r70, %r67, -3, %r69;
	st.local.v2.u32 	[%rd1], {%r1, %r92};
	st.local.v2.u32 	[%rd1+8], {%r62, %r64};
	st.local.v2.u32 	[%rd1+16], {%r65, %r67};
	st.local.u32 	[%rd1+24], %r69;
	cvta.global.u64 	%rd33, %rd32;
	{ // callseq 1100, 0
	.param .b64 param0;
	st.param.b64 	[param0], %rd33;
	.param .b64 param1;
	st.param.b64 	[param1], %rd10;
	.param .b32 retval0;
	call.uni (retval0), 
	vprintf, 
	(
	param0, 
	param1
	);
	ld.param.b32 	%r71, [retval0];
	} // callseq 1100
	st.local.v2.u32 	[%rd1], {%r64, %r2};
	st.local.v2.u32 	[%rd1+8], {%r4, %r57};
	mov.b32 	%r73, 0;
	st.local.v2.u32 	[%rd1+16], {%r69, %r73};
	cvta.global.u64 	%rd35, %rd34;
	{ // callseq 1101, 0
	.param .b64 param0;
	st.param.b64 	[param0], %rd35;
	.param .b64 param1;
	st.param.b64 	[param1], %rd10;
	.param .b32 retval0;
	call.uni (retval0), 
	vprintf, 
	(
	param0, 
	param1
	);
	ld.param.b32 	%r74, [retval0];
	} // callseq 1101
	cvta.to.global.u64 	%rd36, %rd48;
	mul.wide.s32 	%rd37, %r69, 4;
	add.s64 	%rd38, %rd36, %rd37;
	ld.global.f32 	%f1, [%rd38];
	mul.wide.s32 	%rd39, %r57, 4;
	add.s64 	%rd40, %rd36, %rd39;
	st.global.f32 	[%rd40], %f1;
	st.local.v2.u32 	[%rd1], {%r64, %r2};
	st.local.v2.u32 	[%rd1+8], {%r4, %r57};
	mov.b32 	%r76, 1;
	st.local.v2.u32 	[%rd1+16], {%r69, %r76};
	{ // callseq 1102, 0
	.param .b64 param0;
	st.param.b64 	[param0], %rd35;
	.param .b64 param1;
	st.param.b64 	[param1], %rd10;
	.param .b32 retval0;
	call.uni (retval0), 
	vprintf, 
	(
	param0, 
	param1
	);
	ld.param.b32 	%r77, [retval0];
	} // callseq 1102
	ld.global.f32 	%f2, [%rd38+4];
	st.global.f32 	[%rd40+4], %f2;
	st.local.v2.u32 	[%rd1], {%r64, %r2};
	st.local.v2.u32 	[%rd1+8], {%r4, %r57};
	mov.b32 	%r79, 2;
	st.local.v2.u32 	[%rd1+16], {%r69, %r79};
	{ // callseq 1103, 0
	.param .b64 param0;
	st.param.b64 	[param0], %rd35;
	.param .b64 param1;
	st.param.b64 	[param1], %rd10;
	.param .b32 retval0;
	call.uni (retval0), 
	vprintf, 
	(
	param0, 
	param1
	);
	ld.param.b32 	%r80, [retval0];
	} // callseq 1103
	ld.global.f32 	%f3, [%rd38+8];
	st.global.f32 	[%rd40+8], %f3;
	st.local.v2.u32 	[%rd1], {%r64, %r2};
	st.local.v2.u32 	[%rd1+8], {%r4, %r57};
	mov.b32 	%r82, 3;
	st.local.v2.u32 	[%rd1+16], {%r69, %r82};
	{ // callseq 1104, 0
	.param .b64 param0;
	st.param.b64 	[param0], %rd35;
	.param .b64 param1;
	st.param.b64 	[param1], %rd10;
	.param .b32 retval0;
	call.uni (retval0), 
	vprintf, 
	(
	param0, 
	param1
	);
	ld.param.b32 	%r83, [retval0];
	} // callseq 1104
	ld.global.f32 	%f4, [%rd38+12];
	st.global.f32 	[%rd40+12], %f4;
	st.local.v2.u32 	[%rd1], {%r64, %r2};
	st.local.v2.u32 	[%rd1+8], {%r4, %r58};
	st.local.v2.u32 	[%rd1+16], {%r70, %r73};
	mov.u64 	%rd41, $str$7;
	cvta.global.u64 	%rd42, %rd41;
	{ // callseq 1105, 0
	.param .b64 param0;
	st.param.b64 	[param0], %rd42;
	.param .b64 param1;
	st.param.b64 	[param1], %rd10;
	.param .b32 retval0;
	call.uni (retval0), 
	vprintf, 
	(
	param0, 
	param1
	);
	ld.param.b32 	%r85, [retval0];
	} // callseq 1105
	cvta.to.global.u64 	%rd43, %rd49;
	mul.wide.s32 	%rd44, %r70, 4;
	add.s64 	%rd45, %rd43, %rd44;
	ld.global.f32 	%f5, [%rd45];
	mul.wide.s32 	%rd46, %r58, 4;
	add.s64 	%rd47, %rd43, %rd46;
	st.global.f32 	[%rd47], %f5;
	st.local.v2.u32 	[%rd1], {%r64, %r2};
	st.local.v2.u32 	[%rd1+8], {%r4, %r58};
	mov.b32 	%r87, 8;
	st.local.v2.u32 	[%rd1+16], {%r70, %r87};
	{ // callseq 1106, 0
	.param .b64 param0;
	st.param.b64 	[param0], %rd42;
	.param .b64 param1;
	st.param.b64 	[param1], %rd10;
	.param .b32 retval0;
	call.uni (retval0), 
	vprintf, 
	(
	param0, 
	param1
	);
	ld.param.b32 	%r88, [retval0];
	} // callseq 1106
	ld.global.f32 	%f6, [%rd45+32];
	st.global.f32 	[%rd47+32], %f6;
	add.s32 	%r92, %r92, %r5;
	setp.lt.s32 	%p2, %r13, %r8;
	mov.u32 	%r91, %r13;
	@%p2 bra 	$L__BB57_2;
$L__BB57_3:
	ret;

}
	// .globl	_Z5evictIfLi4ELi4ELi8EEvPT_S1_PKiS3_S3_S3_iiiiii
.visible .entry _Z5evictIfLi4ELi4ELi8EEvPT_S1_PKiS3_S3_S3_iiiiii(
	.param .u64 .ptr .align 1 _Z5evictIfLi4ELi4ELi8EEvPT_S1_PKiS3_S3_S3_iiiiii_param_0,
	.param .u64 .ptr .align 1 _Z5evictIfLi4ELi4ELi8EEvPT_S1_PKiS3_S3_S3_iiiiii_param_1,
	.param .u64 .ptr .align 1 _Z5evictIfLi4ELi4ELi8EEvPT_S1_PKiS3_S3_S3_iiiiii_param_2,
	.param .u64 .ptr .align 1 _Z5evictIfLi4ELi4ELi8EEvPT_S1_PKiS3_S3_S3_iiiiii_param_3,
	.param .u64 .ptr .align 1 _Z5evictIfLi4ELi4ELi8EEvPT_S1_PKiS3_S3_S3_iiiiii_param_4,
	.param .u64 .ptr .align 1 _Z5evictIfLi4ELi4ELi8EEvPT_S1_PKiS3_S3_S3_iiiiii_param_5,
	.param .u32 _Z5evictIfLi4ELi4ELi8EEvPT_S1_PKiS3_S3_S3_iiiiii_param_6,
	.param .u32 _Z5evictIfLi4ELi4ELi8EEvPT_S1_PKiS3_S3_S3_iiiiii_param_7,
	.param .u32 _Z5evictIfLi4ELi4ELi8EEvPT_S1_PKiS3_S3_S3_iiiiii_param_8,
	.param .u32 _Z5evictIfLi4ELi4ELi8EEvPT_S1_PKiS3_S3_S3_iiiiii_param_9,
	.param .u32 _Z5evictIfLi4ELi4ELi8EEvPT_S1_PKiS3_S3_S3_iiiiii_param_10,
	.param .u32 _Z5evictIfLi4ELi4ELi8EEvPT_S1_PKiS3_S3_S3_iiiiii_param_11
)
{
	.local .align 8 .b8 	__local_depot58[32];
	.reg .b64 	%SP;
	.reg .b64 	%SPL;
	.reg .pred 	%p<3>;
	.reg .b32 	%r<98>;
	.reg .b32 	%f<9>;
	.reg .b64 	%rd<49>;

	mov.u64 	%SPL, __local_depot58;
	cvta.local.u64 	%SP, %SPL;
	ld.param.u64 	%rd5, [_Z5evictIfLi4ELi4ELi8EEvPT_S1_PKiS3_S3_S3_iiiiii_param_0];
	ld.param.u64 	%rd6, [_Z5evictIfLi4ELi4ELi8EEvPT_S1_PKiS3_S3_S3_iiiiii_param_1];
	ld.param.u64 	%rd9, [_Z5evictIfLi4ELi4ELi8EEvPT_S1_PKiS3_S3_S3_iiiiii_param_3];
	ld.param.u64 	%rd8, [_Z5evictIfLi4ELi4ELi8EEvPT_S1_PKiS3_S3_S3_iiiiii_param_4];
	ld.param.u64 	%rd10, [_Z5evictIfLi4ELi4ELi8EEvPT_S1_PKiS3_S3_S3_iiiiii_param_5];
	ld.param.u32 	%r17, [_Z5evictIfLi4ELi4ELi8EEvPT_S1_PKiS3_S3_S3_iiiiii_param_6];
	ld.param.u32 	%r15, [_Z5evictIfLi4ELi4ELi8EEvPT_S1_PKiS3_S3_S3_iiiiii_param_7];
	ld.param.u32 	%r18, [_Z5evictIfLi4ELi4ELi8EEvPT_S1_PKiS3_S3_S3_iiiiii_param_8];
	ld.param.u32 	%r19, [_Z5evictIfLi4ELi4ELi8EEvPT_S1_PKiS3_S3_S3_iiiiii_param_9];
	ld.param.u32 	%r20, [_Z5evictIfLi4ELi4ELi8EEvPT_S1_PKiS3_S3_S3_iiiiii_param_10];
	ld.param.u32 	%r16, [_Z5evictIfLi4ELi4ELi8EEvPT_S1_PKiS3_S3_S3_iiiiii_param_11];
	cvta.to.global.u64 	%rd11, %rd10;
	cvta.to.global.u64 	%rd12, %rd9;
	add.u64 	%rd13, %SP, 0;
	add.u64 	%rd1, %SPL, 0;
	mov.u32 	%r21, %ctaid.y;
	mov.u32 	%r22, %ntid.y;
	mov.u32 	%r23, %tid.y;
	mad.lo.s32 	%r1, %r21, %r22, %r23;
	div.s32 	%r2, %r1, %r19;
	mul.lo.s32 	%r24, %r2, %r19;
	sub.s32 	%r25, %r1, %r24;
	mad.lo.s32 	%r26, %r2, %r18, %r17;
	mad.lo.s32 	%r27, %r26, %r19, %r25;
	st.local.v2.u32 	[%rd1], {%r27, %r1};
	st.local.u32 	[%rd1+8], %r2;
	mov.u64 	%rd14, $str;
	cvta.global.u64 	%rd15, %rd14;
	{ // callseq 1107, 0
	.param .b64 param0;
	st.param.b64 	[param0], %rd15;
	.param .b64 param1;
	st.param.b64 	[param1], %rd13;
	.param .b32 retval0;
	call.uni (retval0), 
	vprintf, 
	(
	param0, 
	param1
	);
	ld.param.b32 	%r28, [retval0];
	} // callseq 1107
	mul.wide.s32 	%rd16, %r27, 4;
	add.s64 	%rd17, %rd12, %rd16;
	ld.global.nc.u32 	%r3, [%rd17];
	mov.u32 	%r30, %ctaid.x;
	mov.u32 	%r31, %ntid.x;
	mov.u32 	%r32, %tid.x;
	mad.lo.s32 	%r4, %r30, %r31, %r32;
	mov.u32 	%r33, %nctaid.x;
	mul.lo.s32 	%r5, %r33, %r31;
	st.local.u32 	[%rd1], %r5;
	mov.u64 	%rd18, $str$1;
	cvta.global.u64 	%rd19, %rd18;
	{ // callseq 1108, 0
	.param .b64 param0;
	st.param.b64 	[param0], %rd19;
	.param .b64 param1;
	st.param.b64 	[param1], %rd13;
	.param .b32 retval0;
	call.uni (retval0), 
	vprintf, 
	(
	param0, 
	param1
	);
	ld.param.b32 	%r34, [retval0];
	} // callseq 1108
	mul.wide.u32 	%rd20, %r1, 4;
	add.s64 	%rd21, %rd11, %rd20;
	ld.global.nc.u32 	%r36, [%rd21];
	sub.s32 	%r37, %r4, %r3;
	add.s32 	%r97, %r37, %r36;
	st.local.v2.u32 	[%rd1], {%r3, %r15};
	mov.u64 	%rd22, $str$2;
	cvta.global.u64 	%rd23, %rd22;
	{ // callseq 1109, 0
	.param .b64 param0;
	st.param.b64 	[param0], %rd23;
	.param .b64 param1;
	st.param.b64 	[param1], %rd13;
	.param .b32 retval0;
	call.uni (retval0), 
	vprintf, 
	(
	param0, 
	param1
	);
	ld.param.b32 	%r38, [retval0];
	} // callseq 1109
	add.s32 	%r40, %r27, %r4;
	add.s32 	%r41, %r3, %r27;
	st.local.v2.u32 	[%rd1], {%r40, %r41};
	mov.u64 	%rd24, $str$3;
	cvta.global.u64 	%rd25, %rd24;
	{ // callseq 1110, 0
	.param .b64 param0;
	st.param.b64 	[param0], %rd25;
	.param .b64 param1;
	st.param.b64 	[param1], %rd13;
	.param .b32 retval0;
	call.uni (retval0), 
	vprintf, 
	(
	param0, 
	param1
	);
	ld.param.b32 	%r42, [retval0];
	} // callseq 1110
	mul.lo.s32 	%r44, %r20, %r27;
	shl.b32 	%r7, %r44, 3;
	setp.ge.s32 	%p1, %r4, %r3;
	@%p1 bra 	$L__BB58_3;
	cvta.to.global.u64 	%rd2, %rd5;
	cvta.to.global.u64 	%rd3, %rd6;
	add.s32 	%r8, %r7, %r3;
	add.s32 	%r96, %r7, %r4;
	mul.lo.s32 	%r10, %r16, %r1;
	cvta.to.global.u64 	%rd4, %rd8;
	mov.u64 	%rd29, $str$4;
$L__BB58_2:
	ld.param.u64 	%rd48, [_Z5evictIfLi4ELi4ELi8EEvPT_S1_PKiS3_S3_S3_iiiiii_param_2];
	cvta.to.global.u64 	%rd26, %rd48;
	mul.wide.s32 	%rd27, %r96, 4;
	add.s64 	%rd28, %rd26, %rd27;
	ld.global.nc.u32 	%r45, [%rd28];
	sub.s32 	%r46, %r45, %r15;
	shr.s32 	%r47, %r46, 31;
	shr.u32 	%r48, %r47, 29;
	add.s32 	%r49, %r46, %r48;
	shl.b32 	%r50, %r49, 2;
	and.b32  	%r51, %r50, -32;
	and.b32  	%r52, %r49, -8;
	sub.s32 	%r53, %r46, %r52;
	add.s32 	%r13, %r96, %r5;
	st.local.v2.u32 	[%rd1], {%r2, %r53};
	st.local.v2.u32 	[%rd1+8], {%r46, %r96};
	st.local.v2.u32 	[%rd1+16], {%r13, %r8};
	cvta.global.u64 	%rd30, %rd29;
	add.u64 	%rd31, %SP, 0;
	{ // callseq 1111, 0
	.param .b64 param0;
	st.param.b64 	[param0], %rd30;
	.param .b64 param1;
	st.param.b64 	[param1], %rd31;
	.param .b32 retval0;
	call.uni (retval0), 
	vprintf, 
	(
	param0, 
	param1
	);
	ld.param.b32 	%r54, [retval0];
	} // callseq 1111
	shl.b32 	%r56, %r53, 2;
	add.s32 	%r57, %r51, %r56;
	mad.lo.s32 	%r58, %r53, -3, %r57;
	shr.s32 	%r59, %r97, 31;
	shr.u32 	%r60, %r59, 29;
	add.s32 	%r61, %r97, %r60;
	shr.s32 	%r62, %r61, 3;
	add.s32 	%r63, %r62, %r10;
	mul.wide.s32 	%rd32, %r63, 4;
	add.s64 	%rd33, %rd4, %rd32;
	ld.global.nc.u32 	%r64, [%rd33];
	shl.b32 	%r65, %r64, 5;
	and.b32  	%r66, %r61, -8;
	sub.s32 	%r67, %r97, %r66;
	shl.b32 	%r68, %r67, 2;
	add.s32 	%r69, %r65, %r68;
	mad.lo.s32 	%r70, %r67, -3, %r69;
	st.local.v2.u32 	[%rd1], {%r1, %r97};
	st.local.v2.u32 	[%rd1+8], {%r62, %r64};
	st.local.v2.u32 	[%rd1+16], {%r65, %r67};
	st.local.u32 	[%rd1+24], %r69;
	mov.u64 	%rd34, $str$5;
	cvta.global.u64 	%rd35, %rd34;
	{ // callseq 1112, 0
	.param .b64 param0;
	st.param.b64 	[param0], %rd35;
	.param .b64 param1;
	st.param.b64 	[param1], %rd31;
	.param .b32 retval0;
	call.uni (retval0), 
	vprintf, 
	(
	param0, 
	param1
	);
	ld.param.b32 	%r71, [retval0];
	} // callseq 1112
	st.local.v2.u32 	[%rd1], {%r64, %r2};
	st.local.v2.u32 	[%rd1+8], {%r4, %r57};
	mov.b32 	%r73, 0;
	st.local.v2.u32 	[%rd1+16], {%r69, %r73};
	mov.u64 	%rd36, $str$6;
	cvta.global.u64 	%rd37, %rd36;
	{ // callseq 1113, 0
	.param .b64 param0;
	st.param.b64 	[param0], %rd37;
	.param .b64 param1;
	st.param.b64 	[param1], %rd31;
	.param .b32 retval0;
	call.uni (retval0), 
	vprintf, 
	(
	param0, 
	param1
	);
	ld.param.b32 	%r74, [retval0];
	} // callseq 1113
	mul.wide.s32 	%rd38, %r69, 4;
	add.s64 	%rd39, %rd2, %rd38;
	ld.global.f32 	%f1, [%rd39];
	mul.wide.s32 	%rd40, %r57, 4;
	add.s64 	%rd41, %rd2, %rd40;
	st.global.f32 	[%rd41], %f1;
	st.local.v2.u32 	[%rd1], {%r64, %r2};
	st.local.v2.u32 	[%rd1+8], {%r4, %r57};
	mov.b32 	%r76, 1;
	st.local.v2.u32 	[%rd1+16], {%r69, %r76};
	{ // callseq 1114, 0
	.param .b64 param0;
	st.param.b64 	[param0], %rd37;
	.param .b64 param1;
	st.param.b64 	[param1], %rd31;
	.param .b32 retval0;
	call.uni (retval0), 
	vprintf, 
	(
	param0, 
	param1
	);
	ld.param.b32 	%r77, [retval0];
	} // callseq 1114
	ld.global.f32 	%f2, [%rd39+4];
	st.global.f32 	[%rd41+4], %f2;
	st.local.v2.u32 	[%rd1], {%r64, %r2};
	st.local.v2.u32 	[%rd1+8], {%r4, %r57};
	mov.b32 	%r79, 2;
	st.local.v2.u32 	[%rd1+16], {%r69, %r79};
	{ // callseq 1115, 0
	.param .b64 param0;
	st.param.b64 	[param0], %rd37;
	.param .b64 param1;
	st.param.b64 	[param1], %rd31;
	.param .b32 retval0;
	call.uni (retval0), 
	vprintf, 
	(
	param0, 
	param1
	);
	ld.param.b32 	%r80, [retval0];
	} // callseq 1115
	ld.global.f32 	%f3, [%rd39+8];
	st.global.f32 	[%rd41+8], %f3;
	st.local.v2.u32 	[%rd1], {%r64, %r2};
	st.local.v2.u32 	[%rd1+8], {%r4, %r57};
	mov.b32 	%r82, 3;
	st.local.v2.u32 	[%rd1+16], {%r69, %r82};
	{ // callseq 1116, 0
	.param .b64 param0;
	st.param.b64 	[param0], %rd37;
	.param .b64 param1;
	st.param.b64 	[param1], %rd31;
	.param .b32 retval0;
	call.uni (retval0), 
	vprintf, 
	(
	param0, 
	param1
	);
	ld.param.b32 	%r83, [retval0];
	} // callseq 1116
	ld.global.f32 	%f4, [%rd39+12];
	st.global.f32 	[%rd41+12], %f4;
	st.local.v2.u32 	[%rd1], {%r64, %r2};
	st.local.v2.u32 	[%rd1+8], {%r4, %r58};
	st.local.v2.u32 	[%rd1+16], {%r70, %r73};
	mov.u64 	%rd42, $str$7;
	cvta.global.u64 	%rd43, %rd42;
	{ // callseq 1117, 0
	.param .b64 param0;
	st.param.b64 	[param0], %rd43;
	.param .b64 param1;
	st.param.b64 	[param1], %rd31;
	.param .b32 retval0;
	call.uni (retval0), 
	vprintf, 
	(
	param0, 
	param1
	);
	ld.param.b32 	%r85, [retval0];
	} // callseq 1117
	mul.wide.s32 	%rd44, %r70, 4;
	add.s64 	%rd45, %rd3, %rd44;
	ld.global.f32 	%f5, [%rd45];
	mul.wide.s32 	%rd46, %r58, 4;
	add.s64 	%rd47, %rd3, %rd46;
	st.global.f32 	[%rd47], %f5;
	st.local.v2.u32 	[%rd1], {%r64, %r2};
	st.local.v2.u32 	[%rd1+8], {%r4, %r58};
	mov.b32 	%r87, 8;
	st.local.v2.u32 	[%rd1+16], {%r70, %r87};
	{ // callseq 1118, 0
	.param .b64 param0;
	st.param.b64 	[param0], %rd43;
	.param .b64 param1;
	st.param.b64 	[param1], %rd31;
	.param .b32 retval0;
	call.uni (retval0), 
	vprintf, 
	(
	param0, 
	param1
	);
	ld.param.b32 	%r88, [retval0];
	} // callseq 1118
	ld.global.f32 	%f6, [%rd45+32];
	st.global.f32 	[%rd47+32], %f6;
	st.local.v2.u32 	[%rd1], {%r64, %r2};
	st.local.v2.u32 	[%rd1+8], {%r4, %r58};
	mov.b32 	%r90, 16;
	st.local.v2.u32 	[%rd1+16], {%r70, %r90};
	{ // callseq 1119, 0
	.param .b64 param0;
	st.param.b64 	[param0], %rd43;
	.param .b64 param1;
	st.param.b64 	[param1], %rd31;
	.param .b32 retval0;
	call.uni (retval0), 
	vprintf, 
	(
	param0, 
	param1
	);
	ld.param.b32 	%r91, [retval0];
	} // callseq 1119
	ld.global.f32 	%f7, [%rd45+64];
	st.global.f32 	[%rd47+64], %f7;
	st.local.v2.u32 	[%rd1], {%r64, %r2};
	st.local.v2.u32 	[%rd1+8], {%r4, %r58};
	mov.b32 	%r93, 24;
	st.local.v2.u32 	[%rd1+16], {%r70, %r93};
	{ // callseq 1120, 0
	.param .b64 param0;
	st.param.b64 	[param0], %rd43;
	.param .b64 param1;
	st.param.b64 	[param1], %rd31;
	.param .b32 retval0;
	call.uni (retval0), 
	vprintf, 
	(
	param0, 
	param1
	);
	ld.param.b32 	%r94, [retval0];
	} // callseq 1120
	ld.global.f32 	%f8, [%rd45+96];
	st.global.f32 	[%rd47+96], %f8;
	add.s32 	%r97, %r97, %r5;
	setp.lt.s32 	%p2, %r13, %r8;
	mov.u32 	%r96, %r13;
	@%p2 bra 	$L__BB58_2;
$L__BB58_3:
	ret;

}
	// .globl	_Z5evictIfLi8ELi4ELi8EEvPT_S1_PKiS3_S3_S3_iiiiii
.visible .entry _Z5evictIfLi8ELi4ELi8EEvPT_S1_PKiS3_S3_S3_iiiiii(
	.param .u64 .ptr .align 1 _Z5evictIfLi8ELi4ELi8EEvPT_S1_PKiS3_S3_S3_iiiiii_param_0,
	.param .u64 .ptr .align 1 _Z5evictIfLi8ELi4ELi8EEvPT_S1_PKiS3_S3_S3_iiiiii_param_1,
	.param .u64 .ptr .align 1 _Z5evictIfLi8ELi4ELi8EEvPT_S1_PKiS3_S3_S3_iiiiii_param_2,
	.param .u64 .ptr .align 1 _Z5evictIfLi8ELi4ELi8EEvPT_S1_PKiS3_S3_S3_iiiiii_param_3,
	.param .u64 .ptr .align 1 _Z5evictIfLi8ELi4ELi8EEvPT_S1_PKiS3_S3_S3_iiiiii_param_4,
	.param .u64 .ptr .align 1 _Z5evictIfLi8ELi4ELi8EEvPT_S1_PKiS3_S3_S3_iiiiii_param_5,
	.param .u32 _Z5evictIfLi8ELi4ELi8EEvPT_S1_PKiS3_S3_S3_iiiiii_param_6,
	.param .u32 _Z5evictIfLi8ELi4ELi8EEvPT_S1_PKiS3_S3_S3_iiiiii_param_7,
	.param .u32 _Z5evictIfLi8ELi4ELi8EEvPT_S1_PKiS3_S3_S3_iiiiii_param_8,
	.param .u32 _Z5evictIfLi8ELi4ELi8EEvPT_S1_PKiS3_S3_S3_iiiiii_param_9,
	.param .u32 _Z5evictIfLi8ELi4ELi8EEvPT_S1_PKiS3_S3_S3_iiiiii_param_10,
	.param .u32 _Z5evictIfLi8ELi4ELi8EEvPT_S1_PKiS3_S3_S3_iiiiii_param_11
)
{
	.local .align 8 .b8 	__local_depot59[32];
	.reg .b64 	%SP;
	.reg .b64 	%SPL;
	.reg .pred 	%p<3>;
	.reg .b32 	%r<120>;
	.reg .b32 	%f<17>;
	.reg .b64 	%rd<49>;

	mov.u64 	%SPL, __local_depot59;
	cvta.local.u64 	%SP, %SPL;
	ld.param.u64 	%rd5, [_Z5evictIfLi8ELi4ELi8EEvPT_S1_PKiS3_S3_S3_iiiiii_param_0];
	ld.param.u64 	%rd6, [_Z5evictIfLi8ELi4ELi8EEvPT_S1_PKiS3_S3_S3_iiiiii_param_1];
	ld.param.u64 	%rd9, [_Z5evictIfLi8ELi4ELi8EEvPT_S1_PKiS3_S3_S3_iiiiii_param_3];
	ld.param.u64 	%rd8, [_Z5evictIfLi8ELi4ELi8EEvPT_S1_PKiS3_S3_S3_iiiiii_param_4];
	ld.param.u64 	%rd10, [_Z5evictIfLi8ELi4ELi8EEvPT_S1_PKiS3_S3_S3_iiiiii_param_5];
	ld.param.u32 	%r17, [_Z5evictIfLi8ELi4ELi8EEvPT_S1_PKiS3_S3_S3_iiiiii_param_6];
	ld.param.u32 	%r15, [_Z5evictIfLi8ELi4ELi8EEvPT_S1_PKiS3_S3_S3_iiiiii_param_7];
	ld.param.u32 	%r18, [_Z5evictIfLi8ELi4ELi8EEvPT_S1_PKiS3_S3_S3_iiiiii_param_8];
	ld.param.u32 	%r19, [_Z5evictIfLi8ELi4ELi8EEvPT_S1_PKiS3_S3_S3_iiiiii_param_9];
	ld.param.u32 	%r20, [_Z5evictIfLi8ELi4ELi8EEvPT_S1_PKiS3_S3_S3_iiiiii_param_10];
	ld.param.u32 	%r16, [_Z5evictIfLi8ELi4ELi8EEvPT_S1_PKiS3_S3_S3_iiiiii_param_11];
	cvta.to.global.u64 	%rd11, %rd10;
	cvta.to.global.u64 	%rd12, %rd9;
	add.u64 	%rd13, %SP, 0;
	add.u64 	%rd1, %SPL, 0;
	mov.u32 	%r21, %ctaid.y;
	mov.u32 	%r22, %ntid.y;
	mov.u32 	%r23, %tid.y;
	mad.lo.s32 	%r1, %r21, %r22, %r23;
	div.s32 	%r2, %r1, %r19;
	mul.lo.s32 	%r24, %r2, %r19;
	sub.s32 	%r25, %r1, %r24;
	mad.lo.s32 	%r26, %r2, %r18, %r17;
	mad.lo.s32 	%r27, %r26, %r19, %r25;
	st.local.v2.u32 	[%rd1], {%r27, %r1};
	st.local.u32 	[%rd1+8], %r2;
	mov.u64 	%rd14, $str;
	cvta.global.u64 	%rd15, %rd14;
	{ // callseq 1121, 0
	.param .b64 param0;
	st.param.b64 	[param0], %rd15;
	.param .b64 param1;
	st.param.b64 	[param1], %rd13;
	.param .b32 retval0;
	call.uni (retval0), 
	vprintf, 
	(
	param0, 
	param1
	);
	ld.param.b32 	%r28, [retval0];
	} // callseq 1121
	mul.wide.s32 	%rd16, %r27, 4;
	add.s64 	%rd17, %rd12, %rd16;
	ld.global.nc.u32 	%r3, [%rd17];
	mov.u32 	%r30, %ctaid.x;
	mov.u32 	%r31, %ntid.x;
	mov.u32 	%r32, %tid.x;
	mad.lo.s32 	%r4, %r30, %r31, %r32;
	mov.u32 	%r33, %nctaid.x;
	mul.lo.s32 	%r5, %r33, %r31;
	st.local.u32 	[%rd1], %r5;
	mov.u64 	%rd18, $str$1;
	cvta.global.u64 	%rd19, %rd18;
	{ // callseq 1122, 0
	.param .b64 param0;
	st.param.b64 	[param0], %rd19;
	.param .b64 param1;
	st.param.b64 	[param1], %rd13;
	.param .b32 retval0;
	call.uni (retval0), 
	vprintf, 
	(
	param0, 
	param1
	);
	ld.param.b32 	%r34, [retval0];
	} // callseq 1122
	mul.wide.u32 	%rd20, %r1, 4;
	add.s64 	%rd21, %rd11, %rd20;
	ld.global.nc.u32 	%r36, [%rd21];
	sub.s32 	%r37, %r4, %r3;
	add.s32 	%r119, %r37, %r36;
	st.local.v2.u32 	[%rd1], {%r3, %r15};
	mov.u64 	%rd22, $str$2;
	cvta.global.u64 	%rd23, %rd22;
	{ // callseq 1123, 0
	.param .b64 param0;
	st.param.b64 	[param0], %rd23;
	.param .b64 param1;
	st.param.b64 	[param1], %rd13;
	.param .b32 retval0;
	call.uni (retval0), 
	vprintf, 
	(
	param0, 
	param1
	);
	ld.param.b32 	%r38, [retval0];
	} // callseq 1123
	add.s32 	%r40, %r27, %r4;
	add.s32 	%r41, %r3, %r27;
	st.local.v2.u32 	[%rd1], {%r40, %r41};
	mov.u64 	%rd24, $str$3;
	cvta.global.u64 	%rd25, %rd24;
	{ // callseq 1124, 0
	.param .b64 param0;
	st.param.b64 	[param0], %rd25;
	.param .b64 param1;
	st.param.b64 	[param1], %rd13;
	.param .b32 retval0;
	call.uni (retval0), 
	vprintf, 
	(
	param0, 
	param1
	);
	ld.param.b32 	%r42, [retval0];
	} // callseq 1124
	mul.lo.s32 	%r44, %r20, %r27;
	shl.b32 	%r7, %r44, 3;
	setp.ge.s32 	%p1, %r4, %r3;
	@%p1 bra 	$L__BB59_3;
	cvta.to.global.u64 	%rd2, %rd5;
	cvta.to.global.u64 	%rd3, %rd6;
	add.s32 	%r8, %r7, %r3;
	add.s32 	%r118, %r7, %r4;
	mul.lo.s32 	%r10, %r16, %r1;
	cvta.to.global.u64 	%rd4, %rd8;
	mov.u64 	%rd29, $str$4;
$L__BB59_2:
	ld.param.u64 	%rd48, [_Z5evictIfLi8ELi4ELi8EEvPT_S1_PKiS3_S3_S3_iiiiii_param_2];
	cvta.to.global.u64 	%rd26, %rd48;
	mul.wide.s32 	%rd27, %r118, 4;
	add.s64 	%rd28, %rd26, %rd27;
	ld.global.nc.u32 	%r45, [%rd28];
	sub.s32 	%r46, %r45, %r15;
	shr.s32 	%r47, %r46, 31;
	shr.u32 	%r48, %r47, 29;
	add.s32 	%r49, %r46, %r48;
	shl.b32 	%r50, %r49, 3;
	and.b32  	%r51, %r50, -64;
	and.b32  	%r52, %r49, -8;
	sub.s32 	%r53, %r46, %r52;
	add.s32 	%r13, %r118, %r5;
	st.local.v2.u32 	[%rd1], {%r2, %r53};
	st.local.v2.u32 	[%rd1+8], {%r46, %r118};
	st.local.v2.u32 	[%rd1+16], {%r13, %r8};
	cvta.global.u64 	%rd30, %rd29;
	add.u64 	%rd31, %SP, 0;
	{ // callseq 1125, 0
	.param .b64 param0;
	st.param.b64 	[param0], %rd30;
	.param .b64 param1;
	st.param.b64 	[param1], %rd31;
	.param .b32 retval0;
	call.uni (retval0), 
	vprintf, 
	(
	param0, 
	param1
	);
	ld.param.b32 	%r54, [retval0];
	} // callseq 1125
	shl.b32 	%r56, %r53, 2;
	add.s32 	%r57, %r51, %r56;
	mad.lo.s32 	%r58, %r53, -3, %r57;
	shr.s32 	%r59, %r119, 31;
	shr.u32 	%r60, %r59, 29;
	add.s32 	%r61, %r119, %r60;
	shr.s32 	%r62, %r61, 3;
	add.s32 	%r63, %r62, %r10;
	mul.wide.s32 	%rd32, %r63, 4;
	add.s64 	%rd33, %rd4, %rd32;
	ld.global.nc.u32 	%r64, [%rd33];
	shl.b32 	%r65, %r64, 6;
	and.b32  	%r66, %r61, -8;
	sub.s32 	%r67, %r119, %r66;
	shl.b32 	%r68, %r67, 2;
	add.s32 	%r69, %r65, %r68;
	mad.lo.s32 	%r70, %r67, -3, %r69;
	st.local.v2.u32 	[%rd1], {%r1, %r119};
	st.local.v2.u32 	[%rd1+8], {%r62, %r64};
	st.local.v2.u32 	[%rd1+16], {%r65, %r67};
	st.local.u32 	[%rd1+24], %r69;
	mov.u64 	%rd34, $str$5;
	cvta.global.u64 	%rd35, %rd34;
	{ // callseq 1126, 0
	.param .b64 param0;
	st.param.b64 	[param0], %rd35;
	.param .b64 param1;
	st.param.b64 	[param1], %rd31;
	.param .b32 retval0;
	call.uni (retval0), 
	vprintf, 
	(
	param0, 
	param1
	);
	ld.param.b32 	%r71, [retval0];
	} // callseq 1126
	st.local.v2.u32 	[%rd1], {%r64, %r2};
	st.local.v2.u32 	[%rd1+8], {%r4, %r57};
	mov.b32 	%r73, 0;
	st.local.v2.u32 	[%rd1+16], {%r69, %r73};
	mov.u64 	%rd36, $str$6;
	cvta.global.u64 	%rd37, %rd36;
	{ // callseq 1127, 0
	.param .b64 param0;
	st.param.b64 	[param0], %rd37;
	.param .b64 param1;
	st.param.b64 	[param1], %rd31;
	.param .b32 retval0;
	call.uni (retval0), 
	vprintf, 
	(
	param0, 
	param1
	);
	ld.param.b32 	%r74, [retval0];
	} // callseq 1127
	mul.wide.s32 	%rd38, %r69, 4;
	add.s64 	%rd39, %rd2, %rd38;
	ld.global.f32 	%f1, [%rd39];
	mul.wide.s32 	%rd40, %r57, 4;
	add.s64 	%rd41, %rd2, %rd40;
	st.global.f32 	[%rd41], %f1;
	st.local.v2.u32 	[%rd1], {%r64, %r2};
	st.local.v2.u32 	[%rd1+8], {%r4, %r57};
	mov.b32 	%r76, 1;
	st.local.v2.u32 	[%rd1+16], {%r69, %r76};
	{ // callseq 1128, 0
	.param .b64 param0;
	st.param.b64 	[param0], %rd37;
	.param .b64 param1;
	st.param.b64 	[param1], %rd31;
	.param .b32 retval0;
	call.uni (retval0), 
	vprintf, 
	(
	param0, 
	param1
	);
	ld.param.b32 	%r77, [retval0];
	} // callseq 1128
	ld.global.f32 	%f2, [%rd39+4];
	st.global.f32 	[%rd41+4], %f2;
	st.local.v2.u32 	[%rd1], {%r64, %r2};
	st.local.v2.u32 	[%rd1+8], {%r4, %r57};
	mov.b32 	%r79, 2;
	st.local.v2.u32 	[%rd1+16], {%r69, %r79};
	{ // callseq 1129, 0
	.param .b64 param0;
	st.param.b64 	[param0], %rd37;
	.param .b64 param1;
	st.param.b64 	[param1], %rd31;
	.param .b32 retval0;
	call.uni (retval0), 
	vprintf, 
	(
	param0, 
	param1
	);
	ld.param.b32 	%r80, [retval0];
	} // callseq 1129
	ld.global.f32 	%f3, [%rd39+8];
	st.global.f32 	[%rd41+8], %f3;
	st.local.v2.u32 	[%rd1], {%r64, %r2};
	st.local.v2.u32 	[%rd1+8], {%r4, %r57};
	mov.b32 	%r82, 3;
	st.local.v2.u32 	[%rd1+16], {%r69, %r82};
	{ // callseq 1130, 0
	.param .b64 param0;
	st.param.b64 	[param0], %rd37;
	.param .b64 param1;
	st.param.b64 	[param1], %rd31;
	.param .b32 retval0;
	call.uni (retval0), 
	vprintf, 
	(
	param0, 
	param1
	);
	ld.param.b32 	%r83, [retval0];
	} // callseq 1130
	ld.global.f32 	%f4, [%rd39+12];
	st.global.f32 	[%rd41+12], %f4;
	add.s32 	%r85, %r69, 32;
	add.s32 	%r86, %r57, 32;
	st.local.v2.u32 	[%rd1], {%r64, %r2};
	st.local.v2.u32 	[%rd1+8], {%r4, %r86};
	st.local.v2.u32 	[%rd1+16], {%r85, %r73};
	{ // callseq 1131, 0
	.param .b64 param0;
	st.param.b64 	[param0], %rd37;
	.param .b64 param1;
	st.param.b64 	[param1], %rd31;
	.param .b32 retval0;
	call.uni (retval0), 
	vprintf, 
	(
	param0, 
	param1
	);
	ld.param.b32 	%r87, [retval0];
	} // callseq 1131
	ld.global.f32 	%f5, [%rd39+128];
	st.global.f32 	[%rd41+128], %f5;
	st.local.v2.u32 	[%rd1], {%r64, %r2};
	st.local.v2.u32 	[%rd1+8], {%r4, %r86};
	st.local.v2.u32 	[%rd1+16], {%r85, %r76};
	{ // callseq 1132, 0
	.param .b64 param0;
	st.param.b64 	[param0], %rd37;
	.param .b64 param1;
	st.param.b64 	[param1], %rd31;
	.param .b32 retval0;
	call.uni (retval0), 
	vprintf, 
	(
	param0, 
	param1
	);
	ld.param.b32 	%r89, [retval0];
	} // callseq 1132
	ld.global.f32 	%f6, [%rd39+132];
	st.global.f32 	[%rd41+132], %f6;
	st.local.v2.u32 	[%rd1], {%r64, %r2};
	st.local.v2.u32 	[%rd1+8], {%r4, %r86};
	st.local.v2.u32 	[%rd1+16], {%r85, %r79};
	{ // callseq 1133, 0
	.param .b64 param0;
	st.param.b64 	[param0], %rd37;
	.param .b64 param1;
	st.param.b64 	[param1], %rd31;
	.param .b32 retval0;
	call.uni (retval0), 
	vprintf, 
	(
	param0, 
	param1
	);
	ld.param.b32 	%r91, [retval0];
	} // callseq 1133
	ld.global.f32 	%f7, [%rd39+136];
	st.global.f32 	[%rd41+136], %f7;
	st.local.v2.u32 	[%rd1], {%r64, %r2};
	st.local.v2.u32 	[%rd1+8], {%r4, %r86};
	st.local.v2.u32 	[%rd1+16], {%r85, %r82};
	{ // callseq 1134, 0
	.param .b64 param0;
	st.param.b64 	[param0], %rd37;
	.param .b64 param1;
	st.param.b64 	[param1], %rd31;
	.param .b32 retval0;
	call.uni (retval0), 
	vprintf, 
	(
	param0, 
	param1
	);
	ld.param.b32 	%r93, [retval0];
	} // callseq 1134
	ld.global.f32 	%f8, [%rd39+140];
	st.global.f32 	[%rd41+140], %f8;
	st.local.v2.u32 	[%rd1], {%r64, %r2};
	st.local.v2.u32 	[%rd1+8], {%r4, %r58};
	st.local.v2.u32 	[%rd1+16], {%r70, %r73};
	mov.u64 	%rd42, $str$7;
	cvta.global.u64 	%rd43, %rd42;
	{ // callseq 1135, 0
	.param .b64 param0;
	st.param.b64 	[param0], %rd43;
	.param .b64 param1;
	st.param.b64 	[param1], %rd31;
	.param .b32 retval0;
	call.uni (retval0), 
	vprintf, 
	(
	param0, 
	param1
	);
	ld.param.b32 	%r95, [retval0];
	} // callseq 1135
	mul.wide.s32 	%rd44, %r70, 4;
	add.s64 	%rd45, %rd3, %rd44;
	ld.global.f32 	%f9, [%rd45];
	mul.wide.s32 	%rd46, %r58, 4;
	add.s64 	%rd47, %rd3, %rd46;
	st.global.f32 	[%rd47], %f9;
	st.local.v2.u32 	[%rd1], {%r64, %r2};
	st.local.v2.u32 	[%rd1+8], {%r4, %r58};
	mov.b32 	%r97, 8;
	st.local.v2.u32 	[%rd1+16], {%r70, %r97};
	{ // callseq 1136, 0
	.param .b64 param0;
	st.param.b64 	[param0], %rd43;
	.param .b64 param1;
	st.param.b64 	[param1], %rd31;
	.param .b32 retval0;
	call.uni (retval0), 
	vprintf, 
	(
	param0, 
	param1
	);
	ld.param.b32 	%r98, [retval0];
	} // callseq 1136
	ld.global.f32 	%f10, [%rd45+32];
	st.global.f32 	[%rd47+32], %f10;
	st.local.v2.u32 	[%rd1], {%r64, %r2};
	st.local.v2.u32 	[%rd1+8], {%r4, %r58};
	mov.b32 	%r100, 16;
	st.local.v2.u32 	[%rd1+16], {%r70, %r100};
	{ // callseq 1137, 0
	.param .b64 param0;
	st.param.b64 	[param0], %rd43;
	.param .b64 param1;
	st.param.b64 	[param1], %rd31;
	.param .b32 retval0;
	call.uni (retval0), 
	vprintf, 
	(
	param0, 
	param1
	);
	ld.param.b32 	%r101, [retval0];
	} // callseq 1137
	ld.global.f32 	%f11, [%rd45+64];
	st.global.f32 	[%rd47+64], %f11;
	st.local.v2.u32 	[%rd1], {%r64, %r2};
	st.local.v2.u32 	[%rd1+8], {%r4, %r58};
	mov.b32 	%r103, 24;
	st.local.v2.u32 	[%rd1+16], {%r70, %r103};
	{ // callseq 1138, 0
	.param .b64 param0;
	st.param.b64 	[param0], %rd43;
	.param .b64 param1;
	st.param.b64 	[param1], %rd31;
	.param .b32 retval0;
	call.uni (retval0), 
	vprintf, 
	(
	param0, 
	param1
	);
	ld.param.b32 	%r104, [retval0];
	} // callseq 1138
	ld.global.f32 	%f12, [%rd45+96];
	st.global.f32 	[%rd47+96], %f12;
	st.local.v2.u32 	[%rd1], {%r64, %r2};
	st.local.v2.u32 	[%rd1+8], {%r4, %r58};
	mov.b32 	%r106, 32;
	st.local.v2.u32 	[%rd1+16], {%r70, %r106};
	{ // callseq 1139, 0
	.param .b64 param0;
	st.param.b64 	[param0], %rd43;
	.param .b64 param1;
	st.param.b64 	[param1], %rd31;
	.param .b32 retval0;
	call.uni (retval0), 
	vprintf, 
	(
	param0, 
	param1
	);
	ld.param.b32 	%r107, [retval0];
	} // callseq 1139
	ld.global.f32 	%f13, [%rd45+128];
	st.global.f32 	[%rd47+128], %f13;
	st.local.v2.u32 	[%rd1], {%r64, %r2};
	st.local.v2.u32 	[%rd1+8], {%r4, %r58};
	mov.b32 	%r109, 40;
	st.local.v2.u32 	[%rd1+16], {%r70, %r109};
	{ // callseq 1140, 0
	.param .b64 param0;
	st.param.b64 	[param0], %rd43;
	.param .b64 param1;
	st.param.b64 	[param1], %rd31;
	.param .b32 retval0;
	call.uni (retval0), 
	vprintf, 
	(
	param0, 
	param1
	);
	ld.param.b32 	%r110, [retval0];
	} // callseq 1140
	ld.global.f32 	%f14, [%rd45+160];
	st.global.f32 	[%rd47+160], %f14;
	st.local.v2.u32 	[%rd1], {%r64, %r2};
	st.local.v2.u32 	[%rd1+8], {%r4, %r58};
	mov.b32 	%r112, 48;
	st.local.v2.u32 	[%rd1+16], {%r70, %r112};
	{ // callseq 1141, 0
	.param .b64 param0;
	st.param.b64 	[param0], %rd43;
	.param .b64 param1;
	st.param.b64 	[param1], %rd31;
	.param .b32 retval0;
	call.uni (retval0), 
	vprintf, 
	(
	param0, 
	param1
	);
	ld.param.b32 	%r113, [retval0];
	} // callseq 1141
	ld.global.f32 	%f15, [%rd45+192];
	st.global.f32 	[%rd47+192], %f15;
	st.local.v2.u32 	[%rd1], {%r64, %r2};
	st.local.v2.u32 	[%rd1+8], {%r4, %r58};
	mov.b32 	%r115, 56;
	st.local.v2.u32 	[%rd1+16], {%r70, %r115};
	{ // callseq 1142, 0
	.param .b64 param0;
	st.param.b64 	[param0], %rd43;
	.param .b64 param1;
	st.param.b64 	[param1], %rd31;
	.param .b32 retval0;
	call.uni (retval0), 
	vprintf, 
	(
	param0, 
	param1
	);
	ld.param.b32 	%r116, [retval0];
	} // callseq 1142
	ld.global.f32 	%f16, [%rd45+224];
	st.global.f32 	[%rd47+224], %f16;
	add.s32 	%r119, %r119, %r5;
	setp.lt.s32 	%p2, %r13, %r8;
	mov.u32 	%r118, %r13;
	@%p2 bra 	$L__BB59_2;
$L__BB59_3:
	ret;

}
	// .globl	_Z5evictIfLi1ELi8ELi8EEvPT_S1_PKiS3_S3_S3_iiiiii
.visible .entry _Z5evictIfLi1ELi8ELi8EEvPT_S1_PKiS3_S3_S3_iiiiii(
	.param .u64 .ptr .align 1 _Z5evictIfLi1ELi8ELi8EEvPT_S1_PKiS3_S3_S3_iiiiii_param_0,
	.param .u64 .ptr .align 1 _Z5evictIfLi1ELi8ELi8EEvPT_S1_PKiS3_S3_S3_iiiiii_param_1,
	.param .u64 .ptr .align 1 _Z5evictIfLi1ELi8ELi8EEvPT_S1_PKiS3_S3_S3_iiiiii_param_2,
	.param .u64 .ptr .align 1 _Z5evictIfLi1ELi8ELi8EEvPT_S1_PKiS3_S3_S3_iiiiii_param_3,
	.param .u64 .ptr .align 1 _Z5evictIfLi1ELi8ELi8EEvPT_S1_PKiS3_S3_S3_iiiiii_param_4,
	.param .u64 .ptr .align 1 _Z5evictIfLi1ELi8ELi8EEvPT_S1_PKiS3_S3_S3_iiiiii_param_5,
	.param .u32 _Z5evictIfLi1ELi8ELi8EEvPT_S1_PKiS3_S3_S3_iiiiii_param_6,
	.param .u32 _Z5evictIfLi1ELi8ELi8EEvPT_S1_PKiS3_S3_S3_iiiiii_param_7,
	.param .u32 _Z5evictIfLi1ELi8ELi8EEvPT_S1_PKiS3_S3_S3_iiiiii_param_8,
	.param .u32 _Z5evictIfLi1ELi8ELi8EEvPT_S1_PKiS3_S3_S3_iiiiii_param_9,
	.param .u32 _Z5evictIfLi1ELi8ELi8EEvPT_S1_PKiS3_S3_S3_iiiiii_param_10,
	.param .u32 _Z5evictIfLi1ELi8ELi8EEvPT_S1_PKiS3_S3_S3_iiiiii_param_11
)
{
	.local .align 8 .b8 	__local_depot60[32];
	.reg .b64 	%SP;
	.reg .b64 	%SPL;
	.reg .pred 	%p<3>;
	.reg .b32 	%r<99>;
	.reg .b32 	%f<10>;
	.reg .b64 	%rd<50>;

	mov.u64 	%SPL, __local_depot60;
	cvta.local.u64 	%SP, %SPL;
	ld.param.u64 	%rd4, [_Z5evictIfLi1ELi8ELi8EEvPT_S1_PKiS3_S3_S3_iiiiii_param_0];
	ld.param.u64 	%rd5, [_Z5evictIfLi1ELi8ELi8EEvPT_S1_PKiS3_S3_S3_iiiiii_param_1];
	ld.param.u64 	%rd8, [_Z5evictIfLi1ELi8ELi8EEvPT_S1_PKiS3_S3_S3_iiiiii_param_3];
	ld.param.u64 	%rd9, [_Z5evictIfLi1ELi8ELi8EEvPT_S1_PKiS3_S3_S3_iiiiii_param_5];
	ld.param.u32 	%r17, [_Z5evictIfLi1ELi8ELi8EEvPT_S1_PKiS3_S3_S3_iiiiii_param_6];
	ld.param.u32 	%r15, [_Z5evictIfLi1ELi8ELi8EEvPT_S1_PKiS3_S3_S3_iiiiii_param_7];
	ld.param.u32 	%r18, [_Z5evictIfLi1ELi8ELi8EEvPT_S1_PKiS3_S3_S3_iiiiii_param_8];
	ld.param.u32 	%r19, [_Z5evictIfLi1ELi8ELi8EEvPT_S1_PKiS3_S3_S3_iiiiii_param_9];
	ld.param.u32 	%r20, [_Z5evictIfLi1ELi8ELi8EEvPT_S1_PKiS3_S3_S3_iiiiii_param_10];
	ld.param.u32 	%r16, [_Z5evictIfLi1ELi8ELi8EEvPT_S1_PKiS3_S3_S3_iiiiii_param_11];
	cvta.to.global.u64 	%rd10, %rd9;
	cvta.to.global.u64 	%rd11, %rd8;
	add.u64 	%rd12, %SP, 0;
	add.u64 	%rd1, %SPL, 0;
	mov.u32 	%r21, %ctaid.y;
	mov.u32 	%r22, %ntid.y;
	mov.u32 	%r23, %tid.y;
	mad.lo.s32 	%r1, %r21, %r22, %r23;
	div.s32 	%r2, %r1, %r19;
	mul.lo.s32 	%r24, %r2, %r19;
	sub.s32 	%r25, %r1, %r24;
	mad.lo.s32 	%r26, %r2, %r18, %r17;
	mad.lo.s32 	%r27, %r26, %r19, %r25;
	st.local.v2.u32 	[%rd1], {%r27, %r1};
	st.local.u32 	[%rd1+8], %r2;
	mov.u64 	%rd13, $str;
	cvta.global.u64 	%rd14, %rd13;
	{ // callseq 1143, 0
	.param .b64 param0;
	st.param.b64 	[param0], %rd14;
	.param .b64 param1;
	st.param.b64 	[param1], %rd12;
	.param .b32 retval0;
	call.uni (retval0), 
	vprintf, 
	(
	param0, 
	param1
	);
	ld.param.b32 	%r28, [retval0];
	} // callseq 1143
	mul.wide.s32 	%rd15, %r27, 4;
	add.s64 	%rd16, %rd11, %rd15;
	ld.global.nc.u32 	%r3, [%rd16];
	mov.u32 	%r30, %ctaid.x;
	mov.u32 	%r31, %ntid.x;
	mov.u32 	%r32, %tid.x;
	mad.lo.s32 	%r4, %r30, %r31, %r32;
	mov.u32 	%r33, %nctaid.x;
	mul.lo.s32 	%r5, %r33, %r31;
	st.local.u32 	[%rd1], %r5;
	mov.u64 	%rd17, $str$1;
	cvta.global.u64 	%rd18, %rd17;
	{ // callseq 1144, 0
	.param .b64 param0;
	st.param.b64 	[param0], %rd18;
	.param .b64 param1;
	st.param.b64 	[param1], %rd12;
	.param .b32 retval0;
	call.uni (retval0), 
	vprintf, 
	(
	param0, 
	param1
	);
	ld.param.b32 	%r34, [retval0];
	} // callseq 1144
	mul.wide.u32 	%rd19, %r1, 4;
	add.s64 	%rd20, %rd10, %rd19;
	ld.global.nc.u32 	%r36, [%rd20];
	sub.s32 	%r37, %r4, %r3;
	add.s32 	%r98, %r37, %r36;
	st.local.v2.u32 	[%rd1], {%r3, %r15};
	mov.u64 	%rd21, $str$2;
	cvta.global.u64 	%rd22, %rd21;
	{ // callseq 1145, 0
	.param .b64 param0;
	st.param.b64 	[param0], %rd22;
	.param .b64 param1;
	st.param.b64 	[param1], %rd12;
	.param .b32 retval0;
	call.uni (retval0), 
	vprintf, 
	(
	param0, 
	param1
	);
	ld.param.b32 	%r38, [retval0];
	} // callseq 1145
	add.s32 	%r40, %r27, %r4;
	add.s32 	%r41, %r3, %r27;
	st.local.v2.u32 	[%rd1], {%r40, %r41};
	mov.u64 	%rd23, $str$3;
	cvta.global.u64 	%rd24, %rd23;
	{ // callseq 1146, 0
	.param .b64 param0;
	st.param.b64 	[param0], %rd24;
	.param .b64 param1;
	st.param.b64 	[param1], %rd12;
	.param .b32 retval0;
	call.uni (retval0), 
	vprintf, 
	(
	param0, 
	param1
	);
	ld.param.b32 	%r42, [retval0];
	} // callseq 1146
	mul.lo.s32 	%r44, %r20, %r27;
	shl.b32 	%r7, %r44, 3;
	setp.ge.s32 	%p1, %r4, %r3;
	@%p1 bra 	$L__BB60_3;
	cvta.to.global.u64 	%rd2, %rd4;
	cvta.to.global.u64 	%rd3, %rd5;
	add.s32 	%r8, %r7, %r3;
	add.s32 	%r97, %r7, %r4;
	mul.lo.s32 	%r10, %r16, %r1;
	mov.u64 	%rd28, $str$4;
$L__BB60_2:
	ld.param.u64 	%rd49, [_Z5evictIfLi1ELi8ELi8EEvPT_S1_PKiS3_S3_S3_iiiiii_param_4];
	ld.param.u64 	%rd48, [_Z5evictIfLi1ELi8ELi8EEvPT_S1_PKiS3_S3_S3_iiiiii_param_2];
	cvta.to.global.u64 	%rd25, %rd48;
	mul.wide.s32 	%rd26, %r97, 4;
	add.s64 	%rd27, %rd25, %rd26;
	ld.global.nc.u32 	%r45, [%rd27];
	sub.s32 	%r46, %r45, %r15;
	shr.s32 	%r47, %r46, 31;
	shr.u32 	%r48, %r47, 29;
	add.s32 	%r49, %r46, %r48;
	and.b32  	%r50, %r49, -8;
	sub.s32 	%r51, %r46, %r50;
	add.s32 	%r13, %r97, %r5;
	st.local.v2.u32 	[%rd1], {%r2, %r51};
	st.local.v2.u32 	[%rd1+8], {%r46, %r97};
	st.local.v2.u32 	[%rd1+16], {%r13, %r8};
	cvta.global.u64 	%rd29, %rd28;
	{ // callseq 1147, 0
	.param .b64 param0;
	st.param.b64 	[param0], %rd29;
	.param .b64 param1;
	st.param.b64 	[param1], %rd12;
	.param .b32 retval0;
	call.uni (retval0), 
	vprintf, 
	(
	param0, 
	param1
	);
	ld.param.b32 	%r52, [retval0];
	} // callseq 1147
	shl.b32 	%r54, %r51, 3;
	add.s32 	%r55, %r50, %r54;
	mad.lo.s32 	%r56, %r51, -7, %r55;
	shr.s32 	%r57, %r98, 31;
	shr.u32 	%r58, %r57, 29;
	add.s32 	%r59, %r98, %r58;
	shr.s32 	%r60, %r59, 3;
	add.s32 	%r61, %r60, %r10;
	cvta.to.global.u64 	%rd31, %rd49;
	mul.wide.s32 	%rd32, %r61, 4;
	add.s64 	%rd33, %rd31, %rd32;
	ld.global.nc.u32 	%r62, [%rd33];
	shl.b32 	%r63, %r62, 3;
	and.b32  	%r64, %r59, -8;
	sub.s32 	%r65, %r98, %r64;
	shl.b32 	%r66, %r65, 3;
	add.s32 	%r67, %r63, %r66;
	mad.lo.s32 	%r68, %r65, -7, %r67;
	st.local.v2.u32 	[%rd1], {%r1, %r98};
	st.local.v2.u32 	[%rd1+8], {%r60, %r62};
	st.local.v2.u32 	[%rd1+16], {%r63, %r65};
	st.local.u32 	[%rd1+24], %r67;
	mov.u64 	%rd34, $str$5;
	cvta.global.u64 	%rd35, %rd34;
	{ // callseq 1148, 0
	.param .b64 param0;
	st.param.b64 	[param0], %rd35;
	.param .b64 param1;
	st.param.b64 	[param1], %rd12;
	.param .b32 retval0;
	call.uni (retval0), 
	vprintf, 
	(
	param0, 
	param1
	);
	ld.param.b32 	%r69, [retval0];
	} // callseq 1148
	st.local.v2.u32 	[%rd1], {%r62, %r2};
	st.local.v2.u32 	[%rd1+8], {%r4, %r55};
	mov.b32 	%r71, 0;
	st.local.v2.u32 	[%rd1+16], {%r67, %r71};
	mov.u64 	%rd36, $str$6;
	cvta.global.u64 	%rd37, %rd36;
	{ // callseq 1149, 0
	.param .b64 param0;
	st.param.b64 	[param0], %rd37;
	.param .b64 param1;
	st.param.b64 	[param1], %rd12;
	.param .b32 retval0;
	call.uni (retval0), 
	vprintf, 
	(
	param0, 
	param1
	);
	ld.param.b32 	%r72, [retval0];
	} // callseq 1149
	mul.wide.s32 	%rd38, %r67, 4;
	add.s64 	%rd39, %rd2, %rd38;
	ld.global.f32 	%f1, [%rd39];
	mul.wide.s32 	%rd40, %r55, 4;
	add.s64 	%rd41, %rd2, %rd40;
	st.global.f32 	[%rd41], %f1;
	st.local.v2.u32 	[%rd1], {%r62, %r2};
	st.local.v2.u32 	[%rd1+8], {%r4, %r55};
	mov.b32 	%r74, 1;
	st.local.v2.u32 	[%rd1+16], {%r67, %r74};
	{ // callseq 1150, 0
	.param .b64 param0;
	st.param.b64 	[param0], %rd37;
	.param .b64 param1;
	st.param.b64 	[param1], %rd12;
	.param .b32 retval0;
	call.uni (retval0), 
	vprintf, 
	(
	param0, 
	param1
	);
	ld.param.b32 	%r75, [retval0];
	} // callseq 1150
	ld.global.f32 	%f2, [%rd39+4];
	st.global.f32 	[%rd41+4], %f2;
	st.local.v2.u32 	[%rd1], {%r62, %r2};
	st.local.v2.u32 	[%rd1+8], {%r4, %r55};
	mov.b32 	%r77, 2;
	st.local.v2.u32 	[%rd1+16], {%r67, %r77};
	{ // callseq 1151, 0
	.param .b64 param0;
	st.param.b64 	[param0], %rd37;
	.param .b64 param1;
	st.param.b64 	[param1], %rd12;
	.param .b32 retval0;
	call.uni (retval0), 
	vprintf, 
	(
	param0, 
	param1
	);
	ld.param.b32 	%r78, [retval0];
	} // callseq 1151
	ld.global.f32 	%f3, [%rd39+8];
	st.global.f32 	[%rd41+8], %f3;
	st.local.v2.u32 	[%rd1], {%r62, %r2};
	st.local.v2.u32 	[%rd1+8], {%r4, %r55};
	mov.b32 	%r80, 3;
	st.local.v2.u32 	[%rd1+16], {%r67, %r80};
	{ // callseq 1152, 0
	.param .b64 param0;
	st.param.b64 	[param0], %rd37;
	.param .b64 param1;
	st.param.b64 	[param1], %rd12;
	.param .b32 retval0;
	call.uni (retval0), 
	vprintf, 
	(
	param0, 
	param1
	);
	ld.param.b32 	%r81, [retval0];
	} // callseq 1152
	ld.global.f32 	%f4, [%rd39+12];
	st.global.f32 	[%rd41+12], %f4;
	st.local.v2.u32 	[%rd1], {%r62, %r2};
	st.local.v2.u32 	[%rd1+8], {%r4, %r55};
	mov.b32 	%r83, 4;
	st.local.v2.u32 	[%rd1+16], {%r67, %r83};
	{ // callseq 1153, 0
	.param .b64 param0;
	st.param.b64 	[param0], %rd37;
	.param .b64 param1;
	st.param.b64 	[param1], %rd12;
	.param .b32 retval0;
	call.uni (retval0), 
	vprintf, 
	(
	param0, 
	param1
	);
	ld.param.b32 	%r84, [retval0];
	} // callseq 1153
	ld.global.f32 	%f5, [%rd39+16];
	st.global.f32 	[%rd41+16], %f5;
	st.local.v2.u32 	[%rd1], {%r62, %r2};
	st.local.v2.u32 	[%rd1+8], {%r4, %r55};
	mov.b32 	%r86, 5;
	st.local.v2.u32 	[%rd1+16], {%r67, %r86};
	{ // callseq 1154, 0
	.param .b64 param0;
	st.param.b64 	[param0], %rd37;
	.param .b64 param1;
	st.param.b64 	[param1], %rd12;
	.param .b32 retval0;
	call.uni (retval0), 
	vprintf, 
	(
	param0, 
	param1
	);
	ld.param.b32 	%r87, [retval0];
	} // callseq 1154
	ld.global.f32 	%f6, [%rd39+20];
	st.global.f32 	[%rd41+20], %f6;
	st.local.v2.u32 	[%rd1], {%r62, %r2};
	st.local.v2.u32 	[%rd1+8], {%r4, %r55};
	mov.b32 	%r89, 6;
	st.local.v2.u32 	[%rd1+16], {%r67, %r89};
	{ // callseq 1155, 0
	.param .b64 param0;
	st.param.b64 	[param0], %rd37;
	.param .b64 param1;
	st.param.b64 	[param1], %rd12;
	.param .b32 retval0;
	call.uni (retval0), 
	vprintf, 
	(
	param0, 
	param1
	);
	ld.param.b32 	%r90, [retval0];
	} // callseq 1155
	ld.global.f32 	%f7, [%rd39+24];
	st.global.f32 	[%rd41+24], %f7;
	st.local.v2.u32 	[%rd1], {%r62, %r2};
	st.local.v2.u32 	[%rd1+8], {%r4, %r55};
	mov.b32 	%r92, 7;
	st.local.v2.u32 	[%rd1+16], {%r67, %r92};
	{ // callseq 1156, 0
	.param .b64 param0;
	st.param.b64 	[param0], %rd37;
	.param .b64 param1;
	st.param.b64 	[param1], %rd12;
	.param .b32 retval0;
	call.uni (retval0), 
	vprintf, 
	(
	param0, 
	param1
	);
	ld.param.b32 	%r93, [retval0];
	} // callseq 1156
	ld.global.f32 	%f8, [%rd39+28];
	st.global.f32 	[%rd41+28], %f8;
	st.local.v2.u32 	[%rd1], {%r62, %r2};
	st.local.v2.u32 	[%rd1+8], {%r4, %r56};
	st.local.v2.u32 	[%rd1+16], {%r68, %r71};
	mov.u64 	%rd42, $str$7;
	cvta.global.u64 	%rd43, %rd42;
	{ // callseq 1157, 0
	.param .b64 param0;
	st.param.b64 	[param0], %rd43;
	.param .b64 param1;
	st.param.b64 	[param1], %rd12;
	.param .b32 retval0;
	call.uni (retval0), 
	vprintf, 
	(
	param0, 
	param1
	);
	ld.param.b32 	%r95, [retval0];
	} // callseq 1157
	mul.wide.s32 	%rd44, %r68, 4;
	add.s64 	%rd45, %rd3, %rd44;
	ld.global.f32 	%f9, [%rd45];
	mul.wide.s32 	%rd46, %r56, 4;
	add.s64 	%rd47, %rd3, %rd46;
	st.global.f32 	[%rd47], %f9;
	add.s32 	%r98, %r98, %r5;
	setp.lt.s32 	%p2, %r13, %r8;
	mov.u32 	%r97, %r13;
	@%p2 bra 	$L__BB60_2;
$L__BB60_3:
	ret;

}
	// .globl	_Z5evictIfLi2ELi8ELi8EEvPT_S1_PKiS3_S3_S3_iiiiii
.visible .entry _Z5evictIfLi2ELi8ELi8EEvPT_S1_PKiS3_S3_S3_iiiiii(
	.param .u64 .ptr .align 1 _Z5evictIfLi2ELi8ELi8EEvPT_S1_PKiS3_S3_S3_iiiiii_param_0,
	.param .u64 .ptr .align 1 _Z5evictIfLi2ELi8ELi8EEvPT_S1_PKiS3_S3_S3_iiiiii_param_1,
	.param .u64 .ptr .align 1 _Z5evictIfLi2ELi8ELi8EEvPT_S1_PKiS3_S3_S3_iiiiii_param_2,
	.param .u64 .ptr .align 1 _Z5evictIfLi2ELi8ELi8EEvPT_S1_PKiS3_S3_S3_iiiiii_param_3,
	.param .u64 .ptr .align 1 _Z5evictIfLi2ELi8ELi8EEvPT_S1_PKiS3_S3_S3_iiiiii_param_4,
	.param .u64 .ptr .align 1 _Z5evictIfLi2ELi8ELi8EEvPT_S1_PKiS3_S3_S3_iiiiii_param_5,
	.param .u32 _Z5evictIfLi2ELi8ELi8EEvPT_S1_PKiS3_S3_S3_iiiiii_param_6,
	.param .u32 _Z5evictIfLi2ELi8ELi8EEvPT_S1_PKiS3_S3_S3_iiiiii_param_7,
	.param .u32 _Z5evictIfLi2ELi8ELi8EEvPT_S1_PKiS3_S3_S3_iiiiii_param_8,
	.param .u32 _Z5evictIfLi2ELi8ELi8EEvPT_S1_PKiS3_S3_S3_iiiiii_param_9,
	.param .u32 _Z5evictIfLi2ELi8ELi8EEvPT_S1_PKiS3_S3_S3_iiiiii_param_10,
	.param .u32 _Z5evictIfLi2ELi8ELi8EEvPT_S1_PKiS3_S3_S3_iiiiii_param_11
)
{
	.local .align 8 .b8 	__local_depot61[32];
	.reg .b64 	%SP;
	.reg .b64 	%SPL;
	.reg .pred 	%p<3>;
	.reg .b32 	%r<104>;
	.reg .b32 	%f<11>;
	.reg .b64 	%rd<50>;

	mov.u64 	%SPL, __local_depot61;
	cvta.local.u64 	%SP, %SPL;
	ld.param.u64 	%rd4, [_Z5evictIfLi2ELi8ELi8EEvPT_S1_PKiS3_S3_S3_iiiiii_param_0];
	ld.param.u64 	%rd5, [_Z5evictIfLi2ELi8ELi8EEvPT_S1_PKiS3_S3_S3_iiiiii_param_1];
	ld.param.u64 	%rd8, [_Z5evictIfLi2ELi8ELi8EEvPT_S1_PKiS3_S3_S3_iiiiii_param_3];
	ld.param.u64 	%rd9, [_Z5evictIfLi2ELi8ELi8EEvPT_S1_PKiS3_S3_S3_iiiiii_param_5];
	ld.param.u32 	%r17, [_Z5evictIfLi2ELi8ELi8EEvPT_S1_PKiS3_S3_S3_iiiiii_param_6];
	ld.param.u32 	%r15, [_Z5evictIfLi2ELi8ELi8EEvPT_S1_PKiS3_S3_S3_iiiiii_param_7];
	ld.param.u32 	%r18, [_Z5evictIfLi2ELi8ELi8EEvPT_S1_PKiS3_S3_S3_iiiiii_param_8];
	ld.param.u32 	%r19, [_Z5evictIfLi2ELi8ELi8EEvPT_S1_PKiS3_S3_S3_iiiiii_param_9];
	ld.param.u32 	%r20, [_Z5evictIfLi2ELi8ELi8EEvPT_S1_PKiS3_S3_S3_iiiiii_param_10];
	ld.param.u32 	%r16, [_Z5evictIfLi2ELi8ELi8EEvPT_S1_PKiS3_S3_S3_iiiiii_param_11];
	cvta.to.global.u64 	%rd10, %rd9;
	cvta.to.global.u64 	%rd11, %rd8;
	add.u64 	%rd12, %SP, 0;
	add.u64 	%rd1, %SPL, 0;
	mov.u32 	%r21, %ctaid.y;
	mov.u32 	%r22, %ntid.y;
	mov.u32 	%r23, %tid.y;
	mad.lo.s32 	%r1, %r21, %r22, %r23;
	div.s32 	%r2, %r1, %r19;
	mul.lo.s32 	%r24, %r2, %r19;
	sub.s32 	%r25, %r1, %r24;
	mad.lo.s32 	%r26, %r2, %r18, %r17;
	mad.lo.s32 	%r27, %r26, %r19, %r25;
	st.local.v2.u32 	[%rd1], {%r27, %r1};
	st.local.u32 	[%rd1+8], %r2;
	mov.u64 	%rd13, $str;
	cvta.global.u64 	%rd14, %rd13;
	{ // callseq 1158, 0
	.param .b64 param0;
	st.param.b64 	[param0], %rd14;
	.param .b64 param1;
	st.param.b64 	[param1], %rd12;
	.param .b32 retval0;
	call.uni (retval0), 
	vprintf, 
	(
	param0, 
	param1
	);
	ld.param.b32 	%r28, [retval0];
	} // callseq 1158
	mul.wide.s32 	%rd15, %r27, 4;
	add.s64 	%rd16, %rd11, %rd15;
	ld.global.nc.u32 	%r3, [%rd16];
	mov.u32 	%r30, %ctaid.x;
	mov.u32 	%r31, %ntid.x;
	mov.u32 	%r32, %tid.x;
	mad.lo.s32 	%r4, %r30, %r31, %r32;
	mov.u32 	%r33, %nctaid.x;
	mul.lo.s32 	%r5, %r33, %r31;
	st.local.u32 	[%rd1], %r5;
	mov.u64 	%rd17, $str$1;
	cvta.global.u64 	%rd18, %rd17;
	{ // callseq 1159, 0
	.param .b64 param0;
	st.param.b64 	[param0], %rd18;
	.param .b64 param1;
	st.param.b64 	[param1], %rd12;
	.param .b32 retval0;
	call.uni (retval0), 
	vprintf, 
	(
	param0, 
	param1
	);
	ld.param.b32 	%r34, [retval0];
	} // callseq 1159
	mul.wide.u32 	%rd19, %r1, 4;
	add.s64 	%rd20, %rd10, %rd19;
	ld.global.nc.u32 	%r36, [%rd20];
	sub.s32 	%r37, %r4, %r3;
	add.s32 	%r103, %r37, %r36;
	st.local.v2.u32 	[%rd1], {%r3, %r15};
	mov.u64 	%rd21, $str$2;
	cvta.global.u64 	%rd22, %rd21;
	{ // callseq 1160, 0
	.param .b64 param0;
	st.param.b64 	[param0], %rd22;
	.param .b64 param1;
	st.param.b64 	[param1], %rd12;
	.param .b32 retval0;
	call.uni (retval0), 
	vprintf, 
	(
	param0, 
	param1
	);
	ld.param.b32 	%r38, [retval0];
	} // callseq 1160
	add.s32 	%r40, %r27, %r4;
	add.s32 	%r41, %r3, %r27;
	st.local.v2.u32 	[%rd1], {%r40, %r41};
	mov.u64 	%rd23, $str$3;
	cvta.global.u64 	%rd24, %rd23;
	{ // callseq 1161, 0
	.param .b64 param0;
	st.param.b64 	[param0], %rd24;
	.param .b64 param1;
	st.param.b64 	[param1], %rd12;
	.param .b32 retval0;
	call.uni (retval0), 
	vprintf, 
	(
	param0, 
	param1
	);
	ld.param.b32 	%r42, [retval0];
	} // callseq 1161
	mul.lo.s32 	%r44, %r20, %r27;
	shl.b32 	%r7, %r44, 3;
	setp.ge.s32 	%p1, %r4, %r3;
	@%p1 bra 	$L__BB61_3;
	cvta.to.global.u64 	%rd2, %rd4;
	cvta.to.global.u64 	%rd3, %rd5;
	add.s32 	%r8, %r7, %r3;
	add.s32 	%r102, %r7, %r4;
	mul.lo.s32 	%r10, %r16, %r1;
	mov.u64 	%rd28, $str$4;
$L__BB61_2:
	ld.param.u64 	%rd49, [_Z5evictIfLi2ELi8ELi8EEvPT_S1_PKiS3_S3_S3_iiiiii_param_4];
	ld.param.u64 	%rd48, [_Z5evictIfLi2ELi8ELi8EEvPT_S1_PKiS3_S3_S3_iiiiii_param_2];
	cvta.to.global.u64 	%rd25, %rd48;
	mul.wide.s32 	%rd26, %r102, 4;
	add.s64 	%rd27, %rd25, %rd26;
	ld.global.nc.u32 	%r45, [%rd27];
	sub.s32 	%r46, %r45, %r15;
	shr.s32 	%r47, %r46, 31;
	shr.u32 	%r48, %r47, 29;
	add.s32 	%r49, %r46, %r48;
	shl.b32 	%r50, %r49, 1;
	and.b32  	%r51, %r50, -16;
	and.b32  	%r52, %r49, -8;
	sub.s32 	%r53, %r46, %r52;
	add.s32 	%r13, %r102, %r5;
	st.local.v2.u32 	[%rd1], {%r2, %r53};
	st.local.v2.u32 	[%rd1+8], {%r46, %r102};
	st.local.v2.u32 	[%rd1+16], {%r13, %r8};
	cvta.global.u64 	%rd29, %rd28;
	{ // callseq 1162, 0
	.param .b64 param0;
	st.param.b64 	[param0], %rd29;
	.param .b64 param1;
	st.param.b64 	[param1], %rd12;
	.param .b32 retval0;
	call.uni (retval0), 
	vprintf, 
	(
	param0, 
	param1
	);
	ld.param.b32 	%r54, [retval0];
	} // callseq 1162
	shl.b32 	%r56, %r53, 3;
	add.s32 	%r57, %r51, %r56;
	mad.lo.s32 	%r58, %r53, -7, %r57;
	shr.s32 	%r59, %r103, 31;
	shr.u32 	%r60, %r59, 29;
	add.s32 	%r61, %r103, %r60;
	shr.s32 	%r62, %r61, 3;
	add.s32 	%r63, %r62, %r10;
	cvta.to.global.u64 	%rd31, %rd49;
	mul.wide.s32 	%rd32, %r63, 4;
	add.s64 	%rd33, %rd31, %rd32;
	ld.global.nc.u32 	%r64, [%rd33];
	shl.b32 	%r65, %r64, 4;
	and.b32  	%r66, %r61, -8;
	sub.s32 	%r67, %r103, %r66;
	shl.b32 	%r68, %r67, 3;
	add.s32 	%r69, %r65, %r68;
	mad.lo.s32 	%r70, %r67, -7, %r69;
	st.local.v2.u32 	[%rd1], {%r1, %r103};
	st.local.v2.u32 	[%rd1+8], {%r62, %r64};
	st.local.v2.u32 	[%rd1+16], {%r65, %r67};
	st.local.u32 	[%rd1+24], %r69;
	mov.u64 	%rd34, $str$5;
	cvta.global.u64 	%rd35, %rd34;
	{ // callseq 1163, 0
	.param .b64 param0;
	st.param.b64 	[param0], %rd35;
	.param .b64 param1;
	st.param.b64 	[param1], %rd12;
	.param .b32 retval0;
	call.uni (retval0), 
	vprintf, 
	(
	param0, 
	param1
	);
	ld.param.b32 	%r71, [retval0];
	} // callseq 1163
	st.local.v2.u32 	[%rd1], {%r64, %r2};
	st.local.v2.u32 	[%rd1+8], {%r4, %r57};
	mov.b32 	%r73, 0;
	st.local.v2.u32 	[%rd1+16], {%r69, %r73};
	mov.u64 	%rd36, $str$6;
	cvta.global.u64 	%rd37, %rd36;
	{ // callseq 1164, 0
	.param .b64 param0;
	st.param.b64 	[param0], %rd37;
	.param .b64 param1;
	st.param.b64 	[param1], %rd12;
	.param .b32 retval0;
	call.uni (retval0), 
	vprintf, 
	(
	param0, 
	param1
	);
	ld.param.b32 	%r74, [retval0];
	} // callseq 1164
	mul.wide.s32 	%rd38, %r69, 4;
	add.s64 	%rd39, %rd2, %rd38;
	ld.global.f32 	%f1, [%rd39];
	mul.wide.s32 	%rd40, %r57, 4;
	add.s64 	%rd41, %rd2, %rd40;
	st.global.f32 	[%rd41], %f1;
	st.local.v2.u32 	[%rd1], {%r64, %r2};
	st.local.v2.u32 	[%rd1+8], {%r4, %r57};
	mov.b32 	%r76, 1;
	st.local.v2.u32 	[%rd1+16], {%r69, %r76};
	{ // callseq 1165, 0
	.param .b64 param0;
	st.param.b64 	[param0], %rd37;
	.param .b64 param1;
	st.param.b64 	[param1], %rd12;
	.param .b32 retval0;
	call.uni (retval0), 
	vprintf, 
	(
	param0, 
	param1
	);
	ld.param.b32 	%r77, [retval0];
	} // callseq 1165
	ld.global.f32 	%f2, [%rd39+4];
	st.global.f32 	[%rd41+4], %f2;
	st.local.v2.u32 	[%rd1], {%r64, %r2};
	st.local.v2.u32 	[%rd1+8], {%r4, %r57};
	mov.b32 	%r79, 2;
	st.local.v2.u32 	[%rd1+16], {%r69, %r79};
	{ // callseq 1166, 0
	.param .b64 param0;
	st.param.b64 	[param0], %rd37;
	.param .b64 param1;
	st.param.b64 	[param1], %rd12;
	.param .b32 retval0;
	call.uni (retval0), 
	vprintf, 
	(
	param0, 
	param1
	);
	ld.param.b32 	%r80, [retval0];
	} // callseq 1166
	ld.global.f32 	%f3, [%rd39+8];
	st.global.f32 	[%rd41+8], %f3;
	st.local.v2.u32 	[%rd1], {%r64, %r2};
	st.local.v2.u32 	[%rd1+8], {%r4, %r57};
	mov.b32 	%r82, 3;
	st.local.v2.u32 	[%rd1+16], {%r69, %r82};
	{ // callseq 1167, 0
	.param .b64 param0;
	st.param.b64 	[param0], %rd37;
	.param .b64 param1;
	st.param.b64 	[param1], %rd12;
	.param .b32 retval0;
	call.uni (retval0), 
	vprintf, 
	(
	param0, 
	param1
	);
	ld.param.b32 	%r83, [retval0];
	} // callseq 1167
	ld.global.f32 	%f4, [%rd39+12];
	st.global.f32 	[%rd41+12], %f4;
	st.local.v2.u32 	[%rd1], {%r64, %r2};
	st.local.v2.u32 	[%rd1+8], {%r4, %r57};
	mov.b32 	%r85, 4;
	st.local.v2.u32 	[%rd1+16], {%r69, %r85};
	{ // callseq 1168, 0
	.param .b64 param0;
	st.param.b64 	[param0], %rd37;
	.param .b64 param1;
	st.param.b64 	[param1], %rd12;
	.param .b32 retval0;
	call.uni (retval0), 
	vprintf, 
	(
	param0, 
	param1
	);
	ld.param.b32 	%r86, [retval0];
	} // callseq 1168
	ld.global.f32 	%f5, [%rd39+16];
	st.global.f32 	[%rd41+16], %f5;
	st.local.v2.u32 	[%rd1], {%r64, %r2};
	st.local.v2.u32 	[%rd1+8], {%r4, %r57};
	mov.b32 	%r88, 5;
	st.local.v2.u32 	[%rd1+16], {%r69, %r88};
	{ // callseq 1169, 0
	.param .b64 param0;
	st.param.b64 	[param0], %rd37;
	.param .b64 param1;
	st.param.b64 	[param1], %rd12;
	.param .b32 retval0;
	call.uni (retval0), 
	vprintf, 
	(
	param0, 
	param1
	);
	ld.param.b32 	%r89, [retval0];
	} // callseq 1169
	ld.global.f32 	%f6, [%rd39+20];
	st.global.f32 	[%rd41+20], %f6;
	st.local.v2.u32 	[%rd1], {%r64, %r2};
	st.local.v2.u32 	[%rd1+8], {%r4, %r57};
	mov.b32 	%r91, 6;
	st.local.v2.u32 	[%rd1+16], {%r69, %r91};
	{ // callseq 1170, 0
	.param .b64 param0;
	st.param.b64 	[param0], %rd37;
	.param .b64 param1;
	st.param.b64 	[param1], %rd12;
	.param .b32 retval0;
	call.uni (retval0), 
	vprintf, 
	(
	param0, 
	param1
	);
	ld.param.b32 	%r92, [retval0];
	} // callseq 1170
	ld.global.f32 	%f7, [%rd39+24];
	st.global.f32 	[%rd41+24], %f7;
	st.local.v2.u32 	[%rd1], {%r64, %r2};
	st.local.v2.u32 	[%rd1+8], {%r4, %r57};
	mov.b32 	%r94, 7;
	st.local.v2.u32 	[%rd1+16], {%r69, %r94};
	{ // callseq 1171, 0
	.param .b64 param0;
	st.param.b64 	[param0], %rd37;
	.param .b64 param1;
	st.param.b64 	[param1], %rd12;
	.param .b32 retval0;
	call.uni (retval0), 
	vprintf, 
	(
	param0, 
	param1
	);
	ld.param.b32 	%r95, [retval0];
	} // callseq 1171
	ld.global.f32 	%f8, [%rd39+28];
	st.global.f32 	[%rd41+28], %f8;
	st.local.v2.u32 	[%rd1], {%r64, %r2};
	st.local.v2.u32 	[%rd1+8], {%r4, %r58};
	st.local.v2.u32 	[%rd1+16], {%r70, %r73};
	mov.u64 	%rd42, $str$7;
	cvta.global.u64 	%rd43, %rd42;
	{ // callseq 1172, 0
	.param .b64 param0;
	st.param.b64 	[param0], %rd43;
	.param .b64 param1;
	st.param.b64 	[param1], %rd12;
	.param .b32 retval0;
	call.uni (retval0), 
	vprintf, 
	(
	param0, 
	param1
	);
	ld.param.b32 	%r97, [retval0];
	} // callseq 1172
	mul.wide.s32 	%rd44, %r70, 4;
	add.s64 	%rd45, %rd3, %rd44;
	ld.global.f32 	%f9, [%rd45];
	mul.wide.s32 	%rd46, %r58, 4;
	add.s64 	%rd47, %rd3, %rd46;
	st.global.f32 	[%rd47], %f9;
	st.local.v2.u32 	[%rd1], {%r64, %r2};
	st.local.v2.u32 	[%rd1+8], {%r4, %r58};
	mov.b32 	%r99, 8;
	st.local.v2.u32 	[%rd1+16], {%r70, %r99};
	{ // callseq 1173, 0
	.param .b64 param0;
	st.param.b64 	[param0], %rd43;
	.param .b64 param1;
	st.param.b64 	[param1], %rd12;
	.param .b32 retval0;
	call.uni (retval0), 
	vprintf, 
	(
	param0, 
	param1
	);
	ld.param.b32 	%r100, [retval0];
	} // callseq 1173
	ld.global.f32 	%f10, [%rd45+32];
	st.global.f32 	[%rd47+32], %f10;
	add.s32 	%r103, %r103, %r5;
	setp.lt.s32 	%p2, %r13, %r8;
	mov.u32 	%r102, %r13;
	@%p2 bra 	$L__BB61_2;
$L__BB61_3:
	ret;

}
	// .globl	_Z5evictIfLi4ELi8ELi8EEvPT_S1_PKiS3_S3_S3_iiiiii
.visible .entry _Z5evictIfLi4ELi8ELi8EEvPT_S1_PKiS3_S3_S3_iiiiii(
	.param .u64 .ptr .align 1 _Z5evictIfLi4ELi8ELi8EEvPT_S1_PKiS3_S3_S3_iiiiii_param_0,
	.param .u64 .ptr .align 1 _Z5evictIfLi4ELi8ELi8EEvPT_S1_PKiS3_S3_S3_iiiiii_param_1,
	.param .u64 .ptr .align 1 _Z5evictIfLi4ELi8ELi8EEvPT_S1_PKiS3_S3_S3_iiiiii_param_2,
	.param .u64 .ptr .align 1 _Z5evictIfLi4ELi8ELi8EEvPT_S1_PKiS3_S3_S3_iiiiii_param_3,
	.param .u64 .ptr .align 1 _Z5evictIfLi4ELi8ELi8EEvPT_S1_PKiS3_S3_S3_iiiiii_param_4,
	.param .u64 .ptr .align 1 _Z5evictIfLi4ELi8ELi8EEvPT_S1_PKiS3_S3_S3_iiiiii_param_5,
	.param .u32 _Z5evictIfLi4ELi8ELi8EEvPT_S1_PKiS3_S3_S3_iiiiii_param_6,
	.param .u32 _Z5evictIfLi4ELi8ELi8EEvPT_S1_PKiS3_S3_S3_iiiiii_param_7,
	.param .u32 _Z5evictIfLi4ELi8ELi8EEvPT_S1_PKiS3_S3_S3_iiiiii_param_8,
	.param .u32 _Z5evictIfLi4ELi8ELi8EEvPT_S1_PKiS3_S3_S3_iiiiii_param_9,
	.param .u32 _Z5evictIfLi4ELi8ELi8EEvPT_S1_PKiS3_S3_S3_iiiiii_param_10,
	.param .u32 _Z5evictIfLi4ELi8ELi8EEvPT_S1_PKiS3_S3_S3_iiiiii_param_11
)
{
	.local .align 8 .b8 	__local_depot62[32];
	.reg .b64 	%SP;
	.reg .b64 	%SPL;
	.reg .pred 	%p<3>;
	.reg .b32 	%r<110>;
	.reg .b32 	%f<13>;
	.reg .b64 	%rd<51>;

	mov.u64 	%SPL, __local_depot62;
	cvta.local.u64 	%SP, %SPL;
	ld.param.u64 	%rd4, [_Z5evictIfLi4ELi8ELi8EEvPT_S1_PKiS3_S3_S3_iiiiii_param_1];
	ld.param.u64 	%rd7, [_Z5evictIfLi4ELi8ELi8EEvPT_S1_PKiS3_S3_S3_iiiiii_param_3];
	ld.param.u64 	%rd8, [_Z5evictIfLi4ELi8ELi8EEvPT_S1_PKiS3_S3_S3_iiiiii_param_5];
	ld.param.u32 	%r17, [_Z5evictIfLi4ELi8ELi8EEvPT_S1_PKiS3_S3_S3_iiiiii_param_6];
	ld.param.u32 	%r15, [_Z5evictIfLi4ELi8ELi8EEvPT_S1_PKiS3_S3_S3_iiiiii_param_7];
	ld.param.u32 	%r18, [_Z5evictIfLi4ELi8ELi8EEvPT_S1_PKiS3_S3_S3_iiiiii_param_8];
	ld.param.u32 	%r19, [_Z5evictIfLi4ELi8ELi8EEvPT_S1_PKiS3_S3_S3_iiiiii_param_9];
	ld.param.u32 	%r20, [_Z5evictIfLi4ELi8ELi8EEvPT_S1_PKiS3_S3_S3_iiiiii_param_10];
	ld.param.u32 	%r16, [_Z5evictIfLi4ELi8ELi8EEvPT_S1_PKiS3_S3_S3_iiiiii_param_11];
	cvta.to.global.u64 	%rd9, %rd8;
	cvta.to.global.u64 	%rd10, %rd7;
	add.u64 	%rd11, %SP, 0;
	add.u64 	%rd1, %SPL, 0;
	mov.u32 	%r21, %ctaid.y;
	mov.u32 	%r22, %ntid.y;
	mov.u32 	%r23, %tid.y;
	mad.lo.s32 	%r1, %r21, %r22, %r23;
	div.s32 	%r2, %r1, %r19;
	mul.lo.s32 	%r24, %r2, %r19;
	sub.s32 	%r25, %r1, %r24;
	mad.lo.s32 	%r26, %r2, %r18, %r17;
	mad.lo.s32 	%r27, %r26, %r19, %r25;
	st.local.v2.u32 	[%rd1], {%r27, %r1};
	st.local.u32 	[%rd1+8], %r2;
	mov.u64 	%rd12, $str;
	cvta.global.u64 	%rd13, %rd12;
	{ // callseq 1174, 0
	.param .b64 param0;
	st.param.b64 	[param0], %rd13;
	.param .b64 param1;
	st.param.b64 	[param1], %rd11;
	.param .b32 retval0;
	call.uni (retval0), 
	vprintf, 
	(
	param0, 
	param1
	);
	ld.param.b32 	%r28, [retval0];
	} // callseq 1174
	mul.wide.s32 	%rd14, %r27, 4;
	add.s64 	%rd15, %rd10, %rd14;
	ld.global.nc.u32 	%r3, [%rd15];
	mov.u32 	%r30, %ctaid.x;
	mov.u32 	%r31, %ntid.x;
	mov.u32 	%r32, %tid.x;
	mad.lo.s32 	%r4, %r30, %r31, %r32;
	mov.u32 	%r33, %nctaid.x;
	mul.lo.s32 	%r5, %r33, %r31;
	st.local.u32 	[%rd1], %r5;
	mov.u64 	%rd16, $str$1;
	cvta.global.u64 	%rd17, %rd16;
	{ // callseq 1175, 0
	.param .b64 param0;
	st.param.b64 	[param0], %rd17;
	.param .b64 param1;
	st.param.b64 	[param1], %rd11;
	.param .b32 retval0;
	call.uni (retval0), 
	vprintf, 
	(
	param0, 
	param1
	);
	ld.param.b32 	%r34, [retval0];
	} // callseq 1175
	mul.wide.u32 	%rd18, %r1, 4;
	add.s64 	%rd19, %rd9, %rd18;
	ld.global.nc.u32 	%r36, [%rd19];
	sub.s32 	%r37, %r4, %r3;
	add.s32 	%r109, %r37, %r36;
	st.local.v2.u32 	[%rd1], {%r3, %r15};
	mov.u64 	%rd20, $str$2;
	cvta.global.u64 	%rd21, %rd20;
	{ // callseq 1176, 0
	.param .b64 param0;
	st.param.b64 	[param0], %rd21;
	.param .b64 param1;
	st.param.b64 	[param1], %rd11;
	.param .b32 retval0;
	call.uni (retval0), 
	vprintf, 
	(
	param0, 
	param1
	);
	ld.param.b32 	%r38, [retval0];
	} // callseq 1176
	add.s32 	%r40, %r27, %r4;
	add.s32 	%r41, %r3, %r27;
	st.local.v2.u32 	[%rd1], {%r40, %r41};
	mov.u64 	%rd22, $str$3;
	cvta.global.u64 	%rd23, %rd22;
	{ // callseq 1177, 0
	.param .b64 param0;
	st.param.b64 	[param0], %rd23;
	.param .b64 param1;
	st.param.b64 	[param1], %rd11;
	.param .b32 retval0;
	call.uni (retval0), 
	vprintf, 
	(
	param0, 
	param1
	);
	ld.param.b32 	%r42, [retval0];
	} // callseq 1177
	mul.lo.s32 	%r44, %r20, %r27;
	shl.b32 	%r7, %r44, 3;
	setp.ge.s32 	%p1, %r4, %r3;
	@%p1 bra 	$L__BB62_3;
	cvta.to.global.u64 	%rd2, %rd4;
	add.s32 	%r8, %r7, %r3;
	add.s32 	%r108, %r7, %r4;
	mul.lo.s32 	%r10, %r16, %r1;
	mov.u64 	%rd27, $str$4;
	mov.u64 	%rd33, $str$5;
$L__BB62_2:
	ld.param.u64 	%rd50, [_Z5evictIfLi4ELi8ELi8EEvPT_S1_PKiS3_S3_S3_iiiiii_param_4];
	ld.param.u64 	%rd49, [_Z5evictIfLi4ELi8ELi8EEvPT_S1_PKiS3_S3_S3_iiiiii_param_2];
	ld.param.u64 	%rd48, [_Z5evictIfLi4ELi8ELi8EEvPT_S1_PKiS3_S3_S3_iiiiii_param_0];
	cvta.to.global.u64 	%rd24, %rd49;
	mul.wide.s32 	%rd25, %r108, 4;
	add.s64 	%rd26, %rd24, %rd25;
	ld.global.nc.u32 	%r45, [%rd26];
	sub.s32 	%r46, %r45, %r15;
	shr.s32 	%r47, %r46, 31;
	shr.u32 	%r48, %r47, 29;
	add.s32 	%r49, %r46, %r48;
	shl.b32 	%r50, %r49, 2;
	and.b32  	%r51, %r50, -32;
	and.b32  	%r52, %r49, -8;
	sub.s32 	%r53, %r46, %r52;
	add.s32 	%r13, %r108, %r5;
	st.local.v2.u32 	[%rd1], {%r2, %r53};
	st.local.v2.u32 	[%rd1+8], {%r46, %r108};
	st.local.v2.u32 	[%rd1+16], {%r13, %r8};
	cvta.global.u64 	%rd28, %rd27;
	{ // callseq 1178, 0
	.param .b64 param0;
	st.param.b64 	[param0], %rd28;
	.param .b64 param1;
	st.param.b64 	[param1], %rd11;
	.param .b32 retval0;
	call.uni (retval0), 
	vprintf, 
	(
	param0, 
	param1
	);
	ld.param.b32 	%r54, [retval0];
	} // callseq 1178
	shl.b32 	%r56, %r53, 3;
	add.s32 	%r57, %r51, %r56;
	mad.lo.s32 	%r58, %r53, -7, %r57;
	shr.s32 	%r59, %r109, 31;
	shr.u32 	%r60, %r59, 29;
	add.s32 	%r61, %r109, %r60;
	shr.s32 	%r62, %r61, 3;
	add.s32 	%r63, %r62, %r10;
	cvta.to.global.u64 	%rd30, %rd50;
	mul.wide.s32 	%rd31, %r63, 4;
	add.s64 	%rd32, %rd30, %rd31;
	ld.global.nc.u32 	%r64, [%rd32];
	shl.b32 	%r65, %r64, 5;
	and.b32  	%r66, %r61, -8;
	sub.s32 	%r67, %r109, %r66;
	shl.b32 	%r68, %r67, 3;
	add.s32 	%r69, %r65, %r68;
	mad.lo.s32 	%r70, %r67, -7, %r69;
	st.local.v2.u32 	[%rd1], {%r1, %r109};
	st.local.v2.u32 	[%rd1+8], {%r62, %r64};
	st.local.v2.u32 	[%rd1+16], {%r65, %r67};
	st.local.u32 	[%rd1+24], %r69;
	cvta.global.u64 	%rd34, %rd33;
	{ // callseq 1179, 0
	.param .b64 param0;
	st.param.b64 	[param0], %rd34;
	.param .b64 param1;
	st.param.b64 	[param1], %rd11;
	.param .b32 retval0;
	call.uni (retval0), 
	vprintf, 
	(
	param0, 
	param1
	);
	ld.param.b32 	%r71, [retval0];
	} // callseq 1179
	st.local.v2.u32 	[%rd1], {%r64, %r2};
	st.local.v2.u32 	[%rd1+8], {%r4, %r57};
	mov.b32 	%r73, 0;
	st.local.v2.u32 	[%rd1+16], {%r69, %r73};
	mov.u64 	%rd35, $str$6;
	cvta.global.u64 	%rd36, %rd35;
	{ // callseq 1180, 0
	.param .b64 param0;
	st.param.b64 	[param0], %rd36;
	.param .b64 param1;
	st.param.b64 	[param1], %rd11;
	.param .b32 retval0;
	call.uni (retval0), 
	vprintf, 
	(
	param0, 
	param1
	);
	ld.param.b32 	%r74, [retval0];
	} // callseq 1180
	cvta.to.global.u64 	%rd37, %rd48;
	mul.wide.s32 	%rd38, %r69, 4;
	add.s64 	%rd39, %rd37, %rd38;
	ld.global.f32 	%f1, [%rd39];
	mul.wide.s32 	%rd40, %r57, 4;
	add.s64 	%rd41, %rd37, %rd40;
	st.global.f32 	[%rd41], %f1;
	st.local.v2.u32 	[%rd1], {%r64, %r2};
	st.local.v2.u32 	[%rd1+8], {%r4, %r57};
	mov.b32 	%r76, 1;
	st.local.v2.u32 	[%rd1+16], {%r69, %r76};
	{ // callseq 1181, 0
	.param .b64 param0;
	st.param.b64 	[param0], %rd36;
	.param .b64 param1;
	st.param.b64 	[param1], %rd11;
	.param .b32 retval0;
	call.uni (retval0), 
	vprintf, 
	(
	param0, 
	param1
	);
	ld.param.b32 	%r77, [retval0];
	} // callseq 1181
	ld.global.f32 	%f2, [%rd39+4];
	st.global.f32 	[%rd41+4], %f2;
	st.local.v2.u32 	[%rd1], {%r64, %r2};
	st.local.v2.u32 	[%rd1+8], {%r4, %r57};
	mov.b32 	%r79, 2;
	st.local.v2.u32 	[%rd1+16], {%r69, %r79};
	{ // callseq 1182, 0
	.param .b64 param0;
	st.param.b64 	[param0], %rd36;
	.param .b64 param1;
	st.param.b64 	[param1], %rd11;
	.param .b32 retval0;
	call.uni (retval0), 
	vprintf, 
	(
	param0, 
	param1
	);
	ld.param.b32 	%r80, [retval0];
	} // callseq 1182
	ld.global.f32 	%f3, [%rd39+8];
	st.global.f32 	[%rd41+8], %f3;
	st.local.v2.u32 	[%rd1], {%r64, %r2};
	st.local.v2.u32 	[%rd1+8], {%r4, %r57};
	mov.b32 	%r82, 3;
	st.local.v2.u32 	[%rd1+16], {%r69, %r82};
	{ // callseq 1183, 0
	.param .b64 param0;
	st.param.b64 	[param0], %rd36;
	.param .b64 param1;
	st.param.b64 	[param1], %rd11;
	.param .b32 retval0;
	call.uni (retval0), 
	vprintf, 
	(
	param0, 
	param1
	);
	ld.param.b32 	%r83, [retval0];
	} // callseq 1183
	ld.global.f32 	%f4, [%rd39+12];
	st.global.f32 	[%rd41+12], %f4;
	st.local.v2.u32 	[%rd1], {%r64, %r2};
	st.local.v2.u32 	[%rd1+8], {%r4, %r57};
	mov.b32 	%r85, 4;
	st.local.v2.u32 	[%rd1+16], {%r69, %r85};
	{ // callseq 1184, 0
	.param .b64 param0;
	st.param.b64 	[param0], %rd36;
	.param .b64 param1;
	st.param.b64 	[param1], %rd11;
	.param .b32 retval0;
	call.uni (retval0), 
	vprintf, 
	(
	param0, 
	param1
	);
	ld.param.b32 	%r86, [retval0];
	} // callseq 1184
	ld.global.f32 	%f5, [%rd39+16];
	st.global.f32 	[%rd41+16], %f5;
	st.local.v2.u32 	[%rd1], {%r64, %r2};
	st.local.v2.u32 	[%rd1+8], {%r4, %r57};
	mov.b32 	%r88, 5;
	st.local.v2.u32 	[%rd1+16], {%r69, %r88};
	{ // callseq 1185, 0
	.param .b64 param0;
	st.param.b64 	[param0], %rd36;
	.param .b64 param1;
	st.param.b64 	[param1], %rd11;
	.param .b32 retval0;
	call.uni (retval0), 
	vprintf, 
	(
	param0, 
	param1
	);
	ld.param.b32 	%r89, [retval0];
	} // callseq 1185
	ld.global.f32 	%f6, [%rd39+20];
	st.global.f32 	[%rd41+20], %f6;
	st.local.v2.u32 	[%rd1], {%r64, %r2};
	st.local.v2.u32 	[%rd1+8], {%r4, %r57};
	mov.b32 	%r91, 6;
	st.local.v2.u32 	[%rd1+16], {%r69, %r91};
	{ // callseq 1186, 0
	.param .b64 param0;
	st.param.b64 	[param0], %rd36;
	.param .b64 param1;
	st.param.b64 	[param1], %rd11;
	.param .b32 retval0;
	call.uni (retval0), 
	vprintf, 
	(
	param0, 
	param1
	);
	ld.param.b32 	%r92, [retval0];
	} // callseq 1186
	ld.global.f32 	%f7, [%rd39+24];
	st.global.f32 	[%rd41+24], %f7;
	st.local.v2.u32 	[%rd1], {%r64, %r2};
	st.local.v2.u32 	[%rd1+8], {%r4, %r57};
	mov.b32 	%r94, 7;
	st.local.v2.u32 	[%rd1+16], {%r69, %r94};
	{ // callseq 1187, 0
	.param .b64 param0;
	st.param.b64 	[param0], %rd36;
	.param .b64 param1;
	st.param.b64 	[param1], %rd11;
	.param .b32 retval0;
	call.uni (retval0), 
	vprintf, 
	(
	param0, 
	param1
	);
	ld.param.b32 	%r95, [retval0];
	} // callseq 1187
	ld.global.f32 	%f8, [%rd39+28];
	st.global.f32 	[%rd41+28], %f8;
	st.local.v2.u32 	[%rd1], {%r64, %r2};
	st.local.v2.u32 	[%rd1+8], {%r4, %r58};
	st.local.v2.u32 	[%rd1+16], {%r70, %r73};
	mov.u64 	%rd42, $str$7;
	cvta.global.u64 	%rd43, %rd42;
	{ // callseq 1188, 0
	.param .b64 param0;
	st.param.b64 	[param0], %rd43;
	.param .b64 param1;
	st.param.b64 	[param1], %rd11;
	.param .b32 retval0;
	call.uni (retval0), 
	vprintf, 
	(
	param0, 
	param1
	);
	ld.param.b32 	%r97, [retval0];
	} // callseq 1188
	mul.wide.s32 	%rd44, %r70, 4;
	add.s64 	%rd45, %rd2, %rd44;
	ld.global.f32 	%f9, [%rd45];
	mul.wide.s32 	%rd46, %r58, 4;
	add.s64 	%rd47, %rd2, %rd46;
	st.global.f32 	[%rd47], %f9;
	st.local.v2.u32 	[%rd1], {%r64, %r2};
	st.local.v2.u32 	[%rd1+8], {%r4, %r58};
	mov.b32 	%r99, 8;
	st.local.v2.u32 	[%rd1+16], {%r70, %r99};
	{ // callseq 1189, 0
	.param .b64 param0;
	st.param.b64 	[param0], %rd43;
	.param .b64 param1;
	st.param.b64 	[param1], %rd11;
	.param .b32 retval0;
	call.uni (retval0), 
	vprintf, 
	(
	param0, 
	param1
	);
	ld.param.b32 	%r100, [retval0];
	} // callseq 1189
	ld.global.f32 	%f10, [%rd45+32];
	st.global.f32 	[%rd47+32], %f10;
	st.local.v2.u32 	[%rd1], {%r64, %r2};
	st.local.v2.u32 	[%rd1+8], {%r4, %r58};
	mov.b32 	%r102, 16;
	st.local.v2.u32 	[%rd1+16], {%r70, %r102};
	{ // callseq 1190, 0
	.param .b64 param0;
	st.param.b64 	[param0], %rd43;
	.param .b64 param1;
	st.param.b64 	[param1], %rd11;
	.param .b32 retval0;
	call.uni (retval0), 
	vprintf, 
	(
	param0, 
	param1
	);
	ld.param.b32 	%r103, [retval0];
	} // callseq 1190
	ld.global.f32 	%f11, [%rd45+64];
	st.global.f32 	[%rd47+64], %f11;
	st.local.v2.u32 	[%rd1], {%r64, %r2};
	st.local.v2.u32 	[%rd1+8], {%r4, %r58};
	mov.b32 	%r105, 24;
	st.local.v2.u32 	[%rd1+16], {%r70, %r105};
	{ // callseq 1191, 0
	.param .b64 param0;
	st.param.b64 	[param0], %rd43;
	.param .b64 param1;
	st.param.b64 	[param1], %rd11;
	.param .b32 retval0;
	call.uni (retval0), 
	vprintf, 
	(
	param0, 
	param1
	);
	ld.param.b32 	%r106, [retval0];
	} // callseq 1191
	ld.global.f32 	%f12, [%rd45+96];
	st.global.f32 	[%rd47+96], %f12;
	add.s32 	%r109, %r109, %r5;
	setp.lt.s32 	%p2, %r13, %r8;
	mov.u32 	%r108, %r13;
	@%p2 bra 	$L__BB62_2;
$L__BB62_3:
	ret;

}
	// .globl	_Z5evictIfLi8ELi8ELi8EEvPT_S1_PKiS3_S3_S3_iiiiii
.visible .entry _Z5evictIfLi8ELi8ELi8EEvPT_S1_PKiS3_S3_S3_iiiiii(
	.param .u64 .ptr .align 1 _Z5evictIfLi8ELi8ELi8EEvPT_S1_PKiS3_S3_S3_iiiiii_param_0,
	.param .u64 .ptr .align 1 _Z5evictIfLi8ELi8ELi8EEvPT_S1_PKiS3_S3_S3_iiiiii_param_1,
	.param .u64 .ptr .align 1 _Z5evictIfLi8ELi8ELi8EEvPT_S1_PKiS3_S3_S3_iiiiii_param_2,
	.param .u64 .ptr .align 1 _Z5evictIfLi8ELi8ELi8EEvPT_S1_PKiS3_S3_S3_iiiiii_param_3,
	.param .u64 .ptr .align 1 _Z5evictIfLi8ELi8ELi8EEvPT_S1_PKiS3_S3_S3_iiiiii_param_4,
	.param .u64 .ptr .align 1 _Z5evictIfLi8ELi8ELi8EEvPT_S1_PKiS3_S3_S3_iiiiii_param_5,
	.param .u32 _Z5evictIfLi8ELi8ELi8EEvPT_S1_PKiS3_S3_S3_iiiiii_param_6,
	.param .u32 _Z5evictIfLi8ELi8ELi8EEvPT_S1_PKiS3_S3_S3_iiiiii_param_7,
	.param .u32 _Z5evictIfLi8ELi8ELi8EEvPT_S1_PKiS3_S3_S3_iiiiii_param_8,
	.param .u32 _Z5evictIfLi8ELi8ELi8EEvPT_S1_PKiS3_S3_S3_iiiiii_param_9,
	.param .u32 _Z5evictIfLi8ELi8ELi8EEvPT_S1_PKiS3_S3_S3_iiiiii_param_10,
	.param .u32 _Z5evictIfLi8ELi8ELi8EEvPT_S1_PKiS3_S3_S3_iiiiii_param_11
)
{
	.local .align 8 .b8 	__local_depot63[32];
	.reg .b64 	%SP;
	.reg .b64 	%SPL;
	.reg .pred 	%p<3>;
	.reg .b32 	%r<122>;
	.reg .b32 	%f<17>;
	.reg .b64 	%rd<49>;

	mov.u64 	%SPL, __local_depot63;
	cvta.local.u64 	%SP, %SPL;
	ld.param.u64 	%rd5, [_Z5evictIfLi8ELi8ELi8EEvPT_S1_PKiS3_S3_S3_iiiiii_param_0];
	ld.param.u64 	%rd6, [_Z5evictIfLi8ELi8ELi8EEvPT_S1_PKiS3_S3_S3_iiiiii_param_1];
	ld.param.u64 	%rd9, [_Z5evictIfLi8ELi8ELi8EEvPT_S1_PKiS3_S3_S3_iiiiii_param_3];
	ld.param.u64 	%rd8, [_Z5evictIfLi8ELi8ELi8EEvPT_S1_PKiS3_S3_S3_iiiiii_param_4];
	ld.param.u64 	%rd10, [_Z5evictIfLi8ELi8ELi8EEvPT_S1_PKiS3_S3_S3_iiiiii_param_5];
	ld.param.u32 	%r17, [_Z5evictIfLi8ELi8ELi8EEvPT_S1_PKiS3_S3_S3_iiiiii_param_6];
	ld.param.u32 	%r15, [_Z5evictIfLi8ELi8ELi8EEvPT_S1_PKiS3_S3_S3_iiiiii_param_7];
	ld.param.u32 	%r18, [_Z5evictIfLi8ELi8ELi8EEvPT_S1_PKiS3_S3_S3_iiiiii_param_8];
	ld.param.u32 	%r19, [_Z5evictIfLi8ELi8ELi8EEvPT_S1_PKiS3_S3_S3_iiiiii_param_9];
	ld.param.u32 	%r20, [_Z5evictIfLi8ELi8ELi8EEvPT_S1_PKiS3_S3_S3_iiiiii_param_10];
	ld.param.u32 	%r16, [_Z5evictIfLi8ELi8ELi8EEvPT_S1_PKiS3_S3_S3_iiiiii_param_11];
	cvta.to.global.u64 	%rd11, %rd10;
	cvta.to.global.u64 	%rd12, %rd9;
	add.u64 	%rd13, %SP, 0;
	add.u64 	%rd1, %SPL, 0;
	mov.u32 	%r21, %ctaid.y;
	mov.u32 	%r22, %ntid.y;
	mov.u32 	%r23, %tid.y;
	mad.lo.s32 	%r1, %r21, %r22, %r23;
	div.s32 	%r2, %r1, %r19;
	mul.lo.s32 	%r24, %r2, %r19;
	sub.s32 	%r25, %r1, %r24;
	mad.lo.s32 	%r26, %r2, %r18, %r17;
	mad.lo.s32 	%r27, %r26, %r19, %r25;
	st.local.v2.u32 	[%rd1], {%r27, %r1};
	st.local.u32 	[%rd1+8], %r2;
	mov.u64 	%rd14, $str;
	cvta.global.u64 	%rd15, %rd14;
	{ // callseq 1192, 0
	.param .b64 param0;
	st.param.b64 	[param0], %rd15;
	.param .b64 param1;
	st.param.b64 	[param1], %rd13;
	.param .b32 retval0;
	call.uni (retval0), 
	vprintf, 
	(
	param0, 
	param1
	);
	ld.param.b32 	%r28, [retval0];
	} // callseq 1192
	mul.wide.s32 	%rd16, %r27, 4;
	add.s64 	%rd17, %rd12, %rd16;
	ld.global.nc.u32 	%r3, [%rd17];
	mov.u32 	%r30, %ctaid.x;
	mov.u32 	%r31, %ntid.x;
	mov.u32 	%r32, %tid.x;
	mad.lo.s32 	%r4, %r30, %r31, %r32;
	mov.u32 	%r33, %nctaid.x;
	mul.lo.s32 	%r5, %r33, %r31;
	st.local.u32 	[%rd1], %r5;
	mov.u64 	%rd18, $str$1;
	cvta.global.u64 	%rd19, %rd18;
	{ // callseq 1193, 0
	.param .b64 param0;
	st.param.b64 	[param0], %rd19;
	.param .b64 param1;
	st.param.b64 	[param1], %rd13;
	.param .b32 retval0;
	call.uni (retval0), 
	vprintf, 
	(
	param0, 
	param1
	);
	ld.param.b32 	%r34, [retval0];
	} // callseq 1193
	mul.wide.u32 	%rd20, %r1, 4;
	add.s64 	%rd21, %rd11, %rd20;
	ld.global.nc.u32 	%r36, [%rd21];
	sub.s32 	%r37, %r4, %r3;
	add.s32 	%r121, %r37, %r36;
	st.local.v2.u32 	[%rd1], {%r3, %r15};
	mov.u64 	%rd22, $str$2;
	cvta.global.u64 	%rd23, %rd22;
	{ // callseq 1194, 0
	.param .b64 param0;
	st.param.b64 	[param0], %rd23;
	.param .b64 param1;
	st.param.b64 	[param1], %rd13;
	.param .b32 retval0;
	call.uni (retval0), 
	vprintf, 
	(
	param0, 
	param1
	);
	ld.param.b32 	%r38, [retval0];
	} // callseq 1194
	add.s32 	%r40, %r27, %r4;
	add.s32 	%r41, %r3, %r27;
	st.local.v2.u32 	[%rd1], {%r40, %r41};
	mov.u64 	%rd24, $str$3;
	cvta.global.u64 	%rd25, %rd24;
	{ // callseq 1195, 0
	.param .b64 param0;
	st.param.b64 	[param0], %rd25;
	.param .b64 param1;
	st.param.b64 	[param1], %rd13;
	.param .b32 retval0;
	call.uni (retval0), 
	vprintf, 
	(
	param0, 
	param1
	);
	ld.param.b32 	%r42, [retval0];
	} // callseq 1195
	mul.lo.s32 	%r44, %r20, %r27;
	shl.b32 	%r7, %r44, 3;
	setp.ge.s32 	%p1, %r4, %r3;
	@%p1 bra 	$L__BB63_3;
	cvta.to.global.u64 	%rd2, %rd5;
	cvta.to.global.u64 	%rd3, %rd6;
	add.s32 	%r8, %r7, %r3;
	add.s32 	%r120, %r7, %r4;
	mul.lo.s32 	%r10, %r16, %r1;
	cvta.to.global.u64 	%rd4, %rd8;
	mov.u64 	%rd29, $str$4;
$L__BB63_2:
	ld.param.u64 	%rd48, [_Z5evictIfLi8ELi8ELi8EEvPT_S1_PKiS3_S3_S3_iiiiii_param_2];
	cvta.to.global.u64 	%rd26, %rd48;
	mul.wide.s32 	%rd27, %r120, 4;
	add.s64 	%rd28, %rd26, %rd27;
	ld.global.nc.u32 	%r45, [%rd28];
	sub.s32 	%r46, %r45, %r15;
	shr.s32 	%r47, %r46, 31;
	shr.u32 	%r48, %r47, 29;
	add.s32 	%r49, %r46, %r48;
	shl.b32 	%r50, %r49, 3;
	and.b32  	%r51, %r50, -64;
	and.b32  	%r52, %r49, -8;
	sub.s32 	%r53, %r46, %r52;
	add.s32 	%r13, %r120, %r5;
	st.local.v2.u32 	[%rd1], {%r2, %r53};
	st.local.v2.u32 	[%rd1+8], {%r46, %r120};
	st.local.v2.u32 	[%rd1+16], {%r13, %r8};
	cvta.global.u64 	%rd30, %rd29;
	add.u64 	%rd31, %SP, 0;
	{ // callseq 1196, 0
	.param .b64 param0;
	st.param.b64 	[param0], %rd30;
	.param .b64 param1;
	st.param.b64 	[param1], %rd31;
	.param .b32 retval0;
	call.uni (retval0), 
	vprintf, 
	(
	param0, 
	param1
	);
	ld.param.b32 	%r54, [retval0];
	} // callseq 1196
	shl.b32 	%r56, %r53, 3;
	add.s32 	%r57, %r51, %r56;
	mad.lo.s32 	%r58, %r53, -7, %r57;
	shr.s32 	%r59, %r121, 31;
	shr.u32 	%r60, %r59, 29;
	add.s32 	%r61, %r121, %r60;
	shr.s32 	%r62, %r61, 3;
	add.s32 	%r63, %r62, %r10;
	mul.wide.s32 	%rd32, %r63, 4;
	add.s64 	%rd33, %rd4, %rd32;
	ld.global.nc.u32 	%r64, [%rd33];
	shl.b32 	%r65, %r64, 6;
	and.b32  	%r66, %r61, -8;
	sub.s32 	%r67, %r121, %r66;
	shl.b32 	%r68, %r67, 3;
	add.s32 	%r69, %r65, %r68;
	mad.lo.s32 	%r70, %r67, -7, %r69;
	st.local.v2.u32 	[%rd1], {%r1, %r121};
	st.local.v2.u32 	[%rd1+8], {%r62, %r64};
	st.local.v2.u32 	[%rd1+16], {%r65, %r67};
	st.local.u32 	[%rd1+24], %r69;
	mov.u64 	%rd34, $str$5;
	cvta.global.u64 	%rd35, %rd34;
	{ // callseq 1197, 0
	.param .b64 param0;
	st.param.b64 	[param0], %rd35;
	.param .b64 param1;
	st.param.b64 	[param1], %rd31;
	.param .b32 retval0;
	call.uni (retval0), 
	vprintf, 
	(
	param0, 
	param1
	);
	ld.param.b32 	%r71, [retval0];
	} // callseq 1197
	st.local.v2.u32 	[%rd1], {%r64, %r2};
	st.local.v2.u32 	[%rd1+8], {%r4, %r57};
	mov.b32 	%r73, 0;
	st.local.v2.u32 	[%rd1+16], {%r69, %r73};
	mov.u64 	%rd36, $str$6;
	cvta.global.u64 	%rd37, %rd36;
	{ // callseq 1198, 0
	.param .b64 param0;
	st.param.b64 	[param0], %rd37;
	.param .b64 param1;
	st.param.b64 	[param1], %rd31;
	.param .b32 retval0;
	call.uni (retval0), 
	vprintf, 
	(
	param0, 
	param1
	);
	ld.param.b32 	%r74, [retval0];
	} // callseq 1198
	mul.wide.s32 	%rd38, %r69, 4;
	add.s64 	%rd39, %rd2, %rd38;
	ld.global.f32 	%f1, [%rd39];
	mul.wide.s32 	%rd40, %r57, 4;
	add.s64 	%rd41, %rd2, %rd40;
	st.global.f32 	[%rd41], %f1;
	st.local.v2.u32 	[%rd1], {%r64, %r2};
	st.local.v2.u32 	[%rd1+8], {%r4, %r57};
	mov.b32 	%r76, 1;
	st.local.v2.u32 	[%rd1+16], {%r69, %r76};
	{ // callseq 1199, 0
	.param .b64 param0;
	st.param.b64 	[param0], %rd37;
	.param .b64 param1;
	st.param.b64 	[param1], %rd31;
	.param .b32 retval0;
	call.uni (retval0), 
	vprintf, 
	(
	param0, 
	param1
	);
	ld.param.b32 	%r77, [retval0];
	} // callseq 1199
	ld.global.f32 	%f2, [%rd39+4];
	st.global.f32 	[%rd41+4], %f2;
	st.local.v2.u32 	[%rd1], {%r64, %r2};
	st.local.v2.u32 	[%rd1+8], {%r4, %r57};
	mov.b32 	%r79, 2;
	st.local.v2.u32 	[%rd1+16], {%r69, %r79};
	{ // callseq 1200, 0
	.param .b64 param0;
	st.param.b64 	[param0], %rd37;
	.param .b64 param1;
	st.param.b64 	[param1], %rd31;
	.param .b32 retval0;
	call.uni (retval0), 
	vprintf, 
	(
	param0, 
	param1
	);
	ld.param.b32 	%r80, [retval0];
	} // callseq 1200
	ld.global.f32 	%f3, [%rd39+8];
	st.global.f32 	[%rd41+8], %f3;
	st.local.v2.u32 	[%rd1], {%r64, %r2};
	st.local.v2.u32 	[%rd1+8], {%r4, %r57};
	mov.b32 	%r82, 3;
	st.local.v2.u32 	[%rd1+16], {%r69, %r82};
	{ // callseq 1201, 0
	.param .b64 param0;
	st.param.b64 	[param0], %rd37;
	.param .b64 param1;
	st.param.b64 	[param1], %rd31;
	.param .b32 retval0;
	call.uni (retval0), 
	vprintf, 
	(
	param0, 
	param1
	);
	ld.param.b32 	%r83, [retval0];
	} // callseq 1201
	ld.global.f32 	%f4, [%rd39+12];
	st.global.f32 	[%rd41+12], %f4;
	st.local.v2.u32 	[%rd1], {%r64, %r2};
	st.local.v2.u32 	[%rd1+8], {%r4, %r57};
	mov.b32 	%r85, 4;
	st.local.v2.u32 	[%rd1+16], {%r69, %r85};
	{ // callseq 1202, 0
	.param .b64 param0;
	st.param.b64 	[param0], %rd37;
	.param .b64 param1;
	st.param.b64 	[param1], %rd31;
	.param .b32 retval0;
	call.uni (retval0), 
	vprintf, 
	(
	param0, 
	param1
	);
	ld.param.b32 	%r86, [retval0];
	} // callseq 1202
	ld.global.f32 	%f5, [%rd39+16];
	st.global.f32 	[%rd41+16], %f5;
	st.local.v2.u32 	[%rd1], {%r64, %r2};
	st.local.v2.u32 	[%rd1+8], {%r4, %r57};
	mov.b32 	%r88, 5;
	st.local.v2.u32 	[%rd1+16], {%r69, %r88};
	{ // callseq 1203, 0
	.param .b64 param0;
	st.param.b64 	[param0], %rd37;
	.param .b64 param1;
	st.param.b64 	[param1], %rd31;
	.param .b32 retval0;
	call.uni (retval0), 
	vprintf, 
	(
	param0, 
	param1
	);
	ld.param.b32 	%r89, [retval0];
	} // callseq 1203
	ld.global.f32 	%f6, [%rd39+20];
	st.global.f32 	[%rd41+20], %f6;
	st.local.v2.u32 	[%rd1], {%r64, %r2};
	st.local.v2.u32 	[%rd1+8], {%r4, %r57};
	mov.b32 	%r91, 6;
	st.local.v2.u32 	[%rd1+16], {%r69, %r91};
	{ // callseq 1204, 0
	.param .b64 param0;
	st.param.b64 	[param0], %rd37;
	.param .b64 param1;
	st.param.b64 	[param1], %rd31;
	.param .b32 retval0;
	call.uni (retval0), 
	vprintf, 
	(
	param0, 
	param1
	);
	ld.param.b32 	%r92, [retval0];
	} // callseq 1204
	ld.global.f32 	%f7, [%rd39+24];
	st.global.f32 	[%rd41+24], %f7;
	st.local.v2.u32 	[%rd1], {%r64, %r2};
	st.local.v2.u32 	[%rd1+8], {%r4, %r57};
	mov.b32 	%r94, 7;
	st.local.v2.u32 	[%rd1+16], {%r69, %r94};
	{ // callseq 1205, 0
	.param .b64 param0;
	st.param.b64 	[param0], %rd37;
	.param .b64 param1;
	st.param.b64 	[param1], %rd31;
	.param .b32 retval0;
	call.uni (retval0), 
	vprintf, 
	(
	param0, 
	param1
	);
	ld.param.b32 	%r95, [retval0];
	} // callseq 1205
	ld.global.f32 	%f8, [%rd39+28];
	st.global.f32 	[%rd41+28], %f8;
	st.local.v2.u32 	[%rd1], {%r64, %r2};
	st.local.v2.u32 	[%rd1+8], {%r4, %r58};
	st.local.v2.u32 	[%rd1+16], {%r70, %r73};
	mov.u64 	%rd42, $str$7;
	cvta.global.u64 	%rd43, %rd42;
	{ // callseq 1206, 0
	.param .b64 param0;
	st.param.b64 	[param0], %rd43;
	.param .b64 param1;
	st.param.b64 	[param1], %rd31;
	.param .b32 retval0;
	call.uni (retval0), 
	vprintf, 
	(
	param0, 
	param1
	);
	ld.param.b32 	%r97, [retval0];
	} // callseq 1206
	mul.wide.s32 	%rd44, %r70, 4;
	add.s64 	%rd45, %rd3, %rd44;
	ld.global.f32 	%f9, [%rd45];
	mul.wide.s32 	%rd46, %r58, 4;
	add.s64 	%rd47, %rd3, %rd46;
	st.global.f32 	[%rd47], %f9;
	st.local.v2.u32 	[%rd1], {%r64, %r2};
	st.local.v2.u32 	[%rd1+8], {%r4, %r58};
	mov.b32 	%r99, 8;
	st.local.v2.u32 	[%rd1+16], {%r70, %r99};
	{ // callseq 1207, 0
	.param .b64 param0;
	st.param.b64 	[param0], %rd43;
	.param .b64 param1;
	st.param.b64 	[param1], %rd31;
	.param .b32 retval0;
	call.uni (retval0), 
	vprintf, 
	(
	param0, 
	param1
	);
	ld.param.b32 	%r100, [retval0];
	} // callseq 1207
	ld.global.f32 	%f10, [%rd45+32];
	st.global.f32 	[%rd47+32], %f10;
	st.local.v2.u32 	[%rd1], {%r64, %r2};
	st.local.v2.u32 	[%rd1+8], {%r4, %r58};
	mov.b32 	%r102, 16;
	st.local.v2.u32 	[%rd1+16], {%r70, %r102};
	{ // callseq 1208, 0
	.param .b64 param0;
	st.param.b64 	[param0], %rd43;
	.param .b64 param1;
	st.param.b64 	[param1], %rd31;
	.param .b32 retval0;
	call.uni (retval0), 
	vprintf, 
	(
	param0, 
	param1
	);
	ld.param.b32 	%r103, [retval0];
	} // callseq 1208
	ld.global.f32 	%f11, [%rd45+64];
	st.global.f32 	[%rd47+64], %f11;
	st.local.v2.u32 	[%rd1], {%r64, %r2};
	st.local.v2.u32 	[%rd1+8], {%r4, %r58};
	mov.b32 	%r105, 24;
	st.local.v2.u32 	[%rd1+16], {%r70, %r105};
	{ // callseq 1209, 0
	.param .b64 param0;
	st.param.b64 	[param0], %rd43;
	.param .b64 param1;
	st.param.b64 	[param1], %rd31;
	.param .b32 retval0;
	call.uni (retval0), 
	vprintf, 
	(
	param0, 
	param1
	);
	ld.param.b32 	%r106, [retval0];
	} // callseq 1209
	ld.global.f32 	%f12, [%rd45+96];
	st.global.f32 	[%rd47+96], %f12;
	st.local.v2.u32 	[%rd1], {%r64, %r2};
	st.local.v2.u32 	[%rd1+8], {%r4, %r58};
	mov.b32 	%r108, 32;
	st.local.v2.u32 	[%rd1+16], {%r70, %r108};
	{ // callseq 1210, 0
	.param .b64 param0;
	st.param.b64 	[param0], %rd43;
	.param .b64 param1;
	st.param.b64 	[param1], %rd31;
	.param .b32 retval0;
	call.uni (retval0), 
	vprintf, 
	(
	param0, 
	param1
	);
	ld.param.b32 	%r109, [retval0];
	} // callseq 1210
	ld.global.f32 	%f13, [%rd45+128];
	st.global.f32 	[%rd47+128], %f13;
	st.local.v2.u32 	[%rd1], {%r64, %r2};
	st.local.v2.u32 	[%rd1+8], {%r4, %r58};
	mov.b32 	%r111, 40;
	st.local.v2.u32 	[%rd1+16], {%r70, %r111};
	{ // callseq 1211, 0
	.param .b64 param0;
	st.param.b64 	[param0], %rd43;
	.param .b64 param1;
	st.param.b64 	[param1], %rd31;
	.param .b32 retval0;
	call.uni (retval0), 
	vprintf, 
	(
	param0, 
	param1
	);
	ld.param.b32 	%r112, [retval0];
	} // callseq 1211
	ld.global.f32 	%f14, [%rd45+160];
	st.global.f32 	[%rd47+160], %f14;
	st.local.v2.u32 	[%rd1], {%r64, %r2};
	st.local.v2.u32 	[%rd1+8], {%r4, %r58};
	mov.b32 	%r114, 48;
	st.local.v2.u32 	[%rd1+16], {%r70, %r114};
	{ // callseq 1212, 0
	.param .b64 param0;
	st.param.b64 	[param0], %rd43;
	.param .b64 param1;
	st.param.b64 	[param1], %rd31;
	.param .b32 retval0;
	call.uni (retval0), 
	vprintf, 
	(
	param0, 
	param1
	);
	ld.param.b32 	%r115, [retval0];
	} // callseq 1212
	ld.global.f32 	%f15, [%rd45+192];
	st.global.f32 	[%rd47+192], %f15;
	st.local.v2.u32 	[%rd1], {%r64, %r2};
	st.local.v2.u32 	[%rd1+8], {%r4, %r58};
	mov.b32 	%r117, 56;
	st.local.v2.u32 	[%rd1+16], {%r70, %r117};
	{ // callseq 1213, 0
	.param .b64 param0;
	st.param.b64 	[param0], %rd43;
	.param .b64 param1;
	st.param.b64 	[param1], %rd31;
	.param .b32 retval0;
	call.uni (retval0), 
	vprintf, 
	(
	param0, 
	param1
	);
	ld.param.b32 	%r118, [retval0];
	} // callseq 1213
	ld.global.f32 	%f16, [%rd45+224];
	st.global.f32 	[%rd47+224], %f16;
	add.s32 	%r121, %r121, %r5;
	setp.lt.s32 	%p2, %r13, %r8;
	mov.u32 	%r120, %r13;
	@%p2 bra 	$L__BB63_2;
$L__BB63_3:
	ret;

}


// ===== COMPILED SASS (sm_100) =====

	.target	sm_100

	.elftype	@"ET_EXEC"


//--------------------- .note.nv.tkinfo           --------------------------
	.section	.note.nv.tkinfo,"",@"SHT_NOTE"
	.sectionflags	@"SHF_NOTE_NV_TKINFO"
	.tkinfo
        /*0018*/ 	.word	0x00000002
        /*0030*/ 	.string	""
        /*0030*/ 	.string	"ptxas"
        /*0030*/ 	.string	"Cuda compilation tools, release 13.0, V13.0.88"
        /*0030*/ 	.string	"Build cuda_13.0.r13.0/compiler.36424714_0"
        /*0030*/ 	.string	"-arch sm_100 -m 64 "



//--------------------- .note.nv.cuinfo           --------------------------
	.section	.note.nv.cuinfo,"",@"SHT_NOTE"
	.sectionflags	@"SHF_NOTE_NV_CUINFO"
        /*0018*/ 	.short	0x0002
        /*001a*/ 	.short	0x0064
        /*001c*/ 	.short	0x0082
	.zero		2


//--------------------- .nv.info                  --------------------------
	.section	.nv.info,"",@"SHT_CUDA_INFO"
	.align	4


	//----- nvinfo : EIATTR_REGCOUNT
	.align		4
        /*0000*/ 	.byte	0x04, 0x2f
        /*0002*/ 	.short	(.L_9 - .L_8)
	.align		4
.L_8:
        /*0004*/ 	.word	index@(_Z5evictIfLi1ELi1ELi1EEvPT_S1_PKiS3_S3_S3_iiiiii)
        /*0008*/ 	.word	0x00000028


	//----- nvinfo : EIATTR_FRAME_SIZE
	.align		4
.L_9:
        /*000c*/ 	.byte	0x04, 0x11
        /*000e*/ 	.short	(.L_11 - .L_10)
	.align		4
.L_10:
        /*0010*/ 	.word	index@(_Z5evictIfLi1ELi1ELi1EEvPT_S1_PKiS3_S3_S3_iiiiii)
        /*0014*/ 	.word	0x00000020


	//----- nvinfo : EIATTR_REGCOUNT
	.align		4
.L_11:
        /*0018*/ 	.byte	0x04, 0x2f
        /*001a*/ 	.short	(.L_13 - .L_12)
	.align		4
.L_12:
        /*001c*/ 	.word	index@(_Z5evictIfLi2ELi1ELi1EEvPT_S1_PKiS3_S3_S3_iiiiii)
        /*0020*/ 	.word	0x0000002a


	//----- nvinfo : EIATTR_FRAME_SIZE
	.align		4
.L_13:
        /*0024*/ 	.byte	0x04, 0x11
        /*0026*/ 	.short	(.L_15 - .L_14)
	.align		4
.L_14:
        /*0028*/ 	.word	index@(_Z5evictIfLi2ELi1ELi1EEvPT_S1_PKiS3_S3_S3_iiiiii)
        /*002c*/ 	.word	0x00000020


	//----- nvinfo : EIATTR_REGCOUNT
	.align		4
.L_15:
        /*0030*/ 	.byte	0x04, 0x2f
        /*0032*/ 	.short	(.L_17 - .L_16)
	.align		4
.L_16:
        /*0034*/ 	.word	index@(_Z5evictIfLi4ELi1ELi1EEvPT_S1_PKiS3_S3_S3_iiiiii)
        /*0038*/ 	.word	0x0000002a


	//----- nvinfo : EIATTR_FRAME_SIZE
	.align		4
.L_17:
        /*003c*/ 	.byte	0x04, 0x11
        /*003e*/ 	.short	(.L_19 - .L_18)
	.align		4
.L_18:
        /*0040*/ 	.word	index@(_Z5evictIfLi4ELi1ELi1EEvPT_S1_PKiS3_S3_S3_iiiiii)
        /*0044*/ 	.word	0x00000020


	//----- nvinfo : EIATTR_REGCOUNT
	.align		4
.L_19:
        /*0048*/ 	.byte	0x04, 0x2f
        /*004a*/ 	.short	(.L_21 - .L_20)
	.align		4
.L_20:
        /*004c*/ 	.word	index@(_Z5evictIfLi8ELi1ELi1EEvPT_S1_PKiS3_S3_S3_iiiiii)
        /*0050*/ 	.word	0x0000002a


	//----- nvinfo : EIATTR_FRAME_SIZE
	.align		4
.L_21:
        /*0054*/ 	.byte	0x04, 0x11
        /*0056*/ 	.short	(.L_23 - .L_22)
	.align		4
.L_22:
        /*0058*/ 	.word	index@(_Z5evictIfLi8ELi1ELi1EEvPT_S1_PKiS3_S3_S3_iiiiii)
        /*005c*/ 	.word	0x00000020


	//----- nvinfo : EIATTR_REGCOUNT
	.align		4
.L_23:
        /*0060*/ 	.byte	0x04, 0x2f
        /*0062*/ 	.short	(.L_25 - .L_24)
	.align		4
.L_24:
        /*0064*/ 	.word	index@(_Z5evictIfLi1ELi2ELi1EEvPT_S1_PKiS3_S3_S3_iiiiii)
        /*0068*/ 	.word	0x0000002c


	//----- nvinfo : EIATTR_FRAME_SIZE
	.align		4
.L_25:
        /*006c*/ 	.byte	0x04, 0x11
        /*006e*/ 	.short	(.L_27 - .L_26)
	.align		4
.L_26:
        /*0070*/ 	.word	index@(_Z5evictIfLi1ELi2ELi1EEvPT_S1_PKiS3_S3_S3_iiiiii)
        /*0074*/ 	.word	0x00000020


	//----- nvinfo : EIATTR_REGCOUNT
	.align		4
.L_27:
        /*0078*/ 	.byte	0x04, 0x2f
        /*007a*/ 	.short	(.L_29 - .L_28)
	.align		4
.L_28:
        /*007c*/ 	.word	index@(_Z5evictIfLi2ELi2ELi1EEvPT_S1_PKiS3_S3_S3_iiiiii)
        /*0080*/ 	.word	0x0000002a


	//----- nvinfo : EIATTR_FRAME_SIZE
	.align		4
.L_29:
        /*0084*/ 	.byte	0x04, 0x11
        /*0086*/ 	.short	(.L_31 - .L_30)
	.align		4
.L_30:
        /*0088*/ 	.word	index@(_Z5evictIfLi2ELi2ELi1EEvPT_S1_PKiS3_S3_S3_iiiiii)
        /*008c*/ 	.word	0x00000020


	//----- nvinfo : EIATTR_REGCOUNT
	.align		4
.L_31:
        /*0090*/ 	.byte	0x04, 0x2f
        /*0092*/ 	.short	(.L_33 - .L_32)
	.align		4
.L_32:
        /*0094*/ 	.word	index@(_Z5evictIfLi4ELi2ELi1EEvPT_S1_PKiS3_S3_S3_iiiiii)
        /*0098*/ 	.word	0x0000002e


	//----- nvinfo : EIATTR_FRAME_SIZE
	.align		4
.L_33:
        /*009c*/ 	.byte	0x04, 0x11
        /*009e*/ 	.short	(.L_35 - .L_34)
	.align		4
.L_34:
        /*00a0*/ 	.word	index@(_Z5evictIfLi4ELi2ELi1EEvPT_S1_PKiS3_S3_S3_iiiiii)
        /*00a4*/ 	.word	0x00000020


	//----- nvinfo : EIATTR_REGCOUNT
	.align		4
.L_35:
        /*00a8*/ 	.byte	0x04, 0x2f
        /*00aa*/ 	.short	(.L_37 - .L_36)
	.align		4
.L_36:
        /*00ac*/ 	.word	index@(_Z5evictIfLi8ELi2ELi1EEvPT_S1_PKiS3_S3_S3_iiiiii)
        /*00b0*/ 	.word	0x0000002e


	//----- nvinfo : EIATTR_FRAME_SIZE
	.align		4
.L_37:
        /*00b4*/ 	.byte	0x04, 0x11
        /*00b6*/ 	.short	(.L_39 - .L_38)
	.align		4
.L_38:
        /*00b8*/ 	.word	index@(_Z5evictIfLi8ELi2ELi1EEvPT_S1_PKiS3_S3_S3_iiiiii)
        /*00bc*/ 	.word	0x00000020


	//----- nvinfo : EIATTR_REGCOUNT
	.align		4
.L_39:
        /*00c0*/ 	.byte	0x04, 0x2f
        /*00c2*/ 	.short	(.L_41 - .L_40)
	.align		4
.L_40:
        /*00c4*/ 	.word	index@(_Z5evictIfLi1ELi4ELi1EEvPT_S1_PKiS3_S3_S3_iiiiii)
        /*00c8*/ 	.word	0x0000002c


	//----- nvinfo : EIATTR_FRAME_SIZE
	.align		4
.L_41:
        /*00cc*/ 	.byte	0x04, 0x11
        /*00ce*/ 	.short	(.L_43 - .L_42)
	.align		4
.L_42:
        /*00d0*/ 	.word	index@(_Z5evictIfLi1ELi4ELi1EEvPT_S1_PKiS3_S3_S3_iiiiii)
        /*00d4*/ 	.word	0x00000020


	//----- nvinfo : EIATTR_REGCOUNT
	.align		4
.L_43:
        /*00d8*/ 	.byte	0x04, 0x2f
        /*00da*/ 	.short	(.L_45 - .L_44)
	.align		4
.L_44:
        /*00dc*/ 	.word	index@(_Z5evictIfLi2ELi4ELi1EEvPT_S1_PKiS3_S3_S3_iiiiii)
        /*00e0*/ 	.word	0x0000002a


	//----- nvinfo : EIATTR_FRAME_SIZE
	.align		4
.L_45:
        /*00e4*/ 	.byte	0x04, 0x11
        /*00e6*/ 	.short	(.L_47 - .L_46)
	.align		4
.L_46:
        /*00e8*/ 	.word	index@(_Z5evictIfLi2ELi4ELi1EEvPT_S1_PKiS3_S3_S3_iiiiii)
        /*00ec*/ 	.word	0x00000020


	//----- nvinfo : EIATTR_REGCOUNT
	.align		4
.L_47:
        /*00f0*/ 	.byte	0x04, 0x2f
        /*00f2*/ 	.short	(.L_49 - .L_48)
	.align		4
.L_48:
        /*00f4*/ 	.word	index@(_Z5evictIfLi4ELi4ELi1EEvPT_S1_PKiS3_S3_S3_iiiiii)
        /*00f8*/ 	.word	0x0000002a


	//----- nvinfo : EIATTR_FRAME_SIZE
	.align		4
.L_49:
        /*00fc*/ 	.byte	0x04, 0x11
        /*00fe*/ 	.short	(.L_51 - .L_50)
	.align		4
.L_50:
        /*0100*/ 	.word	index@(_Z5evictIfLi4ELi4ELi1EEvPT_S1_PKiS3_S3_S3_iiiiii)
        /*0104*/ 	.word	0x00000020


	//----- nvinfo : EIATTR_REGCOUNT
	.align		4
.L_51:
        /*0108*/ 	.byte	0x04, 0x2f
        /*010a*/ 	.short	(.L_53 - .L_52)
	.align		4
.L_52:
        /*010c*/ 	.word	index@(_Z5evictIfLi8ELi4ELi1EEvPT_S1_PKiS3_S3_S3_iiiiii)
        /*0110*/ 	.word	0x0000002e


	//----- nvinfo : EIATTR_FRAME_SIZE
	.align		4
.L_53:
        /*0114*/ 	.byte	0x04, 0x11
        /*0116*/ 	.short	(.L_55 - .L_54)
	.align		4
.L_54:
        /*0118*/ 	.word	index@(_Z5evictIfLi8ELi4ELi1EEvPT_S1_PKiS3_S3_S3_iiiiii)
        /*011c*/ 	.word	0x00000020


	//----- nvinfo : EIATTR_REGCOUNT
	.align		4
.L_55:
        /*0120*/ 	.byte	0x04, 0x2f
        /*0122*/ 	.short	(.L_57 - .L_56)
	.align		4
.L_56:
        /*0124*/ 	.word	index@(_Z5evictIfLi1ELi8ELi1EEvPT_S1_PKiS3_S3_S3_iiiiii)
        /*0128*/ 	.word	0x00000028


	//----- nvinfo : EIATTR_FRAME_SIZE
	.align		4
.L_57:
        /*012c*/ 	.byte	0x04, 0x11
        /*012e*/ 	.short	(.L_59 - .L_58)
	.align		4
.L_58:
        /*0130*/ 	.word	index@(_Z5evictIfLi1ELi8ELi1EEvPT_S1_PKiS3_S3_S3_iiiiii)
        /*0134*/ 	.word	0x00000020


	//----- nvinfo : EIATTR_REGCOUNT
	.align		4
.L_59:
        /*0138*/ 	.byte	0x04, 0x2f
        /*013a*/ 	.short	(.L_61 - .L_60)
	.align		4
.L_60:
        /*013c*/ 	.word	index@(_Z5evictIfLi2ELi8ELi1EEvPT_S1_PKiS3_S3_S3_iiiiii)
        /*0140*/ 	.word	0x0000002a


	//----- nvinfo : EIATTR_FRAME_SIZE
	.align		4
.L_61:
        /*0144*/ 	.byte	0x04, 0x11
        /*0146*/ 	.short	(.L_63 - .L_62)
	.align		4
.L_62:
        /*0148*/ 	.word	index@(_Z5evictIfLi2ELi8ELi1EEvPT_S1_PKiS3_S3_S3_iiiiii)
        /*014c*/ 	.word	0x00000020


	//----- nvinfo : EIATTR_REGCOUNT
	.align		4
.L_63:
        /*0150*/ 	.byte	0x04, 0x2f
        /*0152*/ 	.short	(.L_65 - .L_64)
	.align		4
.L_64:
        /*0154*/ 	.word	index@(_Z5evictIfLi4ELi8ELi1EEvPT_S1_PKiS3_S3_S3_iiiiii)
        /*0158*/ 	.word	0x0000002a


	//----- nvinfo : EIATTR_FRAME_SIZE
	.align		4
.L_65:
        /*015c*/ 	.byte	0x04, 0x11
        /*015e*/ 	.short	(.L_67 - .L_66)
	.align		4
.L_66:
        /*0160*/ 	.word	index@(_Z5evictIfLi4ELi8ELi1EEvPT_S1_PKiS3_S3_S3_iiiiii)
        /*0164*/ 	.word	0x00000020


	//----- nvinfo : EIATTR_REGCOUNT
	.align		4
.L_67:
        /*0168*/ 	.byte	0x04, 0x2f
        /*016a*/ 	.short	(.L_69 - .L_68)
	.align		4
.L_68:
        /*016c*/ 	.word	index@(_Z5evictIfLi8ELi8ELi1EEvPT_S1_PKiS3_S3_S3_iiiiii)
        /*0170*/ 	.word	0x0000002a


	//----- nvinfo : EIATTR_FRAME_SIZE
	.align		4
.L_69:
        /*0174*/ 	.byte	0x04, 0x11
        /*0176*/ 	.short	(.L_71 - .L_70)
	.align		4
.L_70:
        /*0178*/ 	.word	index@(_Z5evictIfLi8ELi8ELi1EEvPT_S1_PKiS3_S3_S3_iiiiii)
        /*017c*/ 	.word	0x00000020


	//----- nvinfo : EIATTR_REGCOUNT
	.align		4
.L_71:
        /*0180*/ 	.byte	0x04, 0x2f
        /*0182*/ 	.short	(.L_73 - .L_72)
	.align		4
.L_72:
        /*0184*/ 	.word	index@(_Z5evictIfLi1ELi1ELi2EEvPT_S1_PKiS3_S3_S3_iiiiii)
        /*0188*/ 	.word	0x00000026


	//----- nvinfo : EIATTR_FRAME_SIZE
	.align		4
.L_73:
        /*018c*/ 	.byte	0x04, 0x11
        /*018e*/ 	.short	(.L_75 - .L_74)
	.align		4
.L_74:
        /*0190*/ 	.word	index@(_Z5evictIfLi1ELi1ELi2EEvPT_S1_PKiS3_S3_S3_iiiiii)
        /*0194*/ 	.word	0x00000020


	//----- nvinfo : EIATTR_REGCOUNT
	.align		4
.L_75:
        /*0198*/ 	.byte	0x04, 0x2f
        /*019a*/ 	.short	(.L_77 - .L_76)
	.align		4
.L_76:
        /*019c*/ 	.word	index@(_Z5evictIfLi2ELi1ELi2EEvPT_S1_PKiS3_S3_S3_iiiiii)
        /*01a0*/ 	.word	0x00000028


	//----- nvinfo : EIATTR_FRAME_SIZE
	.align		4
.L_77:
        /*01a4*/ 	.byte	0x04, 0x11
        /*01a6*/ 	.short	(.L_79 - .L_78)
	.align		4
.L_78:
        /*01a8*/ 	.word	index@(_Z5evictIfLi2ELi1ELi2EEvPT_S1_PKiS3_S3_S3_iiiiii)
        /*01ac*/ 	.word	0x00000020


	//----- nvinfo : EIATTR_REGCOUNT
	.align		4
.L_79:
        /*01b0*/ 	.byte	0x04, 0x2f
        /*01b2*/ 	.short	(.L_81 - .L_80)
	.align		4
.L_80:
        /*01b4*/ 	.word	index@(_Z5evictIfLi4ELi1ELi2EEvPT_S1_PKiS3_S3_S3_iiiiii)
        /*01b8*/ 	.word	0x00000028


	//----- nvinfo : EIATTR_FRAME_SIZE
	.align		4
.L_81:
        /*01bc*/ 	.byte	0x04, 0x11
        /*01be*/ 	.short	(.L_83 - .L_82)
	.align		4
.L_82:
        /*01c0*/ 	.word	index@(_Z5evictIfLi4ELi1ELi2EEvPT_S1_PKiS3_S3_S3_iiiiii)
        /*01c4*/ 	.word	0x00000020


	//----- nvinfo : EIATTR_REGCOUNT
	.align		4
.L_83:
        /*01c8*/ 	.byte	0x04, 0x2f
        /*01ca*/ 	.short	(.L_85 - .L_84)
	.align		4
.L_84:
        /*01cc*/ 	.word	index@(_Z5evictIfLi8ELi1ELi2EEvPT_S1_PKiS3_S3_S3_iiiiii)
        /*01d0*/ 	.word	0x00000028


	//----- nvinfo : EIATTR_FRAME_SIZE
	.align		4
.L_85:
        /*01d4*/ 	.byte	0x04, 0x11
        /*01d6*/ 	.short	(.L_87 - .L_86)
	.align		4
.L_86:
        /*01d8*/ 	.word	index@(_Z5evictIfLi8ELi1ELi2EEvPT_S1_PKiS3_S3_S3_iiiiii)
        /*01dc*/ 	.word	0x00000020


	//----- nvinfo : EIATTR_REGCOUNT
	.align		4
.L_87:
        /*01e0*/ 	.byte	0x04, 0x2f
        /*01e2*/ 	.short	(.L_89 - .L_88)
	.align		4
.L_88:
        /*01e4*/ 	.word	index@(_Z5evictIfLi1ELi2ELi2EEvPT_S1_PKiS3_S3_S3_iiiiii)
        /*01e8*/ 	.word	0x0000002c


	//----- nvinfo : EIATTR_FRAME_SIZE
	.align		4
.L_89:
        /*01ec*/ 	.byte	0x04, 0x11
        /*01ee*/ 	.short	(.L_91 - .L_90)
	.align		4
.L_90:
        /*01f0*/ 	.word	index@(_Z5evictIfLi1ELi2ELi2EEvPT_S1_PKiS3_S3_S3_iiiiii)
        /*01f4*/ 	.word	0x00000020


	//----- nvinfo : EIATTR_REGCOUNT
	.align		4
.L_91:
        /*01f8*/ 	.byte	0x04, 0x2f
        /*01fa*/ 	.short	(.L_93 - .L_92)
	.align		4
.L_92:
        /*01fc*/ 	.word	index@(_Z5evictIfLi2ELi2ELi2EEvPT_S1_PKiS3_S3_S3_iiiiii)
        /*0200*/ 	.word	0x0000002c


	//----- nvinfo : EIATTR_FRAME_SIZE
	.align		4
.L_93:
        /*0204*/ 	.byte	0x04, 0x11
        /*0206*/ 	.short	(.L_95 - .L_94)
	.align		4
.L_94:
        /*0208*/ 	.word	index@(_Z5evictIfLi2ELi2ELi2EEvPT_S1_PKiS3_S3_S3_iiiiii)
        /*020c*/ 	.word	0x00000020


	//----- nvinfo : EIATTR_REGCOUNT
	.align		4
.L_95:
        /*0210*/ 	.byte	0x04, 0x2f
        /*0212*/ 	.short	(.L_97 - .L_96)
	.align		4
.L_96:
        /*0214*/ 	.word	index@(_Z5evictIfLi4ELi2ELi2EEvPT_S1_PKiS3_S3_S3_iiiiii)
        /*0218*/ 	.word	0x0000002c


	//----- nvinfo : EIATTR_FRAME_SIZE
	.align		4
.L_97:
        /*021c*/ 	.byte	0x04, 0x11
        /*021e*/ 	.short	(.L_99 - .L_98)
	.align		4
.L_98:
        /*0220*/ 	.word	index@(_Z5evictIfLi4ELi2ELi2EEvPT_S1_PKiS3_S3_S3_iiiiii)
        /*0224*/ 	.word	0x00000020


	//----- nvinfo : EIATTR_REGCOUNT
	.align		4
.L_99:
        /*0228*/ 	.byte	0x04, 0x2f
        /*022a*/ 	.short	(.L_101 - .L_100)
	.align		4
.L_100:
        /*022c*/ 	.word	index@(_Z5evictIfLi8ELi2ELi2EEvPT_S1_PKiS3_S3_S3_iiiiii)
        /*0230*/ 	.word	0x0000002c


	//----- nvinfo : EIATTR_FRAME_SIZE
	.align		4
.L_101:
        /*0234*/ 	.byte	0x04, 0x11
        /*0236*/ 	.short	(.L_103 - .L_102)
	.align		4
.L_102:
        /*0238*/ 	.word	index@(_Z5evictIfLi8ELi2ELi2EEvPT_S1_PKiS3_S3_S3_iiiiii)
        /*023c*/ 	.word	0x00000020


	//----- nvinfo : EIATTR_REGCOUNT
	.align		4
.L_103:
        /*0240*/ 	.byte	0x04, 0x2f
        /*0242*/ 	.short	(.L_105 - .L_104)
	.align		4
.L_104:
        /*0244*/ 	.word	index@(_Z5evictIfLi1ELi4ELi2EEvPT_S1_PKiS3_S3_S3_iiiiii)
        /*0248*/ 	.word	0x0000002c


	//----- nvinfo : EIATTR_FRAME_SIZE
	.align		4
.L_105:
        /*024c*/ 	.byte	0x04, 0x11
        /*024e*/ 	.short	(.L_107 - .L_106)
	.align		4
.L_106:
        /*0250*/ 	.word	index@(_Z5evictIfLi1ELi4ELi2EEvPT_S1_PKiS3_S3_S3_iiiiii)
        /*0254*/ 	.word	0x00000020


	//----- nvinfo : EIATTR_REGCOUNT
	.align		4
.L_107:
        /*0258*/ 	.byte	0x04, 0x2f
        /*025a*/ 	.short	(.L_109 - .L_108)
	.align		4
.L_108:
        /*025c*/ 	.word	index@(_Z5evictIfLi2ELi4ELi2EEvPT_S1_PKiS3_S3_S3_iiiiii)
        /*0260*/ 	.word	0x0000002c


	//----- nvinfo : EIATTR_FRAME_SIZE
	.align		4
.L_109:
        /*0264*/ 	.byte	0x04, 0x11
        /*0266*/ 	.short	(.L_111 - .L_110)
	.align		4
.L_110:
        /*0268*/ 	.word	index@(_Z5evictIfLi2ELi4ELi2EEvPT_S1_PKiS3_S3_S3_iiiiii)
        /*026c*/ 	.word	0x00000020


	//----- nvinfo : EIATTR_REGCOUNT
	.align		4
.L_111:
        /*0270*/ 	.byte	0x04, 0x2f
        /*0272*/ 	.short	(.L_113 - .L_112)
	.align		4
.L_112:
        /*0274*/ 	.word	index@(_Z5evictIfLi4ELi4ELi2EEvPT_S1_PKiS3_S3_S3_iiiiii)
        /*0278*/ 	.word	0x0000002c


	//----- nvinfo : EIATTR_FRAME_SIZE
	.align		4
.L_113:
        /*027c*/ 	.byte	0x04, 0x11
        /*027e*/ 	.short	(.L_115 - .L_114)
	.align		4
.L_114:
        /*0280*/ 	.word	index@(_Z5evictIfLi4ELi4ELi2EEvPT_S1_PKiS3_S3_S3_iiiiii)
        /*0284*/ 	.word	0x00000020


	//----- nvinfo : EIATTR_REGCOUNT
	.align		4
.L_115:
        /*0288*/ 	.byte	0x04, 0x2f
        /*028a*/ 	.short	(.L_117 - .L_116)
	.align		4
.L_116:
        /*028c*/ 	.word	index@(_Z5evictIfLi8ELi4ELi2EEvPT_S1_PKiS3_S3_S3_iiiiii)
        /*0290*/ 	.word	0x0000002c


	//----- nvinfo : EIATTR_FRAME_SIZE
	.align		4
.L_117:
        /*0294*/ 	.byte	0x04, 0x11
        /*0296*/ 	.short	(.L_119 - .L_118)
	.align		4
.L_118:
        /*0298*/ 	.word	index@(_Z5evictIfLi8ELi4ELi2EEvPT_S1_PKiS3_S3_S3_iiiiii)
        /*029c*/ 	.word	0x00000020


	//----- nvinfo : EIATTR_REGCOUNT
	.align		4
.L_119:
        /*02a0*/ 	.byte	0x04, 0x2f
        /*02a2*/ 	.short	(.L_121 - .L_120)
	.align		4
.L_120:
        /*02a4*/ 	.word	index@(_Z5evictIfLi1ELi8ELi2EEvPT_S1_PKiS3_S3_S3_iiiiii)
        /*02a8*/ 	.word	0x00000028


	//----- nvinfo : EIATTR_FRAME_SIZE
	.align		4
.L_121:
        /*02ac*/ 	.byte	0x04, 0x11
        /*02ae*/ 	.short	(.L_123 - .L_122)
	.align		4
.L_122:
        /*02b0*/ 	.word	index@(_Z5evictIfLi1ELi8ELi2EEvPT_S1_PKiS3_S3_S3_iiiiii)
        /*02b4*/ 	.word	0x00000020


	//----- nvinfo : EIATTR_REGCOUNT
	.align		4
.L_123:
        /*02b8*/ 	.byte	0x04, 0x2f
        /*02ba*/ 	.short	(.L_125 - .L_124)
	.align		4
.L_124:
        /*02bc*/ 	.word	index@(_Z5evictIfLi2ELi8ELi2EEvPT_S1_PKiS3_S3_S3_iiiiii)
        /*02c0*/ 	.word	0x0000002c


	//----- nvinfo : EIATTR_FRAME_SIZE
	.align		4
.L_125:
        /*02c4*/ 	.byte	0x04, 0x11
        /*02c6*/ 	.short	(.L_127 - .L_126)
	.align		4
.L_126:
        /*02c8*/ 	.word	index@(_Z5evictIfLi2ELi8ELi2EEvPT_S1_PKiS3_S3_S3_iiiiii)
        /*02cc*/ 	.word	0x00000020


	//----- nvinfo : EIATTR_REGCOUNT
	.align		4
.L_127:
        /*02d0*/ 	.byte	0x04, 0x2f
        /*02d2*/ 	.short	(.L_129 - .L_128)
	.align		4
.L_128:
        /*02d4*/ 	.word	index@(_Z5evictIfLi4ELi8ELi2EEvPT_S1_PKiS3_S3_S3_iiiiii)
        /*02d8*/ 	.word	0x0000002c


	//----- nvinfo : EIATTR_FRAME_SIZE
	.align		4
.L_129:
        /*02dc*/ 	.byte	0x04, 0x11
        /*02de*/ 	.short	(.L_131 - .L_130)
	.align		4
.L_130:
        /*02e0*/ 	.word	index@(_Z5evictIfLi4ELi8ELi2EEvPT_S1_PKiS3_S3_S3_iiiiii)
        /*02e4*/ 	.word	0x00000020


	//----- nvinfo : EIATTR_REGCOUNT
	.align		4
.L_131:
        /*02e8*/ 	.byte	0x04, 0x2f
        /*02ea*/ 	.short	(.L_133 - .L_132)
	.align		4
.L_132:
        /*02ec*/ 	.word	index@(_Z5evictIfLi8ELi8ELi2EEvPT_S1_PKiS3_S3_S3_iiiiii)
        /*02f0*/ 	.word	0x0000002c


	//----- nvinfo : EIATTR_FRAME_SIZE
	.align		4
.L_133:
        /*02f4*/ 	.byte	0x04, 0x11
        /*02f6*/ 	.short	(.L_135 - .L_134)
	.align		4
.L_134:
        /*02f8*/ 	.word	index@(_Z5evictIfLi8ELi8ELi2EEvPT_S1_PKiS3_S3_S3_iiiiii)
        /*02fc*/ 	.word	0x00000020


	//----- nvinfo : EIATTR_REGCOUNT
	.align		4
.L_135:
        /*0300*/ 	.byte	0x04, 0x2f
        /*0302*/ 	.short	(.L_137 - .L_136)
	.align		4
.L_136:
        /*0304*/ 	.word	index@(_Z5evictIfLi1ELi1ELi4EEvPT_S1_PKiS3_S3_S3_iiiiii)
        /*0308*/ 	.word	0x00000026


	//----- nvinfo : EIATTR_FRAME_SIZE
	.align		4
.L_137:
        /*030c*/ 	.byte	0x04, 0x11
        /*030e*/ 	.short	(.L_139 - .L_138)
	.align		4
.L_138:
        /*0310*/ 	.word	index@(_Z5evictIfLi1ELi1ELi4EEvPT_S1_PKiS3_S3_S3_iiiiii)
        /*0314*/ 	.word	0x00000020


	//----- nvinfo : EIATTR_REGCOUNT
	.align		4
.L_139:
        /*0318*/ 	.byte	0x04, 0x2f
        /*031a*/ 	.short	(.L_141 - .L_140)
	.align		4
.L_140:
        /*031c*/ 	.word	index@(_Z5evictIfLi2ELi1ELi4EEvPT_S1_PKiS3_S3_S3_iiiiii)
        /*0320*/ 	.word	0x00000028


	//----- nvinfo : EIATTR_FRAME_SIZE
	.align		4
.L_141:
        /*0324*/ 	.byte	0x04, 0x11
        /*0326*/ 	.short	(.L_143 - .L_142)
	.align		4
.L_142:
        /*0328*/ 	.word	index@(_Z5evictIfLi2ELi1ELi4EEvPT_S1_PKiS3_S3_S3_iiiiii)
        /*032c*/ 	.word	0x00000020


	//----- nvinfo : EIATTR_REGCOUNT
	.align		4
.L_143:
        /*0330*/ 	.byte	0x04, 0x2f
        /*0332*/ 	.short	(.L_145 - .L_144)
	.align		4
.L_144:
        /*0334*/ 	.word	index@(_Z5evictIfLi4ELi1ELi4EEvPT_S1_PKiS3_S3_S3_iiiiii)
        /*0338*/ 	.word	0x00000028


	//----- nvinfo : EIATTR_FRAME_SIZE
	.align		4
.L_145:
        /*033c*/ 	.byte	0x04, 0x11
        /*033e*/ 	.short	(.L_147 - .L_146)
	.align		4
.L_146:
        /*0340*/ 	.word	index@(_Z5evictIfLi4ELi1ELi4EEvPT_S1_PKiS3_S3_S3_iiiiii)
        /*0344*/ 	.word	0x00000020


	//----- nvinfo : EIATTR_REGCOUNT
	.align		4
.L_147:
        /*0348*/ 	.byte	0x04, 0x2f
        /*034a*/ 	.short	(.L_149 - .L_148)
	.align		4
.L_148:
        /*034c*/ 	.word	index@(_Z5evictIfLi8ELi1ELi4EEvPT_S1_PKiS3_S3_S3_iiiiii)
        /*0350*/ 	.word	0x00000028


	//----- nvinfo : EIATTR_FRAME_SIZE
	.align		4
.L_149:
        /*0354*/ 	.byte	0x04, 0x11
        /*0356*/ 	.short	(.L_151 - .L_150)
	.align		4
.L_150:
        /*0358*/ 	.word	index@(_Z5evictIfLi8ELi1ELi4EEvPT_S1_PKiS3_S3_S3_iiiiii)
        /*035c*/ 	.word	0x00000020


	//----- nvinfo : EIATTR_REGCOUNT
	.align		4
.L_151:
        /*0360*/ 	.byte	0x04, 0x2f
        /*0362*/ 	.short	(.L_153 - .L_152)
	.align		4
.L_152:
        /*0364*/ 	.word	index@(_Z5evictIfLi1ELi2ELi4EEvPT_S1_PKiS3_S3_S3_iiiiii)
        /*0368*/ 	.word	0x0000002c


	//----- nvinfo : EIATTR_FRAME_SIZE
	.align		4
.L_153:
        /*036c*/ 	.byte	0x04, 0x11
        /*036e*/ 	.short	(.L_155 - .L_154)
	.align		4
.L_154:
        /*0370*/ 	.word	index@(_Z5evictIfLi1ELi2ELi4EEvPT_S1_PKiS3_S3_S3_iiiiii)
        /*0374*/ 	.word	0x00000020


	//----- nvinfo : EIATTR_REGCOUNT
	.align		4
.L_155:
        /*0378*/ 	.byte	0x04, 0x2f
        /*037a*/ 	.short	(.L_157 - .L_156)
	.align		4
.L_156:
        /*037c*/ 	.word	index@(_Z5evictIfLi2ELi2ELi4EEvPT_S1_PKiS3_S3_S3_iiiiii)
        /*0380*/ 	.word	0x0000002c


	//----- nvinfo : EIATTR_FRAME_SIZE
	.align		4
.L_157:
        /*0384*/ 	.byte	0x04, 0x11
        /*0386*/ 	.short	(.L_159 - .L_158)
	.align		4
.L_158:
        /*0388*/ 	.word	index@(_Z5evictIfLi2ELi2ELi4EEvPT_S1_PKiS3_S3_S3_iiiiii)
        /*038c*/ 	.word	0x00000020


	//----- nvinfo : EIATTR_REGCOUNT
	.align		4
.L_159:
        /*0390*/ 	.byte	0x04, 0x2f
        /*0392*/ 	.short	(.L_161 - .L_160)
	.align		4
.L_160:
        /*0394*/ 	.word	index@(_Z5evictIfLi4ELi2ELi4EEvPT_S1_PKiS3_S3_S3_iiiiii)
        /*0398*/ 	.word	0x0000002c


	//----- nvinfo : EIATTR_FRAME_SIZE
	.align		4
.L_161:
        /*039c*/ 	.byte	0x04, 0x11
        /*039e*/ 	.short	(.L_163 - .L_162)
	.align		4
.L_162:
        /*03a0*/ 	.word	index@(_Z5evictIfLi4ELi2ELi4EEvPT_S1_PKiS3_S3_S3_iiiiii)
        /*03a4*/ 	.word	0x00000020


	//----- nvinfo : EIATTR_REGCOUNT
	.align		4
.L_163:
        /*03a8*/ 	.byte	0x04, 0x2f
        /*03aa*/ 	.short	(.L_165 - .L_164)
	.align		4
.L_164:
        /*03ac*/ 	.word	index@(_Z5evictIfLi8ELi2ELi4EEvPT_S1_PKiS3_S3_S3_iiiiii)
        /*03b0*/ 	.word	0x0000002c


	//----- nvinfo : EIATTR_FRAME_SIZE
	.align		4
.L_165:
        /*03b4*/ 	.byte	0x04, 0x11
        /*03b6*/ 	.short	(.L_167 - .L_166)
	.align		4
.L_166:
        /*03b8*/ 	.word	index@(_Z5evictIfLi8ELi2ELi4EEvPT_S1_PKiS3_S3_S3_iiiiii)
        /*03bc*/ 	.word	0x00000020


	//----- nvinfo : EIATTR_REGCOUNT
	.align		4
.L_167:
        /*03c0*/ 	.byte	0x04, 0x2f
        /*03c2*/ 	.short	(.L_169 - .L_168)
	.align		4
.L_168:
        /*03c4*/ 	.word	index@(_Z5evictIfLi1ELi4ELi4EEvPT_S1_PKiS3_S3_S3_iiiiii)
        /*03c8*/ 	.word	0x0000002c


	//----- nvinfo : EIATTR_FRAME_SIZE
	.align		4
.L_169:
        /*03cc*/ 	.byte	0x04, 0x11
        /*03ce*/ 	.short	(.L_171 - .L_170)
	.align		4
.L_170:
        /*03d0*/ 	.word	index@(_Z5evictIfLi1ELi4ELi4EEvPT_S1_PKiS3_S3_S3_iiiiii)
        /*03d4*/ 	.word	0x00000020


	//----- nvinfo : EIATTR_REGCOUNT
	.align		4
.L_171:
        /*03d8*/ 	.byte	0x04, 0x2f
        /*03da*/ 	.short	(.L_173 - .L_172)
	.align		4
.L_172:
        /*03dc*/ 	.word	index@(_Z5evictIfLi2ELi4ELi4EEvPT_S1_PKiS3_S3_S3_iiiiii)
        /*03e0*/ 	.word	0x0000002c


	//----- nvinfo : EIATTR_FRAME_SIZE
	.align		4
.L_173:
        /*03e4*/ 	.byte	0x04, 0x11
        /*03e6*/ 	.short	(.L_175 - .L_174)
	.align		4
.L_174:
        /*03e8*/ 	.word	index@(_Z5evictIfLi2ELi4ELi4EEvPT_S1_PKiS3_S3_S3_iiiiii)
        /*03ec*/ 	.word	0x00000020


	//----- nvinfo : EIATTR_REGCOUNT
	.align		4
.L_175:
        /*03f0*/ 	.byte	0x04, 0x2f
        /*03f2*/ 	.short	(.L_177 - .L_176)
	.align		4
.L_176:
        /*03f4*/ 	.word	index@(_Z5evictIfLi4ELi4ELi4EEvPT_S1_PKiS3_S3_S3_iiiiii)
        /*03f8*/ 	.word	0x0000002c


	//----- nvinfo : EIATTR_FRAME_SIZE
	.align		4
.L_177:
        /*03fc*/ 	.byte	0x04, 0x11
        /*03fe*/ 	.short	(.L_179 - .L_178)
	.align		4
.L_178:
        /*0400*/ 	.word	index@(_Z5evictIfLi4ELi4ELi4EEvPT_S1_PKiS3_S3_S3_iiiiii)
        /*0404*/ 	.word	0x00000020


	//----- nvinfo : EIATTR_REGCOUNT
	.align		4
.L_179:
        /*0408*/ 	.byte	0x04, 0x2f
        /*040a*/ 	.short	(.L_181 - .L_180)
	.align		4
.L_180:
        /*040c*/ 	.word	index@(_Z5evictIfLi8ELi4ELi4EEvPT_S1_PKiS3_S3_S3_iiiiii)
        /*0410*/ 	.word	0x0000002c


	//----- nvinfo : EIATTR_FRAME_SIZE
	.align		4
.L_181:
        /*0414*/ 	.byte	0x04, 0x11
        /*0416*/ 	.short	(.L_183 - .L_182)
	.align		4
.L_182:
        /*0418*/ 	.word	index@(_Z5evictIfLi8ELi4ELi4EEvPT_S1_PKiS3_S3_S3_iiiiii)
        /*041c*/ 	.word	0x00000020


	//----- nvinfo : EIATTR_REGCOUNT
	.align		4
.L_183:
        /*0420*/ 	.byte	0x04, 0x2f
        /*0422*/ 	.short	(.L_185 - .L_184)
	.align		4
.L_184:
        /*0424*/ 	.word	index@(_Z5evictIfLi1ELi8ELi4EEvPT_S1_PKiS3_S3_S3_iiiiii)
        /*0428*/ 	.word	0x00000028


	//----- nvinfo : EIATTR_FRAME_SIZE
	.align		4
.L_185:
        /*042c*/ 	.byte	0x04, 0x11
        /*042e*/ 	.short	(.L_187 - .L_186)
	.align		4
.L_186:
        /*0430*/ 	.word	index@(_Z5evictIfLi1ELi8ELi4EEvPT_S1_PKiS3_S3_S3_iiiiii)
        /*0434*/ 	.word	0x00000020


	//----- nvinfo : EIATTR_REGCOUNT
	.align		4
.L_187:
        /*0438*/ 	.byte	0x04, 0x2f
        /*043a*/ 	.short	(.L_189 - .L_188)
	.align		4
.L_188:
        /*043c*/ 	.word	index@(_Z5evictIfLi2ELi8ELi4EEvPT_S1_PKiS3_S3_S3_iiiiii)
        /*0440*/ 	.word	0x0000002c


	//----- nvinfo : EIATTR_FRAME_SIZE
	.align		4
.L_189:
        /*0444*/ 	.byte	0x04, 0x11
        /*0446*/ 	.short	(.L_191 - .L_190)
	.align		4
.L_190:
        /*0448*/ 	.word	index@(_Z5evictIfLi2ELi8ELi4EEvPT_S1_PKiS3_S3_S3_iiiiii)
        /*044c*/ 	.word	0x00000020


	//----- nvinfo : EIATTR_REGCOUNT
	.align		4
.L_191:
        /*0450*/ 	.byte	0x04, 0x2f
        /*0452*/ 	.short	(.L_193 - .L_192)
	.align		4
.L_192:
        /*0454*/ 	.word	index@(_Z5evictIfLi4ELi8ELi4EEvPT_S1_PKiS3_S3_S3_iiiiii)
        /*0458*/ 	.word	0x0000002c


	//----- nvinfo : EIATTR_FRAME_SIZE
	.align		4
.L_193:
        /*045c*/ 	.byte	0x04, 0x11
        /*045e*/ 	.short	(.L_195 - .L_194)
	.align		4
.L_194:
        /*0460*/ 	.word	index@(_Z5evictIfLi4ELi8ELi4EEvPT_S1_PKiS3_S3_S3_iiiiii)
        /*0464*/ 	.word	0x00000020


	//----- nvinfo : EIATTR_REGCOUNT
	.align		4
.L_195:
        /*0468*/ 	.byte	0x04, 0x2f
        /*046a*/ 	.short	(.L_197 - .L_196)
	.align		4
.L_196:
        /*046c*/ 	.word	index@(_Z5evictIfLi8ELi8ELi4EEvPT_S1_PKiS3_S3_S3_iiiiii)
        /*0470*/ 	.word	0x0000002c


	//----- nvinfo : EIATTR_FRAME_SIZE
	.align		4
.L_197:
        /*0474*/ 	.byte	0x04, 0x11
        /*0476*/ 	.short	(.L_199 - .L_198)
	.align		4
.L_198:
        /*0478*/ 	.word	index@(_Z5evictIfLi8ELi8ELi4EEvPT_S1_PKiS3_S3_S3_iiiiii)
        /*047c*/ 	.word	0x00000020


	//----- nvinfo : EIATTR_REGCOUNT
	.align		4
.L_199:
        /*0480*/ 	.byte	0x04, 0x2f
        /*0482*/ 	.short	(.L_201 - .L_200)
	.align		4
.L_200:
        /*0484*/ 	.word	index@(_Z5evictIfLi1ELi1ELi8EEvPT_S1_PKiS3_S3_S3_iiiiii)
        /*0488*/ 	.word	0x00000026


	//----- nvinfo : EIATTR_FRAME_SIZE
	.align		4
.L_201:
        /*048c*/ 	.byte	0x04, 0x11
        /*048e*/ 	.short	(.L_203 - .L_202)
	.align		4
.L_202:
        /*0490*/ 	.word	index@(_Z5evictIfLi1ELi1ELi8EEvPT_S1_PKiS3_S3_S3_iiiiii)
        /*0494*/ 	.word	0x00000020


	//----- nvinfo : EIATTR_REGCOUNT
	.align		4
.L_203:
        /*0498*/ 	.byte	0x04, 0x2f
        /*049a*/ 	.short	(.L_205 - .L_204)
	.align		4
.L_204:
        /*049c*/ 	.word	index@(_Z5evictIfLi2ELi1ELi8EEvPT_S1_PKiS3_S3_S3_iiiiii)
        /*04a0*/ 	.word	0x00000028


	//----- nvinfo : EIATTR_FRAME_SIZE
	.align		4
.L_205:
        /*04a4*/ 	.byte	0x04, 0x11
        /*04a6*/ 	.short	(.L_207 - .L_206)
	.align		4
.L_206:
        /*04a8*/ 	.word	index@(_Z5evictIfLi2ELi1ELi8EEvPT_S1_PKiS3_S3_S3_iiiiii)
        /*04ac*/ 	.word	0x00000020


	//----- nvinfo : EIATTR_REGCOUNT
	.align		4
.L_207:
        /*04b0*/ 	.byte	0x04, 0x2f
        /*04b2*/ 	.short	(.L_209 - .L_208)
	.align		4
.L_208:
        /*04b4*/ 	.word	index@(_Z5evictIfLi4ELi1ELi8EEvPT_S1_PKiS3_S3_S3_iiiiii)
        /*04b8*/ 	.word	0x00000028


	//----- nvinfo : EIATTR_FRAME_SIZE
	.align		4
.L_209:
        /*04bc*/ 	.byte	0x04, 0x11
        /*04be*/ 	.short	(.L_211 - .L_210)
	.align		4
.L_210:
        /*04c0*/ 	.word	index@(_Z5evictIfLi4ELi1ELi8EEvPT_S1_PKiS3_S3_S3_iiiiii)
        /*04c4*/ 	.word	0x00000020


	//----- nvinfo : EIATTR_REGCOUNT
	.align		4
.L_211:
        /*04c8*/ 	.byte	0x04, 0x2f
        /*04ca*/ 	.short	(.L_213 - .L_212)
	.align		4
.L_212:
        /*04cc*/ 	.word	index@(_Z5evictIfLi8ELi1ELi8EEvPT_S1_PKiS3_S3_S3_iiiiii)
        /*04d0*/ 	.word	0x00000028


	//----- nvinfo : EIATTR_FRAME_SIZE
	.align		4
.L_213:
        /*04d4*/ 	.byte	0x04, 0x11
        /*04d6*/ 	.short	(.L_215 - .L_214)
	.align		4
.L_214:
        /*04d8*/ 	.word	index@(_Z5evictIfLi8ELi1ELi8EEvPT_S1_PKiS3_S3_S3_iiiiii)
        /*04dc*/ 	.word	0x00000020


	//----- nvinfo : EIATTR_REGCOUNT
	.align		4
.L_215:
        /*04e0*/ 	.byte	0x04, 0x2f
        /*04e2*/ 	.short	(.L_217 - .L_216)
	.align		4
.L_216:
        /*04e4*/ 	.word	index@(_Z5evictIfLi1ELi2ELi8EEvPT_S1_PKiS3_S3_S3_iiiiii)
        /*04e8*/ 	.word	0x0000002c


	//----- nvinfo : EIATTR_FRAME_SIZE
	.align		4
.L_217:
        /*04ec*/ 	.byte	0x04, 0x11
        /*04ee*/ 	.short	(.L_219 - .L_218)
	.align		4
.L_218:
        /*04f0*/ 	.word	index@(_Z5evictIfLi1ELi2ELi8EEvPT_S1_PKiS3_S3_S3_iiiiii)
        /*04f4*/ 	.word	0x00000020


	//----- nvinfo : EIATTR_REGCOUNT
	.align		4
.L_219:
        /*04f8*/ 	.byte	0x04, 0x2f
        /*04fa*/ 	.short	(.L_221 - .L_220)
	.align		4
.L_220:
        /*04fc*/ 	.word	index@(_Z5evictIfLi2ELi2ELi8EEvPT_S1_PKiS3_S3_S3_iiiiii)
        /*0500*/ 	.word	0x0000002c


	//----- nvinfo : EIATTR_FRAME_SIZE
	.align		4
.L_221:
        /*0504*/ 	.byte	0x04, 0x11
        /*0506*/ 	.short	(.L_223 - .L_222)
	.align		4
.L_222:
        /*0508*/ 	.word	index@(_Z5evictIfLi2ELi2ELi8EEvPT_S1_PKiS3_S3_S3_iiiiii)
        /*050c*/ 	.word	0x00000020


	//----- nvinfo : EIATTR_REGCOUNT
	.align		4
.L_223:
        /*0510*/ 	.byte	0x04, 0x2f
        /*0512*/ 	.short	(.L_225 - .L_224)
	.align		4
.L_224:
        /*0514*/ 	.word	index@(_Z5evictIfLi4ELi2ELi8EEvPT_S1_PKiS3_S3_S3_iiiiii)
        /*0518*/ 	.word	0x0000002c


	//----- nvinfo : EIATTR_FRAME_SIZE
	.align		4
.L_225:
        /*051c*/ 	.byte	0x04, 0x11
        /*051e*/ 	.short	(.L_227 - .L_226)
	.align		4
.L_226:
        /*0520*/ 	.word	index@(_Z5evictIfLi4ELi2ELi8EEvPT_S1_PKiS3_S3_S3_iiiiii)
        /*0524*/ 	.word	0x00000020


	//----- nvinfo : EIATTR_REGCOUNT
	.align		4
.L_227:
        /*0528*/ 	.byte	0x04, 0x2f
        /*052a*/ 	.short	(.L_229 - .L_228)
	.align		4
.L_228:
        /*052c*/ 	.word	index@(_Z5evictIfLi8ELi2ELi8EEvPT_S1_PKiS3_S3_S3_iiiiii)
        /*0530*/ 	.word	0x0000002c


	//----- nvinfo : EIATTR_FRAME_SIZE
	.align		4
.L_229:
        /*0534*/ 	.byte	0x04, 0x11
        /*0536*/ 	.short	(.L_231 - .L_230)
	.align		4
.L_230:
        /*0538*/ 	.word	index@(_Z5evictIfLi8ELi2ELi8EEvPT_S1_PKiS3_S3_S3_iiiiii)
        /*053c*/ 	.word	0x00000020


	//----- nvinfo : EIATTR_REGCOUNT
	.align		4
.L_231:
        /*0540*/ 	.byte	0x04, 0x2f
        /*0542*/ 	.short	(.L_233 - .L_232)
	.align		4
.L_232:
        /*0544*/ 	.word	index@(_Z5evictIfLi1ELi4ELi8EEvPT_S1_PKiS3_S3_S3_iiiiii)
        /*0548*/ 	.word	0x0000002c


	//----- nvinfo : EIATTR_FRAME_SIZE
	.align		4
.L_233:
        /*054c*/ 	.byte	0x04, 0x11
        /*054e*/ 	.short	(.L_235 - .L_234)
	.align		4
.L_234:
        /*0550*/ 	.word	index@(_Z5evictIfLi1ELi4ELi8EEvPT_S1_PKiS3_S3_S3_iiiiii)
        /*0554*/ 	.word	0x00000020


	//----- nvinfo : EIATTR_REGCOUNT
	.align		4
.L_235:
        /*0558*/ 	.byte	0x04, 0x2f
        /*055a*/ 	.short	(.L_237 - .L_236)
	.align		4
.L_236:
        /*055c*/ 	.word	index@(_Z5evictIfLi2ELi4ELi8EEvPT_S1_PKiS3_S3_S3_iiiiii)
        /*0560*/ 	.word	0x0000002c


	//----- nvinfo : EIATTR_FRAME_SIZE
	.align		4
.L_237:
        /*0564*/ 	.byte	0x04, 0x11
        /*0566*/ 	.short	(.L_239 - .L_238)
	.align		4
.L_238:
        /*0568*/ 	.word	index@(_Z5evictIfLi2ELi4ELi8EEvPT_S1_PKiS3_S3_S3_iiiiii)
        /*056c*/ 	.word	0x00000020


	//----- nvinfo : EIATTR_REGCOUNT
	.align		4
.L_239:
        /*0570*/ 	.byte	0x04, 0x2f
        /*0572*/ 	.short	(.L_241 - .L_240)
	.align		4
.L_240:
        /*0574*/ 	.word	index@(_Z5evictIfLi4ELi4ELi8EEvPT_S1_PKiS3_S3_S3_iiiiii)
        /*0578*/ 	.word	0x0000002c


	//----- nvinfo : EIATTR_FRAME_SIZE
	.align		4
.L_241:
        /*057c*/ 	.byte	0x04, 0x11
        /*057e*/ 	.short	(.L_243 - .L_242)
	.align		4
.L_242:
        /*0580*/ 	.word	index@(_Z5evictIfLi4ELi4ELi8EEvPT_S1_PKiS3_S3_S3_iiiiii)
        /*0584*/ 	.word	0x00000020


	//----- nvinfo : EIATTR_REGCOUNT
	.align		4
.L_243:
        /*0588*/ 	.byte	0x04, 0x2f
        /*058a*/ 	.short	(.L_245 - .L_244)
	.align		4
.L_244:
        /*058c*/ 	.word	index@(_Z5evictIfLi8ELi4ELi8EEvPT_S1_PKiS3_S3_S3_iiiiii)
        /*0590*/ 	.word	0x0000002c


	//----- nvinfo : EIATTR_FRAME_SIZE
	.align		4
.L_245:
        /*0594*/ 	.byte	0x04, 0x11
        /*0596*/ 	.short	(.L_247 - .L_246)
	.align		4
.L_246:
        /*0598*/ 	.word	index@(_Z5evictIfLi8ELi4ELi8EEvPT_S1_PKiS3_S3_S3_iiiiii)
        /*059c*/ 	.word	0x00000020


	//----- nvinfo : EIATTR_REGCOUNT
	.align		4
.L_247:
        /*05a0*/ 	.byte	0x04, 0x2f
        /*05a2*/ 	.short	(.L_249 - .L_248)
	.align		4
.L_248:
        /*05a4*/ 	.word	index@(_Z5evictIfLi1ELi8ELi8EEvPT_S1_PKiS3_S3_S3_iiiiii)
        /*05a8*/ 	.word	0x00000028


	//----- nvinfo : EIATTR_FRAME_SIZE
	.align		4
.L_249:
        /*05ac*/ 	.byte	0x04, 0x11
        /*05ae*/ 	.short	(.L_251 - .L_250)
	.align		4
.L_250:
        /*05b0*/ 	.word	index@(_Z5evictIfLi1ELi8ELi8EEvPT_S1_PKiS3_S3_S3_iiiiii)
        /*05b4*/ 	.word	0x00000020


	//----- nvinfo : EIATTR_REGCOUNT
	.align		4
.L_251:
        /*05b8*/ 	.byte	0x04, 0x2f
        /*05ba*/ 	.short	(.L_253 - .L_252)
	.align		4
.L_252:
        /*05bc*/ 	.word	index@(_Z5evictIfLi2ELi8ELi8EEvPT_S1_PKiS3_S3_S3_iiiiii)
        /*05c0*/ 	.word	0x0000002c


	//----- nvinfo : EIATTR_FRAME_SIZE
	.align		4
.L_253:
        /*05c4*/ 	.byte	0x04, 0x11
        /*05c6*/ 	.short	(.L_255 - .L_254)
	.align		4
.L_254:
        /*05c8*/ 	.word	index@(_Z5evictIfLi2ELi8ELi8EEvPT_S1_PKiS3_S3_S3_iiiiii)
        /*05cc*/ 	.word	0x00000020


	//----- nvinfo : EIATTR_REGCOUNT
	.align		4
.L_255:
        /*05d0*/ 	.byte	0x04, 0x2f
        /*05d2*/ 	.short	(.L_257 - .L_256)
	.align		4
.L_256:
        /*05d4*/ 	.word	index@(_Z5evictIfLi4ELi8ELi8EEvPT_S1_PKiS3_S3_S3_iiiiii)
        /*05d8*/ 	.word	0x0000002c


	//----- nvinfo : EIATTR_FRAME_SIZE
	.align		4
.L_257:
        /*05dc*/ 	.byte	0x04, 0x11
        /*05de*/ 	.short	(.L_259 - .L_258)
	.align		4
.L_258:
        /*05e0*/ 	.word	index@(_Z5evictIfLi4ELi8ELi8EEvPT_S1_PKiS3_S3_S3_iiiiii)
        /*05e4*/ 	.word	0x00000020


	//----- nvinfo : EIATTR_REGCOUNT
	.align		4
.L_259:
        /*05e8*/ 	.byte	0x04, 0x2f
        /*05ea*/ 	.short	(.L_261 - .L_260)
	.align		4
.L_260:
        /*05ec*/ 	.word	index@(_Z5evictIfLi8ELi8ELi8EEvPT_S1_PKiS3_S3_S3_iiiiii)
        /*05f0*/ 	.word	0x0000002c


	//----- nvinfo : EIATTR_FRAME_SIZE
	.align		4
.L_261:
        /*05f4*/ 	.byte	0x04, 0x11
        /*05f6*/ 	.short	(.L_263 - .L_262)
	.align		4
.L_262:
        /*05f8*/ 	.word	index@(_Z5evictIfLi8ELi8ELi8EEvPT_S1_PKiS3_S3_S3_iiiiii)
        /*05fc*/ 	.word	0x00000020


	//----- nvinfo : EIATTR_MIN_STACK_SIZE
	.align		4
.L_263:
        /*0600*/ 	.byte	0x04, 0x12
        /*0602*/ 	.short	(.L_265 - .L_264)
	.align		4
.L_264:
        /*0604*/ 	.word	index@(_Z5evictIfLi8ELi8ELi8EEvPT_S1_PKiS3_S3_S3_iiiiii)
        /*0608*/ 	.word	0x00000020


	//----- nvinfo : EIATTR_MIN_STACK_SIZE
	.align		4
.L_265:
        /*060c*/ 	.byte	0x04, 0x12
        /*060e*/ 	.short	(.L_267 - .L_266)
	.align		4
.L_266:
        /*0610*/ 	.word	index@(_Z5evictIfLi4ELi8ELi8EEvPT_S1_PKiS3_S3_S3_iiiiii)
        /*0614*/ 	.word	0x00000020


	//----- nvinfo : EIATTR_MIN_STACK_SIZE
	.align		4
.L_267:
        /*0618*/ 	.byte	0x04, 0x12
        /*061a*/ 	.short	(.L_269 - .L_268)
	.align		4
.L_268:
        /*061c*/ 	.word	index@(_Z5evictIfLi2ELi8ELi8EEvPT_S1_PKiS3_S3_S3_iiiiii)
        /*0620*/ 	.word	0x00000020


	//----- nvinfo : EIATTR_MIN_STACK_SIZE
	.align		4
.L_269:
        /*0624*/ 	.byte	0x04, 0x12
        /*0626*/ 	.short	(.L_271 - .L_270)
	.align		4
.L_270:
        /*0628*/ 	.word	index@(_Z5evictIfLi1ELi8ELi8EEvPT_S1_PKiS3_S3_S3_iiiiii)
        /*062c*/ 	.word	0x00000020


	//----- nvinfo : EIATTR_MIN_STACK_SIZE
	.align		4
.L_271:
        /*0630*/ 	.byte	0x04, 0x12
        /*0632*/ 	.short	(.L_273 - .L_272)
	.align		4
.L_272:
        /*0634*/ 	.word	index@(_Z5evictIfLi8ELi4ELi8EEvPT_S1_PKiS3_S3_S3_iiiiii)
        /*0638*/ 	.word	0x00000020


	//----- nvinfo : EIATTR_MIN_STACK_SIZE
	.align		4
.L_273:
        /*063c*/ 	.byte	0x04, 0x12
        /*063e*/ 	.short	(.L_275 - .L_274)
	.align		4
.L_274:
        /*0640*/ 	.word	index@(_Z5evictIfLi4ELi4ELi8EEvPT_S1_PKiS3_S3_S3_iiiiii)
        /*0644*/ 	.word	0x00000020


	//----- nvinfo : EIATTR_MIN_STACK_SIZE
	.align		4
.L_275:
        /*0648*/ 	.byte	0x04, 0x12
        /*064a*/ 	.short	(.L_277 - .L_276)
	.align		4
.L_276:
        /*064c*/ 	.word	index@(_Z5evictIfLi2ELi4ELi8EEvPT_S1_PKiS3_S3_S3_iiiiii)
        /*0650*/ 	.word	0x00000020


	//----- nvinfo : EIATTR_MIN_STACK_SIZE
	.align		4
.L_277:
        /*0654*/ 	.byte	0x04, 0x12
        /*0656*/ 	.short	(.L_279 - .L_278)
	.align		4
.L_278:
        /*0658*/ 	.word	index@(_Z5evictIfLi1ELi4ELi8EEvPT_S1_PKiS3_S3_S3_iiiiii)
        /*065c*/ 	.word	0x00000020


	//----- nvinfo : EIATTR_MIN_STACK_SIZE
	.align		4
.L_279:
        /*0660*/ 	.byte	0x04, 0x12
        /*0662*/ 	.short	(.L_281 - .L_280)
	.align		4
.L_280:
        /*0664*/ 	.word	index@(_Z5evictIfLi8ELi2ELi8EEvPT_S1_PKiS3_S3_S3_iiiiii)
        /*0668*/ 	.word	0x00000020


	//----- nvinfo : EIATTR_MIN_STACK_SIZE
	.align		4
.L_281:
        /*066c*/ 	.byte	0x04, 0x12
        /*066e*/ 	.short	(.L_283 - .L_282)
	.align		4
.L_282:
        /*0670*/ 	.word	index@(_Z5evictIfLi4ELi2ELi8EEvPT_S1_PKiS3_S3_S3_iiiiii)
        /*0674*/ 	.word	0x00000020


	//----- nvinfo : EIATTR_MIN_STACK_SIZE
	.align		4
.L_283:
        /*0678*/ 	.byte	0x04, 0x12
        /*067a*/ 	.short	(.L_285 - .L_284)
	.align		4
.L_284:
        /*067c*/ 	.word	index@(_Z5evictIfLi2ELi2ELi8EEvPT_S1_PKiS3_S3_S3_iiiiii)
        /*0680*/ 	.word	0x00000020


	//----- nvinfo : EIATTR_MIN_STACK_SIZE
	.align		4
.L_285:
        /*0684*/ 	.byte	0x04, 0x12
        /*0686*/ 	.short	(.L_287 - .L_286)
	.align		4
.L_286:
        /*0688*/ 	.word	index@(_Z5evictIfLi1ELi2ELi8EEvPT_S1_PKiS3_S3_S3_iiiiii)
        /*068c*/ 	.word	0x00000020


	//----- nvinfo : EIATTR_MIN_STACK_SIZE
	.align		4
.L_287:
        /*0690*/ 	.byte	0x04, 0x12
        /*0692*/ 	.short	(.L_289 - .L_288)
	.align		4
.L_288:
        /*0694*/ 	.word	index@(_Z5evictIfLi8ELi1ELi8EEvPT_S1_PKiS3_S3_S3_iiiiii)
        /*0698*/ 	.word	0x00000020


	//----- nvinfo : EIATTR_MIN_STACK_SIZE
	.align		4
.L_289:
        /*069c*/ 	.byte	0x04, 0x12
        /*069e*/ 	.short	(.L_291 - .L_290)
	.align		4
.L_290:
        /*06a0*/ 	.word	index@(_Z5evictIfLi4ELi1ELi8EEvPT_S1_PKiS3_S3_S3_iiiiii)
        /*06a4*/ 	.word	0x00000020


	//----- nvinfo : EIATTR_MIN_STACK_SIZE
	.align		4
.L_291:
        /*06a8*/ 	.byte	0x04, 0x12
        /*06aa*/ 	.short	(.L_293 - .L_292)
	.align		4
.L_292:
        /*06ac*/ 	.word	index@(_Z5evictIfLi2ELi1ELi8EEvPT_S1_PKiS3_S3_S3_iiiiii)
        /*06b0*/ 	.word	0x00000020


	//----- nvinfo : EIATTR_MIN_STACK_SIZE
	.align		4
.L_293:
        /*06b4*/ 	.byte	0x04, 0x12
        /*06b6*/ 	.short	(.L_295 - .L_294)
	.align		4
.L_294:
        /*06b8*/ 	.word	index@(_Z5evictIfLi1ELi1ELi8EEvPT_S1_PKiS3_S3_S3_iiiiii)
        /*06bc*/ 	.word	0x00000020


	//----- nvinfo : EIATTR_MIN_STACK_SIZE
	.align		4
.L_295:
        /*06c0*/ 	.byte	0x04, 0x12
        /*06c2*/ 	.short	(.L_297 - .L_296)
	.align		4
.L_296:
        /*06c4*/ 	.word	index@(_Z5evictIfLi8ELi8ELi4EEvPT_S1_PKiS3_S3_S3_iiiiii)
        /*06c8*/ 	.word	0x00000020


	//----- nvinfo : EIATTR_MIN_STACK_SIZE
	.align		4
.L_297:
        /*06cc*/ 	.byte	0x04, 0x12
        /*06ce*/ 	.short	(.L_299 - .L_298)
	.align		4
.L_298:
        /*06d0*/ 	.word	index@(_Z5evictIfLi4ELi8ELi4EEvPT_S1_PKiS3_S3_S3_iiiiii)
        /*06d4*/ 	.word	0x00000020


	//----- nvinfo : EIATTR_MIN_STACK_SIZE
	.align		4
.L_299:
        /*06d8*/ 	.byte	0x04, 0x12
        /*06da*/ 	.short	(.L_301 - .L_300)
	.align		4
.L_300:
        /*06dc*/ 	.word	index@(_Z5evictIfLi2ELi8ELi4EEvPT_S1_PKiS3_S3_S3_iiiiii)
        /*06e0*/ 	.word	0x00000020


	//----- nvinfo : EIATTR_MIN_STACK_SIZE
	.align		4
.L_301:
        /*06e4*/ 	.byte	0x04, 0x12
        /*06e6*/ 	.short	(.L_303 - .L_302)
	.align		4
.L_302:
        /*06e8*/ 	.word	index@(_Z5evictIfLi1ELi8ELi4EEvPT_S1_PKiS3_S3_S3_iiiiii)
        /*06ec*/ 	.word	0x00000020


	//----- nvinfo : EIATTR_MIN_STACK_SIZE
	.align		4
.L_303:
        /*06f0*/ 	.byte	0x04, 0x12
        /*06f2*/ 	.short	(.L_305 - .L_304)
	.align		4
.L_304:
        /*06f4*/ 	.word	index@(_Z5evictIfLi8ELi4ELi4EEvPT_S1_PKiS3_S3_S3_iiiiii)
        /*06f8*/ 	.word	0x00000020


	//----- nvinfo : EIATTR_MIN_STACK_SIZE
	.align		4
.L_305:
        /*06fc*/ 	.byte	0x04, 0x12
        /*06fe*/ 	.short	(.L_307 - .L_306)
	.align		4
.L_306:
        /*0700*/ 	.word	index@(_Z5evictIfLi4ELi4ELi4EEvPT_S1_PKiS3_S3_S3_iiiiii)
        /*0704*/ 	.word	0x00000020


	//----- nvinfo : EIATTR_MIN_STACK_SIZE
	.align		4
.L_307:
        /*0708*/ 	.byte	0x04, 0x12
        /*070a*/ 	.short	(.L_309 - .L_308)
	.align		4
.L_308:
        /*070c*/ 	.word	index@(_Z5evictIfLi2ELi4ELi4EEvPT_S1_PKiS3_S3_S3_iiiiii)
        /*0710*/ 	.word	0x00000020


	//----- nvinfo : EIATTR_MIN_STACK_SIZE
	.align		4
.L_309:
        /*0714*/ 	.byte	0x04, 0x12
        /*0716*/ 	.short	(.L_311 - .L_310)
	.align		4
.L_310:
        /*0718*/ 	.word	index@(_Z5evictIfLi1ELi4ELi4EEvPT_S1_PKiS3_S3_S3_iiiiii)
        /*071c*/ 	.word	0x00000020


	//----- nvinfo : EIATTR_MIN_STACK_SIZE
	.align		4
.L_311:
        /*0720*/ 	.byte	0x04, 0x12
        /*0722*/ 	.short	(.L_313 - .L_312)
	.align		4
.L_312:
        /*0724*/ 	.word	index@(_Z5evictIfLi8ELi2ELi4EEvPT_S1_PKiS3_S3_S3_iiiiii)
        /*0728*/ 	.word	0x00000020


	//----- nvinfo : EIATTR_MIN_STACK_SIZE
	.align		4
.L_313:
        /*072c*/ 	.byte	0x04, 0x12
        /*072e*/ 	.short	(.L_315 - .L_314)
	.align		4
.L_314:
        /*0730*/ 	.word	index@(_Z5evictIfLi4ELi2ELi4EEvPT_S1_PKiS3_S3_S3_iiiiii)
        /*0734*/ 	.word	0x00000020


	//----- nvinfo : EIATTR_MIN_STACK_SIZE
	.align		4
.L_315:
        /*0738*/ 	.byte	0x04, 0x12
        /*073a*/ 	.short	(.L_317 - .L_316)
	.align		4
.L_316:
        /*073c*/ 	.word	index@(_Z5evictIfLi2ELi2ELi4EEvPT_S1_PKiS3_S3_S3_iiiiii)
        /*0740*/ 	.word	0x00000020


	//----- nvinfo : EIATTR_MIN_STACK_SIZE
	.align		4
.L_317:
        /*0744*/ 	.byte	0x04, 0x12
        /*0746*/ 	.short	(.L_319 - .L_318)
	.align		4
.L_318:
        /*0748*/ 	.word	index@(_Z5evictIfLi1ELi2ELi4EEvPT_S1_PKiS3_S3_S3_iiiiii)
        /*074c*/ 	.word	0x00000020


	//----- nvinfo : EIATTR_MIN_STACK_SIZE
	.align		4
.L_319:
        /*0750*/ 	.byte	0x04, 0x12
        /*0752*/ 	.short	(.L_321 - .L_320)
	.align		4
.L_320:
        /*0754*/ 	.word	index@(_Z5evictIfLi8ELi1ELi4EEvPT_S1_PKiS3_S3_S3_iiiiii)
        /*0758*/ 	.word	0x00000020


	//----- nvinfo : EIATTR_MIN_STACK_SIZE
	.align		4
.L_321:
        /*075c*/ 	.byte	0x04, 0x12
        /*075e*/ 	.short	(.L_323 - .L_322)
	.align		4
.L_322:
        /*0760*/ 	.word	index@(_Z5evictIfLi4ELi1ELi4EEvPT_S1_PKiS3_S3_S3_iiiiii)
        /*0764*/ 	.word	0x00000020


	//----- nvinfo : EIATTR_MIN_STACK_SIZE
	.align		4
.L_323:
        /*0768*/ 	.byte	0x04, 0x12
        /*076a*/ 	.short	(.L_325 - .L_324)
	.align		4
.L_324:
        /*076c*/ 	.word	index@(_Z5evictIfLi2ELi1ELi4EEvPT_S1_PKiS3_S3_S3_iiiiii)
        /*0770*/ 	.word	0x00000020


	//----- nvinfo : EIATTR_MIN_STACK_SIZE
	.align		4
.L_325:
        /*0774*/ 	.byte	0x04, 0x12
        /*0776*/ 	.short	(.L_327 - .L_326)
	.align		4
.L_326:
        /*0778*/ 	.word	index@(_Z5evictIfLi1ELi1ELi4EEvPT_S1_PKiS3_S3_S3_iiiiii)
        /*077c*/ 	.word	0x00000020


	//----- nvinfo : EIATTR_MIN_STACK_SIZE
	.align		4
.L_327:
        /*0780*/ 	.byte	0x04, 0x12
        /*0782*/ 	.short	(.L_329 - .L_328)
	.align		4
.L_328:
        /*0784*/ 	.word	index@(_Z5evictIfLi8ELi8ELi2EEvPT_S1_PKiS3_S3_S3_iiiiii)
        /*0788*/ 	.word	0x00000020


	//----- nvinfo : EIATTR_MIN_STACK_SIZE
	.align		4
.L_329:
        /*078c*/ 	.byte	0x04, 0x12
        /*078e*/ 	.short	(.L_331 - .L_330)
	.align		4
.L_330:
        /*0790*/ 	.word	index@(_Z5evictIfLi4ELi8ELi2EEvPT_S1_PKiS3_S3_S3_iiiiii)
        /*0794*/ 	.word	0x00000020


	//----- nvinfo : EIATTR_MIN_STACK_SIZE
	.align		4
.L_331:
        /*0798*/ 	.byte	0x04, 0x12
        /*079a*/ 	.short	(.L_333 - .L_332)
	.align		4
.L_332:
        /*079c*/ 	.word	index@(_Z5evictIfLi2ELi8ELi2EEvPT_S1_PKiS3_S3_S3_iiiiii)
        /*07a0*/ 	.word	0x00000020


	//----- nvinfo : EIATTR_MIN_STACK_SIZE
	.align		4
.L_333:
        /*07a4*/ 	.byte	0x04, 0x12
        /*07a6*/ 	.short	(.L_335 - .L_334)
	.align		4
.L_334:
        /*07a8*/ 	.word	index@(_Z5evictIfLi1ELi8ELi2EEvPT_S1_PKiS3_S3_S3_iiiiii)
        /*07ac*/ 	.word	0x00000020


	//----- nvinfo : EIATTR_MIN_STACK_SIZE
	.align		4
.L_335:
        /*07b0*/ 	.byte	0x04, 0x12
        /*07b2*/ 	.short	(.L_337 - .L_336)
	.align		4
.L_336:
        /*07b4*/ 	.word	index@(_Z5evictIfLi8ELi4ELi2EEvPT_S1_PKiS3_S3_S3_iiiiii)
        /*07b8*/ 	.word	0x00000020


	//----- nvinfo : EIATTR_MIN_STACK_SIZE
	.align		4
.L_337:
        /*07bc*/ 	.byte	0x04, 0x12
        /*07be*/ 	.short	(.L_339 - .L_338)
	.align		4
.L_338:
        /*07c0*/ 	.word	index@(_Z5evictIfLi4ELi4ELi2EEvPT_S1_PKiS3_S3_S3_iiiiii)
        /*07c4*/ 	.word	0x00000020


	//----- nvinfo : EIATTR_MIN_STACK_SIZE
	.align		4
.L_339:
        /*07c8*/ 	.byte	0x04, 0x12
        /*07ca*/ 	.short	(.L_341 - .L_340)
	.align		4
.L_340:
        /*07cc*/ 	.word	index@(_Z5evictIfLi2ELi4ELi2EEvPT_S1_PKiS3_S3_S3_iiiiii)
        /*07d0*/ 	.word	0x00000020


	//----- nvinfo : EIATTR_MIN_STACK_SIZE
	.align		4
.L_341:
        /*07d4*/ 	.byte	0x04, 0x12
        /*07d6*/ 	.short	(.L_343 - .L_342)
	.align		4
.L_342:
        /*07d8*/ 	.word	index@(_Z5evictIfLi1ELi4ELi2EEvPT_S1_PKiS3_S3_S3_iiiiii)
        /*07dc*/ 	.word	0x00000020


	//----- nvinfo : EIATTR_MIN_STACK_SIZE
	.align		4
.L_343:
        /*07e0*/ 	.byte	0x04, 0x12
        /*07e2*/ 	.short	(.L_345 - .L_344)
	.align		4
.L_344:
        /*07e4*/ 	.word	index@(_Z5evictIfLi8ELi2ELi2EEvPT_S1_PKiS3_S3_S3_iiiiii)
        /*07e8*/ 	.word	0x00000020


	//----- nvinfo : EIATTR_MIN_STACK_SIZE
	.align		4
.L_345:
        /*07ec*/ 	.byte	0x04, 0x12
        /*07ee*/ 	.short	(.L_347 - .L_346)
	.align		4
.L_346:
        /*07f0*/ 	.word	index@(_Z5evictIfLi4ELi2ELi2EEvPT_S1_PKiS3_S3_S3_iiiiii)
        /*07f4*/ 	.word	0x00000020


	//----- nvinfo : EIATTR_MIN_STACK_SIZE
	.align		4
.L_347:
        /*07f8*/ 	.byte	0x04, 0x12
        /*07fa*/ 	.short	(.L_349 - .L_348)
	.align		4
.L_348:
        /*07fc*/ 	.word	index@(_Z5evictIfLi2ELi2ELi2EEvPT_S1_PKiS3_S3_S3_iiiiii)
        /*0800*/ 	.word	0x00000020


	//----- nvinfo : EIATTR_MIN_STACK_SIZE
	.align		4
.L_349:
        /*0804*/ 	.byte	0x04, 0x12
        /*0806*/ 	.short	(.L_351 - .L_350)
	.align		4
.L_350:
        /*0808*/ 	.word	index@(_Z5evictIfLi1ELi2ELi2EEvPT_S1_PKiS3_S3_S3_iiiiii)
        /*080c*/ 	.word	0x00000020


	//----- nvinfo : EIATTR_MIN_STACK_SIZE
	.align		4
.L_351:
        /*0810*/ 	.byte	0x04, 0x12
        /*0812*/ 	.short	(.L_353 - .L_352)
	.align		4
.L_352:
        /*0814*/ 	.word	index@(_Z5evictIfLi8ELi1ELi2EEvPT_S1_PKiS3_S3_S3_iiiiii)
        /*0818*/ 	.word	0x00000020


	//----- nvinfo : EIATTR_MIN_STACK_SIZE
	.align		4
.L_353:
        /*081c*/ 	.byte	0x04, 0x12
        /*081e*/ 	.short	(.L_355 - .L_354)
	.align		4
.L_354:
        /*0820*/ 	.word	index@(_Z5evictIfLi4ELi1ELi2EEvPT_S1_PKiS3_S3_S3_iiiiii)
        /*0824*/ 	.word	0x00000020


	//----- nvinfo : EIATTR_MIN_STACK_SIZE
	.align		4
.L_355:
        /*0828*/ 	.byte	0x04, 0x12
        /*082a*/ 	.short	(.L_357 - .L_356)
	.align		4
.L_356:
        /*082c*/ 	.word	index@(_Z5evictIfLi2ELi1ELi2EEvPT_S1_PKiS3_S3_S3_iiiiii)
        /*0830*/ 	.word	0x00000020


	//----- nvinfo : EIATTR_MIN_STACK_SIZE
	.align		4
.L_357:
        /*0834*/ 	.byte	0x04, 0x12
        /*0836*/ 	.short	(.L_359 - .L_358)
	.align		4
.L_358:
        /*0838*/ 	.word	index@(_Z5evictIfLi1ELi1ELi2EEvPT_S1_PKiS3_S3_S3_iiiiii)
        /*083c*/ 	.word	0x00000020


	//----- nvinfo : EIATTR_MIN_STACK_SIZE
	.align		4
.L_359:
        /*0840*/ 	.byte	0x04, 0x12
        /*0842*/ 	.short	(.L_361 - .L_360)
	.align		4
.L_360:
        /*0844*/ 	.word	index@(_Z5evictIfLi8ELi8ELi1EEvPT_S1_PKiS3_S3_S3_iiiiii)
        /*0848*/ 	.word	0x00000020


	//----- nvinfo : EIATTR_MIN_STACK_SIZE
	.align		4
.L_361:
        /*084c*/ 	.byte	0x04, 0x12
        /*084e*/ 	.short	(.L_363 - .L_362)
	.align		4
.L_362:
        /*0850*/ 	.word	index@(_Z5evictIfLi4ELi8ELi1EEvPT_S1_PKiS3_S3_S3_iiiiii)
        /*0854*/ 	.word	0x00000020


	//----- nvinfo : EIATTR_MIN_STACK_SIZE
	.align		4
.L_363:
        /*0858*/ 	.byte	0x04, 0x12
        /*085a*/ 	.short	(.L_365 - .L_364)
	.align		4
.L_364:
        /*085c*/ 	.word	index@(_Z5evictIfLi2ELi8ELi1EEvPT_S1_PKiS3_S3_S3_iiiiii)
        /*0860*/ 	.word	0x00000020


	//----- nvinfo : EIATTR_MIN_STACK_SIZE
	.align		4
.L_365:
        /*0864*/ 	.byte	0x04, 0x12
        /*0866*/ 	.short	(.L_367 - .L_366)
	.align		4
.L_366:
        /*0868*/ 	.word	index@(_Z5evictIfLi1ELi8ELi1EEvPT_S1_PKiS3_S3_S3_iiiiii)
        /*086c*/ 	.word	0x00000020


	//----- nvinfo : EIATTR_MIN_STACK_SIZE
	.align		4
.L_367:
        /*0870*/ 	.byte	0x04, 0x12
        /*0872*/ 	.short	(.L_369 - .L_368)
	.align		4
.L_368:
        /*0874*/ 	.word	index@(_Z5evictIfLi8ELi4ELi1EEvPT_S1_PKiS3_S3_S3_iiiiii)
        /*0878*/ 	.word	0x00000020


	//----- nvinfo : EIATTR_MIN_STACK_SIZE
	.align		4
.L_369:
        /*087c*/ 	.byte	0x04, 0x12
        /*087e*/ 	.short	(.L_371 - .L_370)
	.align		4
.L_370:
        /*0880*/ 	.word	index@(_Z5evictIfLi4ELi4ELi1EEvPT_S1_PKiS3_S3_S3_iiiiii)
        /*0884*/ 	.word	0x00000020


	//----- nvinfo : EIATTR_MIN_STACK_SIZE
	.align		4
.L_371:
        /*0888*/ 	.byte	0x04, 0x12
        /*088a*/ 	.short	(.L_373 - .L_372)
	.align		4
.L_372:
        /*088c*/ 	.word	index@(_Z5evictIfLi2ELi4ELi1EEvPT_S1_PKiS3_S3_S3_iiiiii)
        /*0890*/ 	.word	0x00000020


	//----- nvinfo : EIATTR_MIN_STACK_SIZE
	.align		4
.L_373:
        /*0894*/ 	.byte	0x04, 0x12
        /*0896*/ 	.short	(.L_375 - .L_374)
	.align		4
.L_374:
        /*0898*/ 	.word	index@(_Z5evictIfLi1ELi4ELi1EEvPT_S1_PKiS3_S3_S3_iiiiii)
        /*089c*/ 	.word	0x00000020


	//----- nvinfo : EIATTR_MIN_STACK_SIZE
	.align		4
.L_375:
        /*08a0*/ 	.byte	0x04, 0x12
        /*08a2*/ 	.short	(.L_377 - .L_376)
	.align		4
.L_376:
        /*08a4*/ 	.word	index@(_Z5evictIfLi8ELi2ELi1EEvPT_S1_PKiS3_S3_S3_iiiiii)
        /*08a8*/ 	.word	0x00000020


	//----- nvinfo : EIATTR_MIN_STACK_SIZE
	.align		4
.L_377:
        /*08ac*/ 	.byte	0x04, 0x12
        /*08ae*/ 	.short	(.L_379 - .L_378)
	.align		4
.L_378:
        /*08b0*/ 	.word	index@(_Z5evictIfLi4ELi2ELi1EEvPT_S1_PKiS3_S3_S3_iiiiii)
        /*08b4*/ 	.word	0x00000020


	//----- nvinfo : EIATTR_MIN_STACK_SIZE
	.align		4
.L_379:
        /*08b8*/ 	.byte	0x04, 0x12
        /*08ba*/ 	.short	(.L_381 - .L_380)
	.align		4
.L_380:
        /*08bc*/ 	.word	index@(_Z5evictIfLi2ELi2ELi1EEvPT_S1_PKiS3_S3_S3_iiiiii)
        /*08c0*/ 	.word	0x00000020


	//----- nvinfo : EIATTR_MIN_STACK_SIZE
	.align		4
.L_381:
        /*08c4*/ 	.byte	0x04, 0x12
        /*08c6*/ 	.short	(.L_383 - .L_382)
	.align		4
.L_382:
        /*08c8*/ 	.word	index@(_Z5evictIfLi1ELi2ELi1EEvPT_S1_PKiS3_S3_S3_iiiiii)
        /*08cc*/ 	.word	0x00000020


	//----- nvinfo : EIATTR_MIN_STACK_SIZE
	.align		4
.L_383:
        /*08d0*/ 	.byte	0x04, 0x12
        /*08d2*/ 	.short	(.L_385 - .L_384)
	.align		4
.L_384:
        /*08d4*/ 	.word	index@(_Z5evictIfLi8ELi1ELi1EEvPT_S1_PKiS3_S3_S3_iiiiii)
        /*08d8*/ 	.word	0x00000020


	//----- nvinfo : EIATTR_MIN_STACK_SIZE
	.align		4
.L_385:
        /*08dc*/ 	.byte	0x04, 0x12
        /*08de*/ 	.short	(.L_387 - .L_386)
	.align		4
.L_386:
        /*08e0*/ 	.word	index@(_Z5evictIfLi4ELi1ELi1EEvPT_S1_PKiS3_S3_S3_iiiiii)
        /*08e4*/ 	.word	0x00000020


	//----- nvinfo : EIATTR_MIN_STACK_SIZE
	.align		4
.L_387:
        /*08e8*/ 	.byte	0x04, 0x12
        /*08ea*/ 	.short	(.L_389 - .L_388)
	.align		4
.L_388:
        /*08ec*/ 	.word	index@(_Z5evictIfLi2ELi1ELi1EEvPT_S1_PKiS3_S3_S3_iiiiii)
        /*08f0*/ 	.word	0x00000020


	//----- nvinfo : EIATTR_MIN_STACK_SIZE
	.align		4
.L_389:
        /*08f4*/ 	.byte	0x04, 0x12
        /*08f6*/ 	.short	(.L_391 - .L_390)
	.align		4
.L_390:
        /*08f8*/ 	.word	index@(_Z5evictIfLi1ELi1ELi1EEvPT_S1_PKiS3_S3_S3_iiiiii)
        /*08fc*/ 	.word	0x00000020
.L_391:


//--------------------- .nv.compat                --------------------------
	.section	.nv.compat,"",@"SHT_CUDA_COMPAT_INFO"
	.align	4
        /*0000*/ 	.byte	0x02, 0x09, 0x00, 0x00, 0x02, 0x02, 0x01, 0x00, 0x02, 0x05, 0x05, 0x00, 0x03, 0x07, 0x01, 0x01
        /*0010*/ 	.byte	0x02, 0x03, 0x00, 0x00, 0x02, 0x06, 0x01, 0x00, 0x04, 0x0b, 0x08, 0x00, 0x09, 0x00, 0x00, 0x00
        /*0020*/ 	.byte	0x00, 0x00, 0x00, 0x00


//--------------------- .nv.info._Z5evictIfLi8ELi8ELi8EEvPT_S1_PKiS3_S3_S3_iiiiii --------------------------
	.section	.nv.info._Z5evictIfLi8ELi8ELi8EEvPT_S1_PKiS3_S3_S3_iiiiii,"",@"SHT_CUDA_INFO"
	.sectionflags	@""
	.align	4


	//----- nvinfo : EIATTR_CUDA_API_VERSION
	.align		4
        /*0000*/ 	.byte	0x04, 0x37
        /*0002*/ 	.short	(.L_393 - .L_392)
.L_392:
        /*0004*/ 	.word	0x00000082


	//----- nvinfo : EIATTR_KPARAM_INFO
	.align		4
.L_393:
        /*0008*/ 	.byte	0x04, 0x17
        /*000a*/ 	.short	(.L_395 - .L_394)
.L_394:
        /*000c*/ 	.word	0x00000000
        /*0010*/ 	.short	0x000b
        /*0012*/ 	.short	0x0044
        /*0014*/ 	.byte	0x00, 0xf0, 0x11, 0x00


	//----- nvinfo : EIATTR_KPARAM_INFO
	.align		4
.L_395:
        /*0018*/ 	.byte	0x04, 0x17
        /*001a*/ 	.short	(.L_397 - .L_396)
.L_396:
        /*001c*/ 	.word	0x00000000
        /*0020*/ 	.short	0x000a
        /*0022*/ 	.short	0x0040
        /*0024*/ 	.byte	0x00, 0xf0, 0x11, 0x00


	//----- nvinfo : EIATTR_KPARAM_INFO
	.align		4
.L_397:
        /*0028*/ 	.byte	0x04, 0x17
        /*002a*/ 	.short	(.L_399 - .L_398)
.L_398:
        /*002c*/ 	.word	0x00000000
        /*0030*/ 	.short	0x0009
        /*0032*/ 	.short	0x003c
        /*0034*/ 	.byte	0x00, 0xf0, 0x11, 0x00


	//----- nvinfo : EIATTR_KPARAM_INFO
	.align		4
.L_399:
        /*0038*/ 	.byte	0x04, 0x17
        /*003a*/ 	.short	(.L_401 - .L_400)
.L_400:
        /*003c*/ 	.word	0x00000000
        /*0040*/ 	.short	0x0008
        /*0042*/ 	.short	0x0038
        /*0044*/ 	.byte	0x00, 0xf0, 0x11, 0x00


	//----- nvinfo : EIATTR_KPARAM_INFO
	.align		4
.L_401:
        /*0048*/ 	.byte	0x04, 0x17
        /*004a*/ 	.short	(.L_403 - .L_402)
.L_402:
        /*004c*/ 	.word	0x00000000
        /*0050*/ 	.short	0x0007
        /*0052*/ 	.short	0x0034
        /*0054*/ 	.byte	0x00, 0xf0, 0x11, 0x00


	//----- nvinfo : EIATTR_KPARAM_INFO
	.align		4
.L_403:
        /*0058*/ 	.byte	0x04, 0x17
        /*005a*/ 	.short	(.L_405 - .L_404)
.L_404:
        /*005c*/ 	.word	0x00000000
        /*0060*/ 	.short	0x0006
        /*0062*/ 	.short	0x0030
        /*0064*/ 	.byte	0x00, 0xf0, 0x11, 0x00


	//----- nvinfo : EIATTR_KPARAM_INFO
	.align		4
.L_405:
        /*0068*/ 	.byte	0x04, 0x17
        /*006a*/ 	.short	(.L_407 - .L_406)
.L_406:
        /*006c*/ 	.word	0x00000000
        /*0070*/ 	.short	0x0005
        /*0072*/ 	.short	0x0028
        /*0074*/ 	.byte	0x00, 0xf5, 0x21, 0x00


	//----- nvinfo : EIATTR_KPARAM_INFO
	.align		4
.L_407:
        /*0078*/ 	.byte	0x04, 0x17
        /*007a*/ 	.short	(.L_409 - .L_408)
.L_408:
        /*007c*/ 	.word	0x00000000
        /*0080*/ 	.short	0x0004
        /*0082*/ 	.short	0x0020
        /*0084*/ 	.byte	0x00, 0xf5, 0x21, 0x00


	//----- nvinfo : EIATTR_KPARAM_INFO
	.align		4
.L_409:
        /*0088*/ 	.byte	0x04, 0x17
        /*008a*/ 	.short	(.L_411 - .L_410)
.L_410:
        /*008c*/ 	.word	0x00000000
        /*0090*/ 	.short	0x0003
        /*0092*/ 	.short	0x0018
        /*0094*/ 	.byte	0x00, 0xf5, 0x21, 0x00


	//----- nvinfo : EIATTR_KPARAM_INFO
	.align		4
.L_411:
        /*0098*/ 	.byte	0x04, 0x17
        /*009a*/ 	.short	(.L_413 - .L_412)
.L_412:
        /*009c*/ 	.word	0x00000000
        /*00a0*/ 	.short	0x0002
        /*00a2*/ 	.short	0x0010
        /*00a4*/ 	.byte	0x00, 0xf5, 0x21, 0x00


	//----- nvinfo : EIATTR_KPARAM_INFO
	.align		4
.L_413:
        /*00a8*/ 	.byte	0x04, 0x17
        /*00aa*/ 	.short	(.L_415 - .L_414)
.L_414:
        /*00ac*/ 	.word	0x00000000
        /*00b0*/ 	.short	0x0001
        /*00b2*/ 	.short	0x0008
        /*00b4*/ 	.byte	0x00, 0xf5, 0x21, 0x00


	//----- nvinfo : EIATTR_KPARAM_INFO
	.align		4
.L_415:
        /*00b8*/ 	.byte	0x04, 0x17
        /*00ba*/ 	.short	(.L_417 - .L_416)
.L_416:
        /*00bc*/ 	.word	0x00000000
        /*00c0*/ 	.short	0x0000
        /*00c2*/ 	.short	0x0000
        /*00c4*/ 	.byte	0x00, 0xf5, 0x21, 0x00


	//----- nvinfo : EIATTR_SPARSE_MMA_MASK
	.align		4
.L_417:
        /*00c8*/ 	.byte	0x03, 0x50
        /*00ca*/ 	.short	0x0000


	//----- nvinfo : EIATTR_MAXREG_COUNT
	.align		4
        /*00cc*/ 	.byte	0x03, 0x1b
        /*00ce*/ 	.short	0x00ff


	//----- nvinfo : EIATTR_EXTERNS
	.align		4
        /*00d0*/ 	.byte	0x04, 0x0f
        /*00d2*/ 	.short	(.L_419 - .L_418)


	//   ....[0]....
	.align		4
.L_418:
        /*00d4*/ 	.word	index@(vprintf)


	//----- nvinfo : EIATTR_MERCURY_ISA_VERSION
	.align		4
.L_419:
        /*00d8*/ 	.byte	0x03, 0x5f
        /*00da*/ 	.short	0x0101


	//----- nvinfo : EIATTR_VRC_CTA_INIT_COUNT
	.align		4
        /*00dc*/ 	.byte	0x02, 0x4a
	.zero		1
	.zero		1


	//----- nvinfo : EIATTR_SYSCALL_OFFSETS
	.align		4
        /*00e0*/ 	.byte	0x04, 0x46
        /*00e2*/ 	.short	(.L_421 - .L_420)


	//   ....[0]....
.L_420:
        /*00e4*/ 	.word	0x00000340


	//   ....[1]....
        /*00e8*/ 	.word	0x00000460


	//   ....[2]....
        /*00ec*/ 	.word	0x00000540


	//   ....[3]....
        /*00f0*/ 	.word	0x000005f0


	//   ....[4]....
        /*00f4*/ 	.word	0x00000800


	//   ....[5]....
        /*00f8*/ 	.word	0x000009b0


	//   ....[6]....
        /*00fc*/ 	.word	0x00000a90


	//   ....[7]....
        /*0100*/ 	.word	0x00000bc0


	//   ....[8]....
        /*0104*/ 	.word	0x00000cd0


	//   ....[9]....
        /*0108*/ 	.word	0x00000de0


	//   ....[10]....
        /*010c*/ 	.word	0x00000ef0


	//   ....[11]....
        /*0110*/ 	.word	0x00001000


	//   ....[12]....
        /*0114*/ 	.word	0x00001110


	//   ....[13]....
        /*0118*/ 	.word	0x00001220


	//   ....[14]....
        /*011c*/ 	.word	0x00001330


	//   ....[15]....
        /*0120*/ 	.word	0x00001470


	//   ....[16]....
        /*0124*/ 	.word	0x00001580


	//   ....[17]....
        /*0128*/ 	.word	0x00001690


	//   ....[18]....
        /*012c*/ 	.word	0x000017a0


	//   ....[19]....
        /*0130*/ 	.word	0x000018b0


	//   ....[20]....
        /*0134*/ 	.word	0x000019c0


	//   ....[21]....
        /*0138*/ 	.word	0x00001ad0


	//----- nvinfo : EIATTR_EXIT_INSTR_OFFSETS
	.align		4
.L_421:
        /*013c*/ 	.byte	0x04, 0x1c
        /*013e*/ 	.short	(.L_423 - .L_422)


	//   ....[0]....
.L_422:
        /*0140*/ 	.word	0x00000630


	//   ....[1]....
        /*0144*/ 	.word	0x00001b30


	//----- nvinfo : EIATTR_CRS_STACK_SIZE
	.align		4
.L_423:
        /*0148*/ 	.byte	0x04, 0x1e
        /*014a*/ 	.short	(.L_425 - .L_424)
.L_424:
        /*014c*/ 	.word	0x00000000


	//----- nvinfo : EIATTR_CBANK_PARAM_SIZE
	.align		4
.L_425:
        /*0150*/ 	.byte	0x03, 0x19
        /*0152*/ 	.short	0x0048


	//----- nvinfo : EIATTR_PARAM_CBANK
	.align		4
        /*0154*/ 	.byte	0x04, 0x0a
        /*0156*/ 	.short	(.L_427 - .L_426)
	.align		4
.L_426:
        /*0158*/ 	.word	index@(.nv.constant0._Z5evictIfLi8ELi8ELi8EEvPT_S1_PKiS3_S3_S3_iiiiii)
        /*015c*/ 	.short	0x0380
        /*015e*/ 	.short	0x0048


	//----- nvinfo : EIATTR_SW_WAR
	.align		4
.L_427:
        /*0160*/ 	.byte	0x04, 0x36
        /*0162*/ 	.short	(.L_429 - .L_428)
.L_428:
        /*0164*/ 	.word	0x00000008
.L_429:


//--------------------- .nv.info._Z5evictIfLi4ELi8ELi8EEvPT_S1_PKiS3_S3_S3_iiiiii --------------------------
	.section	.nv.info._Z5evictIfLi4ELi8ELi8EEvPT_S1_PKiS3_S3_S3_iiiiii,"",@"SHT_CUDA_INFO"
	.sectionflags	@""
	.align	4


	//----- nvinfo : EIATTR_CUDA_API_VERSION
	.align		4
        /*0000*/ 	.byte	0x04, 0x37
        /*0002*/ 	.short	(.L_431 - .L_430)
.L_430:
        /*0004*/ 	.word	0x00000082


	//----- nvinfo : EIATTR_KPARAM_INFO
	.align		4
.L_431:
        /*0008*/ 	.byte	0x04, 0x17
        /*000a*/ 	.short	(.L_433 - .L_432)
.L_432:
        /*000c*/ 	.word	0x00000000
        /*0010*/ 	.short	0x000b
        /*0012*/ 	.short	0x0044
        /*0014*/ 	.byte	0x00, 0xf0, 0x11, 0x00


	//----- nvinfo : EIATTR_KPARAM_INFO
	.align		4
.L_433:
        /*0018*/ 	.byte	0x04, 0x17
        /*001a*/ 	.short	(.L_435 - .L_434)
.L_434:
        /*001c*/ 	.word	0x00000000
        /*0020*/ 	.short	0x000a
        /*0022*/ 	.short	0x0040
        /*0024*/ 	.byte	0x00, 0xf0, 0x11, 0x00


	//----- nvinfo : EIATTR_KPARAM_INFO
	.align		4
.L_435:
        /*0028*/ 	.byte	0x04, 0x17
        /*002a*/ 	.short	(.L_437 - .L_436)
.L_436:
        /*002c*/ 	.word	0x00000000
        /*0030*/ 	.short	0x0009
        /*0032*/ 	.short	0x003c
        /*0034*/ 	.byte	0x00, 0xf0, 0x11, 0x00


	//----- nvinfo : EIATTR_KPARAM_INFO
	.align		4
.L_437:
        /*0038*/ 	.byte	0x04, 0x17
        /*003a*/ 	.short	(.L_439 - .L_438)
.L_438:
        /*003c*/ 	.word	0x00000000
        /*0040*/ 	.short	0x0008
        /*0042*/ 	.short	0x0038
        /*0044*/ 	.byte	0x00, 0xf0, 0x11, 0x00


	//----- nvinfo : EIATTR_KPARAM_INFO
	.align		4
.L_439:
        /*0048*/ 	.byte	0x04, 0x17
        /*004a*/ 	.short	(.L_441 - .L_440)
.L_440:
        /*004c*/ 	.word	0x00000000
        /*0050*/ 	.short	0x0007
        /*0052*/ 	.short	0x0034
        /*0054*/ 	.byte	0x00, 0xf0, 0x11, 0x00


	//----- nvinfo : EIATTR_KPARAM_INFO
	.align		4
.L_441:
        /*0058*/ 	.byte	0x04, 0x17
        /*005a*/ 	.short	(.L_443 - .L_442)
.L_442:
        /*005c*/ 	.word	0x00000000
        /*0060*/ 	.short	0x0006
        /*0062*/ 	.short	0x0030
        /*0064*/ 	.byte	0x00, 0xf0, 0x11, 0x00


	//----- nvinfo : EIATTR_KPARAM_INFO
	.align		4
.L_443:
        /*0068*/ 	.byte	0x04, 0x17
        /*006a*/ 	.short	(.L_445 - .L_444)
.L_444:
        /*006c*/ 	.word	0x00000000
        /*0070*/ 	.short	0x0005
        /*0072*/ 	.short	0x0028
        /*0074*/ 	.byte	0x00, 0xf5, 0x21, 0x00


	//----- nvinfo : EIATTR_KPARAM_INFO
	.align		4
.L_445:
        /*0078*/ 	.byte	0x04, 0x17
        /*007a*/ 	.short	(.L_447 - .L_446)
.L_446:
        /*007c*/ 	.word	0x00000000
        /*0080*/ 	.short	0x0004
        /*0082*/ 	.short	0x0020
        /*0084*/ 	.byte	0x00, 0xf5, 0x21, 0x00


	//----- nvinfo : EIATTR_KPARAM_INFO
	.align		4
.L_447:
        /*0088*/ 	.byte	0x04, 0x17
        /*008a*/ 	.short	(.L_449 - .L_448)
.L_448:
        /*008c*/ 	.word	0x00000000
        /*0090*/ 	.short	0x0003
        /*0092*/ 	.short	0x0018
        /*0094*/ 	.byte	0x00, 0xf5, 0x21, 0x00


	//----- nvinfo : EIATTR_KPARAM_INFO
	.align		4
.L_449:
        /*0098*/ 	.byte	0x04, 0x17
        /*009a*/ 	.short	(.L_451 - .L_450)
.L_450:
        /*009c*/ 	.word	0x00000000
        /*00a0*/ 	.short	0x0002
        /*00a2*/ 	.short	0x0010
        /*00a4*/ 	.byte	0x00, 0xf5, 0x21, 0x00


	//----- nvinfo : EIATTR_KPARAM_INFO
	.align		4
.L_451:
        /*00a8*/ 	.byte	0x04, 0x17
        /*00aa*/ 	.short	(.L_453 - .L_452)
.L_452:
        /*00ac*/ 	.word	0x00000000
        /*00b0*/ 	.short	0x0001
        /*00b2*/ 	.short	0x0008
        /*00b4*/ 	.byte	0x00, 0xf5, 0x21, 0x00


	//----- nvinfo : EIATTR_KPARAM_INFO
	.align		4
.L_453:
        /*00b8*/ 	.byte	0x04, 0x17
        /*00ba*/ 	.short	(.L_455 - .L_454)
.L_454:
        /*00bc*/ 	.word	0x00000000
        /*00c0*/ 	.short	0x0000
        /*00c2*/ 	.short	0x0000
        /*00c4*/ 	.byte	0x00, 0xf5, 0x21, 0x00


	//----- nvinfo : EIATTR_SPARSE_MMA_MASK
	.align		4
.L_455:
        /*00c8*/ 	.byte	0x03, 0x50
        /*00ca*/ 	.short	0x0000


	//----- nvinfo : EIATTR_MAXREG_COUNT
	.align		4
        /*00cc*/ 	.byte	0x03, 0x1b
        /*00ce*/ 	.short	0x00ff


	//----- nvinfo : EIATTR_EXTERNS
	.align		4
        /*00d0*/ 	.byte	0x04, 0x0f
        /*00d2*/ 	.short	(.L_457 - .L_456)


	//   ....[0]....
	.align		4
.L_456:
        /*00d4*/ 	.word	index@(vprintf)


	//----- nvinfo : EIATTR_MERCURY_ISA_VERSION
	.align		4
.L_457:
        /*00d8*/ 	.byte	0x03, 0x5f
        /*00da*/ 	.short	0x0101


	//----- nvinfo : EIATTR_VRC_CTA_INIT_COUNT
	.align		4
        /*00dc*/ 	.byte	0x02, 0x4a
	.zero		1
	.zero		1


	//----- nvinfo : EIATTR_SYSCALL_OFFSETS
	.align		4
        /*00e0*/ 	.byte	0x04, 0x46
        /*00e2*/ 	.short	(.L_459 - .L_458)


	//   ....[0]....
.L_458:
        /*00e4*/ 	.word	0x00000340


	//   ....[1]....
        /*00e8*/ 	.word	0x00000460


	//   ....[2]....
        /*00ec*/ 	.word	0x00000540


	//   ....[3]....
        /*00f0*/ 	.word	0x000005f0


	//   ....[4]....
        /*00f4*/ 	.word	0x00000800


	//   ....[5]....
        /*00f8*/ 	.word	0x000009b0


	//   ....[6]....
        /*00fc*/ 	.word	0x00000a90


	//   ....[7]....
        /*0100*/ 	.word	0x00000bc0


	//   ....[8]....
        /*0104*/ 	.word	0x00000cd0


	//   ....[9]....
        /*0108*/ 	.word	0x00000de0


	//   ....[10]....
        /*010c*/ 	.word	0x00000ef0


	//   ....[11]....
        /*0110*/ 	.word	0x00001000


	//   ....[12]....
        /*0114*/ 	.word	0x00001110


	//   ....[13]....
        /*0118*/ 	.word	0x00001220


	//   ....[14]....
        /*011c*/ 	.word	0x00001330


	//   ....[15]....
        /*0120*/ 	.word	0x00001470


	//   ....[16]....
        /*0124*/ 	.word	0x00001580


	//   ....[17]....
        /*0128*/ 	.word	0x00001690


	//----- nvinfo : EIATTR_EXIT_INSTR_OFFSETS
	.align		4
.L_459:
        /*012c*/ 	.byte	0x04, 0x1c
        /*012e*/ 	.short	(.L_461 - .L_460)


	//   ....[0]....
.L_460:
        /*0130*/ 	.word	0x00000630


	//   ....[1]....
        /*0134*/ 	.word	0x000016f0


	//----- nvinfo : EIATTR_CRS_STACK_SIZE
	.align		4
.L_461:
        /*0138*/ 	.byte	0x04, 0x1e
        /*013a*/ 	.short	(.L_463 - .L_462)
.L_462:
        /*013c*/ 	.word	0x00000000


	//----- nvinfo : EIATTR_CBANK_PARAM_SIZE
	.align		4
.L_463:
        /*0140*/ 	.byte	0x03, 0x19
        /*0142*/ 	.short	0x0048


	//----- nvinfo : EIATTR_PARAM_CBANK
	.align		4
        /*0144*/ 	.byte	0x04, 0x0a
        /*0146*/ 	.short	(.L_465 - .L_464)
	.align		4
.L_464:
        /*0148*/ 	.word	index@(.nv.constant0._Z5evictIfLi4ELi8ELi8EEvPT_S1_PKiS3_S3_S3_iiiiii)
        /*014c*/ 	.short	0x0380
        /*014e*/ 	.short	0x0048


	//----- nvinfo : EIATTR_SW_WAR
	.align		4
.L_465:
        /*0150*/ 	.byte	0x04, 0x36
        /*0152*/ 	.short	(.L_467 - .L_466)
.L_466:
        /*0154*/ 	.word	0x00000008
.L_467:


//--------------------- .nv.info._Z5evictIfLi2ELi8ELi8EEvPT_S1_PKiS3_S3_S3_iiiiii --------------------------
	.section	.nv.info._Z5evictIfLi2ELi8ELi8EEvPT_S1_PKiS3_S3_S3_iiiiii,"",@"SHT_CUDA_INFO"
	.sectionflags	@""
	.align	4


	//----- nvinfo : EIATTR_CUDA_API_VERSION
	.align		4
        /*0000*/ 	.byte	0x04, 0x37
        /*0002*/ 	.short	(.L_469 - .L_468)
.L_468:
        /*0004*/ 	.word	0x00000082


	//----- nvinfo : EIATTR_KPARAM_INFO
	.align		4
.L_469:
        /*0008*/ 	.byte	0x04, 0x17
        /*000a*/ 	.short	(.L_471 - .L_470)
.L_470:
        /*000c*/ 	.word	0x00000000
        /*0010*/ 	.short	0x000b
        /*0012*/ 	.short	0x0044
        /*0014*/ 	.byte	0x00, 0xf0, 0x11, 0x00


	//----- nvinfo : EIATTR_KPARAM_INFO
	.align		4
.L_471:
        /*0018*/ 	.byte	0x04, 0x17
        /*001a*/ 	.short	(.L_473 - .L_472)
.L_472:
        /*001c*/ 	.word	0x00000000
        /*0020*/ 	.short	0x000a
        /*0022*/ 	.short	0x0040
        /*0024*/ 	.byte	0x00, 0xf0, 0x11, 0x00


	//----- nvinfo : EIATTR_KPARAM_INFO
	.align		4
.L_473:
        /*0028*/ 	.byte	0x04, 0x17
        /*002a*/ 	.short	(.L_475 - .L_474)
.L_474:
        /*002c*/ 	.word	0x00000000
        /*0030*/ 	.short	0x0009
        /*0032*/ 	.short	0x003c
        /*0034*/ 	.byte	0x00, 0xf0, 0x11, 0x00


	//----- nvinfo : EIATTR_KPARAM_INFO
	.align		4
.L_475:
        /*0038*/ 	.byte	0x04, 0x17
        /*003a*/ 	.short	(.L_477 - .L_476)
.L_476:
        /*003c*/ 	.word	0x00000000
        /*0040*/ 	.short	0x0008
        /*0042*/ 	.short	0x0038
        /*0044*/ 	.byte	0x00, 0xf0, 0x11, 0x00


	//----- nvinfo : EIATTR_KPARAM_INFO
	.align		4
.L_477:
        /*0048*/ 	.byte	0x04, 0x17
        /*004a*/ 	.short	(.L_479 - .L_478)
.L_478:
        /*004c*/ 	.word	0x00000000
        /*0050*/ 	.short	0x0007
        /*0052*/ 	.short	0x0034
        /*0054*/ 	.byte	0x00, 0xf0, 0x11, 0x00


	//----- nvinfo : EIATTR_KPARAM_INFO
	.align		4
.L_479:
        /*0058*/ 	.byte	0x04, 0x17
        /*005a*/ 	.short	(.L_481 - .L_480)
.L_480:
        /*005c*/ 	.word	0x00000000
        /*0060*/ 	.short	0x0006
        /*0062*/ 	.short	0x0030
        /*0064*/ 	.byte	0x00, 0xf0, 0x11, 0x00


	//----- nvinfo : EIATTR_KPARAM_INFO
	.align		4
.L_481:
        /*0068*/ 	.byte	0x04, 0x17
        /*006a*/ 	.short	(.L_483 - .L_482)
.L_482:
        /*006c*/ 	.word	0x00000000
        /*0070*/ 	.short	0x0005
        /*0072*/ 	.short	0x0028
        /*0074*/ 	.byte	0x00, 0xf5, 0x21, 0x00


	//----- nvinfo : EIATTR_KPARAM_INFO
	.align		4
.L_483:
        /*0078*/ 	.byte	0x04, 0x17
        /*007a*/ 	.short	(.L_485 - .L_484)
.L_484:
        /*007c*/ 	.word	0x00000000
        /*0080*/ 	.short	0x0004
        /*0082*/ 	.short	0x0020
        /*0084*/ 	.byte	0x00, 0xf5, 0x21, 0x00


	//----- nvinfo : EIATTR_KPARAM_INFO
	.align		4
.L_485:
        /*0088*/ 	.byte	0x04, 0x17
        /*008a*/ 	.short	(.L_487 - .L_486)
.L_486:
        /*008c*/ 	.word	0x00000000
        /*0090*/ 	.short	0x0003
        /*0092*/ 	.short	0x0018
        /*0094*/ 	.byte	0x00, 0xf5, 0x21, 0x00


	//----- nvinfo : EIATTR_KPARAM_INFO
	.align		4
.L_487:
        /*0098*/ 	.byte	0x04, 0x17
        /*009a*/ 	.short	(.L_489 - .L_488)
.L_488:
        /*009c*/ 	.word	0x00000000
        /*00a0*/ 	.short	0x0002
        /*00a2*/ 	.short	0x0010
        /*00a4*/ 	.byte	0x00, 0xf5, 0x21, 0x00


	//----- nvinfo : EIATTR_KPARAM_INFO
	.align		4
.L_489:
        /*00a8*/ 	.byte	0x04, 0x17
        /*00aa*/ 	.short	(.L_491 - .L_490)
.L_490:
        /*00ac*/ 	.word	0x00000000
        /*00b0*/ 	.short	0x0001
        /*00b2*/ 	.short	0x0008
        /*00b4*/ 	.byte	0x00, 0xf5, 0x21, 0x00


	//----- nvinfo : EIATTR_KPARAM_INFO
	.align		4
.L_491:
        /*00b8*/ 	.byte	0x04, 0x17
        /*00ba*/ 	.short	(.L_493 - .L_492)
.L_492:
        /*00bc*/ 	.word	0x00000000
        /*00c0*/ 	.short	0x0000
        /*00c2*/ 	.short	0x0000
        /*00c4*/ 	.byte	0x00, 0xf5, 0x21, 0x00


	//----- nvinfo : EIATTR_SPARSE_MMA_MASK
	.align		4
.L_493:
        /*00c8*/ 	.byte	0x03, 0x50
        /*00ca*/ 	.short	0x0000


	//----- nvinfo : EIATTR_MAXREG_COUNT
	.align		4
        /*00cc*/ 	.byte	0x03, 0x1b
        /*00ce*/ 	.short	0x00ff


	//----- nvinfo : EIATTR_EXTERNS
	.align		4
        /*00d0*/ 	.byte	0x04, 0x0f
        /*00d2*/ 	.short	(.L_495 - .L_494)


	//   ....[0]....
	.align		4
.L_494:
        /*00d4*/ 	.word	index@(vprintf)


	//----- nvinfo : EIATTR_MERCURY_ISA_VERSION
	.align		4
.L_495:
        /*00d8*/ 	.byte	0x03, 0x5f
        /*00da*/ 	.short	0x0101


	//----- nvinfo : EIATTR_VRC_CTA_INIT_COUNT
	.align		4
        /*00dc*/ 	.byte	0x02, 0x4a
	.zero		1
	.zero		1


	//----- nvinfo : EIATTR_SYSCALL_OFFSETS
	.align		4
        /*00e0*/ 	.byte	0x04, 0x46
        /*00e2*/ 	.short	(.L_497 - .L_496)


	//   ....[0]....
.L_496:
        /*00e4*/ 	.word	0x00000340


	//   ....[1]....
        /*00e8*/ 	.word	0x00000460


	//   ....[2]....
        /*00ec*/ 	.word	0x00000540


	//   ....[3]....
        /*00f0*/ 	.word	0x000005f0


	//   ....[4]....
        /*00f4*/ 	.word	0x00000800


	//   ....[5]....
        /*00f8*/ 	.word	0x000009b0


	//   ....[6]....
        /*00fc*/ 	.word	0x00000a90


	//   ....[7]....
        /*0100*/ 	.word	0x00000bc0


	//   ....[8]....
        /*0104*/ 	.word	0x00000cd0


	//   ....[9]....
        /*0108*/ 	.word	0x00000de0


	//   ....[10]....
        /*010c*/ 	.word	0x00000ef0


	//   ....[11]....
        /*0110*/ 	.word	0x00001000


	//   ....[12]....
        /*0114*/ 	.word	0x00001110


	//   ....[13]....
        /*0118*/ 	.word	0x00001220


	//   ....[14]....
        /*011c*/ 	.word	0x00001330


	//   ....[15]....
        /*0120*/ 	.word	0x00001470


	//----- nvinfo : EIATTR_EXIT_INSTR_OFFSETS
	.align		4
.L_497:
        /*0124*/ 	.byte	0x04, 0x1c
        /*0126*/ 	.short	(.L_499 - .L_498)


	//   ....[0]....
.L_498:
        /*0128*/ 	.word	0x00000630


	//   ....[1]....
        /*012c*/ 	.word	0x000014d0


	//----- nvinfo : EIATTR_CRS_STACK_SIZE
	.align		4
.L_499:
        /*0130*/ 	.byte	0x04, 0x1e
        /*0132*/ 	.short	(.L_501 - .L_500)
.L_500:
        /*0134*/ 	.word	0x00000000


	//----- nvinfo : EIATTR_CBANK_PARAM_SIZE
	.align		4
.L_501:
        /*0138*/ 	.byte	0x03, 0x19
        /*013a*/ 	.short	0x0048


	//----- nvinfo : EIATTR_PARAM_CBANK
	.align		4
        /*013c*/ 	.byte	0x04, 0x0a
        /*013e*/ 	.short	(.L_503 - .L_502)
	.align		4
.L_502:
        /*0140*/ 	.word	index@(.nv.constant0._Z5evictIfLi2ELi8ELi8EEvPT_S1_PKiS3_S3_S3_iiiiii)
        /*0144*/ 	.short	0x0380
        /*0146*/ 	.short	0x0048


	//----- nvinfo : EIATTR_SW_WAR
	.align		4
.L_503:
        /*0148*/ 	.byte	0x04, 0x36
        /*014a*/ 	.short	(.L_505 - .L_504)
.L_504:
        /*014c*/ 	.word	0x00000008
.L_505:


//--------------------- .nv.info._Z5evictIfLi1ELi8ELi8EEvPT_S1_PKiS3_S3_S3_iiiiii --------------------------
	.section	.nv.info._Z5evictIfLi1ELi8ELi8EEvPT_S1_PKiS3_S3_S3_iiiiii,"",@"SHT_CUDA_INFO"
	.sectionflags	@""
	.align	4


	//----- nvinfo : EIATTR_CUDA_API_VERSION
	.align		4
        /*0000*/ 	.byte	0x04, 0x37
        /*0002*/ 	.short	(.L_507 - .L_506)
.L_506:
        /*0004*/ 	.word	0x00000082


	//----- nvinfo : EIATTR_KPARAM_INFO
	.align		4
.L_507:
        /*0008*/ 	.byte	0x04, 0x17
        /*000a*/ 	.short	(.L_509 - .L_508)
.L_508:
        /*000c*/ 	.word	0x00000000
        /*0010*/ 	.short	0x000b
        /*0012*/ 	.short	0x0044
        /*0014*/ 	.byte	0x00, 0xf0, 0x11, 0x00


	//----- nvinfo : EIATTR_KPARAM_INFO
	.align		4
.L_509:
        /*0018*/ 	.byte	0x04, 0x17
        /*001a*/ 	.short	(.L_511 - .L_510)
.L_510:
        /*001c*/ 	.word	0x00000000
        /*0020*/ 	.short	0x000a
        /*0022*/ 	.short	0x0040
        /*0024*/ 	.byte	0x00, 0xf0, 0x11, 0x00


	//----- nvinfo : EIATTR_KPARAM_INFO
	.align		4
.L_511:
        /*0028*/ 	.byte	0x04, 0x17
        /*002a*/ 	.short	(.L_513 - .L_512)
.L_512:
        /*002c*/ 	.word	0x00000000
        /*0030*/ 	.short	0x0009
        /*0032*/ 	.short	0x003c
        /*0034*/ 	.byte	0x00, 0xf0, 0x11, 0x00


	//----- nvinfo : EIATTR_KPARAM_INFO
	.align		4
.L_513:
        /*0038*/ 	.byte	0x04, 0x17
        /*003a*/ 	.short	(.L_515 - .L_514)
.L_514:
        /*003c*/ 	.word	0x00000000
        /*0040*/ 	.short	0x0008
        /*0042*/ 	.short	0x0038
        /*0044*/ 	.byte	0x00, 0xf0, 0x11, 0x00


	//----- nvinfo : EIATTR_KPARAM_INFO
	.align		4
.L_515:
        /*0048*/ 	.byte	0x04, 0x17
        /*004a*/ 	.short	(.L_517 - .L_516)
.L_516:
        /*004c*/ 	.word	0x00000000
        /*0050*/ 	.short	0x0007
        /*0052*/ 	.short	0x0034
        /*0054*/ 	.byte	0x00, 0xf0, 0x11, 0x00


	//----- nvinfo : EIATTR_KPARAM_INFO
	.align		4
.L_517:
        /*0058*/ 	.byte	0x04, 0x17
        /*005a*/ 	.short	(.L_519 - .L_518)
.L_518:
        /*005c*/ 	.word	0x00000000
        /*0060*/ 	.short	0x0006
        /*0062*/ 	.short	0x0030
        /*0064*/ 	.byte	0x00, 0xf0, 0x11, 0x00


	//----- nvinfo : EIATTR_KPARAM_INFO
	.align		4
.L_519:
        /*0068*/ 	.byte	0x04, 0x17
        /*006a*/ 	.short	(.L_521 - .L_520)
.L_520:
        /*006c*/ 	.word	0x00000000
        /*0070*/ 	.short	0x0005
        /*0072*/ 	.short	0x0028
        /*0074*/ 	.byte	0x00, 0xf5, 0x21, 0x00


	//----- nvinfo : EIATTR_KPARAM_INFO
	.align		4
.L_521:
        /*0078*/ 	.byte	0x04, 0x17
        /*007a*/ 	.short	(.L_523 - .L_522)
.L_522:
        /*007c*/ 	.word	0x00000000
        /*0080*/ 	.short	0x0004
        /*0082*/ 	.short	0x0020
        /*0084*/ 	.byte	0x00, 0xf5, 0x21, 0x00


	//----- nvinfo : EIATTR_KPARAM_INFO
	.align		4
.L_523:
        /*0088*/ 	.byte	0x04, 0x17
        /*008a*/ 	.short	(.L_525 - .L_524)
.L_524:
        /*008c*/ 	.word	0x00000000
        /*0090*/ 	.short	0x0003
        /*0092*/ 	.short	0x0018
        /*0094*/ 	.byte	0x00, 0xf5, 0x21, 0x00


	//----- nvinfo : EIATTR_KPARAM_INFO
	.align		4
.L_525:
        /*0098*/ 	.byte	0x04, 0x17
        /*009a*/ 	.short	(.L_527 - .L_526)
.L_526:
        /*009c*/ 	.word	0x00000000
        /*00a0*/ 	.short	0x0002
        /*00a2*/ 	.short	0x0010
        /*00a4*/ 	.byte	0x00, 0xf5, 0x21, 0x00


	//----- nvinfo : EIATTR_KPARAM_INFO
	.align		4
.L_527:
        /*00a8*/ 	.byte	0x04, 0x17
        /*00aa*/ 	.short	(.L_529 - .L_528)
.L_528:
        /*00ac*/ 	.word	0x00000000
        /*00b0*/ 	.short	0x0001
        /*00b2*/ 	.short	0x0008
        /*00b4*/ 	.byte	0x00, 0xf5, 0x21, 0x00


	//----- nvinfo : EIATTR_KPARAM_INFO
	.align		4
.L_529:
        /*00b8*/ 	.byte	0x04, 0x17
        /*00ba*/ 	.short	(.L_531 - .L_530)
.L_530:
        /*00bc*/ 	.word	0x00000000
        /*00c0*/ 	.short	0x0000
        /*00c2*/ 	.short	0x0000
        /*00c4*/ 	.byte	0x00, 0xf5, 0x21, 0x00


	//----- nvinfo : EIATTR_SPARSE_MMA_MASK
	.align		4
.L_531:
        /*00c8*/ 	.byte	0x03, 0x50
        /*00ca*/ 	.short	0x0000


	//----- nvinfo : EIATTR_MAXREG_COUNT
	.align		4
        /*00cc*/ 	.byte	0x03, 0x1b
        /*00ce*/ 	.short	0x00ff


	//----- nvinfo : EIATTR_EXTERNS
	.align		4
        /*00d0*/ 	.byte	0x04, 0x0f
        /*00d2*/ 	.short	(.L_533 - .L_532)


	//   ....[0]....
	.align		4
.L_532:
        /*00d4*/ 	.word	index@(vprintf)


	//----- nvinfo : EIATTR_MERCURY_ISA_VERSION
	.align		4
.L_533:
        /*00d8*/ 	.byte	0x03, 0x5f
        /*00da*/ 	.short	0x0101


	//----- nvinfo : EIATTR_VRC_CTA_INIT_COUNT
	.align		4
        /*00dc*/ 	.byte	0x02, 0x4a
	.zero		1
	.zero		1


	//----- nvinfo : EIATTR_SYSCALL_OFFSETS
	.align		4
        /*00e0*/ 	.byte	0x04, 0x46
        /*00e2*/ 	.short	(.L_535 - .L_534)


	//   ....[0]....
.L_534:
        /*00e4*/ 	.word	0x00000340


	//   ....[1]....
        /*00e8*/ 	.word	0x00000460


	//   ....[2]....
        /*00ec*/ 	.word	0x00000540


	//   ....[3]....
        /*00f0*/ 	.word	0x000005f0


	//   ....[4]....
        /*00f4*/ 	.word	0x000007b0


	//   ....[5]....
        /*00f8*/ 	.word	0x00000960


	//   ....[6]....
        /*00fc*/ 	.word	0x00000a40


	//   ....[7]....
        /*0100*/ 	.word	0x00000b80


	//   ....[8]....
        /*0104*/ 	.word	0x00000c90


	//   ....[9]....
        /*0108*/ 	.word	0x00000da0


	//   ....[10]....
        /*010c*/ 	.word	0x00000eb0


	//   ....[11]....
        /*0110*/ 	.word	0x00000fc0


	//   ....[12]....
        /*0114*/ 	.word	0x000010d0


	//   ....[13]....
        /*0118*/ 	.word	0x000011e0


	//   ....[14]....
        /*011c*/ 	.word	0x000012f0


	//----- nvinfo : EIATTR_EXIT_INSTR_OFFSETS
	.align		4
.L_535:
        /*0120*/ 	.byte	0x04, 0x1c
        /*0122*/ 	.short	(.L_537 - .L_536)


	//   ....[0]....
.L_536:
        /*0124*/ 	.word	0x00000630


	//   ....[1]....
        /*0128*/ 	.word	0x00001390


	//----- nvinfo : EIATTR_CRS_STACK_SIZE
	.align		4
.L_537:
        /*012c*/ 	.byte	0x04, 0x1e
        /*012e*/ 	.short	(.L_539 - .L_538)
.L_538:
        /*0130*/ 	.word	0x00000000


	//----- nvinfo : EIATTR_CBANK_PARAM_SIZE
	.align		4
.L_539:
        /*0134*/ 	.byte	0x03, 0x19
        /*0136*/ 	.short	0x0048


	//----- nvinfo : EIATTR_PARAM_CBANK
	.align		4
        /*0138*/ 	.byte	0x04, 0x0a
        /*013a*/ 	.short	(.L_541 - .L_540)
	.align		4
.L_540:
        /*013c*/ 	.word	index@(.nv.constant0._Z5evictIfLi1ELi8ELi8EEvPT_S1_PKiS3_S3_S3_iiiiii)
        /*0140*/ 	.short	0x0380
        /*0142*/ 	.short	0x0048


	//----- nvinfo : EIATTR_SW_WAR
	.align		4
.L_541:
        /*0144*/ 	.byte	0x04, 0x36
        /*0146*/ 	.short	(.L_543 - .L_542)
.L_542:
        /*0148*/ 	.word	0x00000008
.L_543:


//--------------------- .nv.info._Z5evictIfLi8ELi4ELi8EEvPT_S1_PKiS3_S3_S3_iiiiii --------------------------
	.section	.nv.info._Z5evictIfLi8ELi4ELi8EEvPT_S1_PKiS3_S3_S3_iiiiii,"",@"SHT_CUDA_INFO"
	.sectionflags	@""
	.align	4


	//----- nvinfo : EIATTR_CUDA_API_VERSION
	.align		4
        /*0000*/ 	.byte	0x04, 0x37
        /*0002*/ 	.short	(.L_545 - .L_544)
.L_544:
        /*0004*/ 	.word	0x00000082


	//----- nvinfo : EIATTR_KPARAM_INFO
	.align		4
.L_545:
        /*0008*/ 	.byte	0x04, 0x17
        /*000a*/ 	.short	(.L_547 - .L_546)
.L_546:
        /*000c*/ 	.word	0x00000000
        /*0010*/ 	.short	0x000b
        /*0012*/ 	.short	0x0044
        /*0014*/ 	.byte	0x00, 0xf0, 0x11, 0x00


	//----- nvinfo : EIATTR_KPARAM_INFO
	.align		4
.L_547:
        /*0018*/ 	.byte	0x04, 0x17
        /*001a*/ 	.short	(.L_549 - .L_548)
.L_548:
        /*001c*/ 	.word	0x00000000
        /*0020*/ 	.short	0x000a
        /*0022*/ 	.short	0x0040
        /*0024*/ 	.byte	0x00, 0xf0, 0x11, 0x00


	//----- nvinfo : EIATTR_KPARAM_INFO
	.align		4
.L_549:
        /*0028*/ 	.byte	0x04, 0x17
        /*002a*/ 	.short	(.L_551 - .L_550)
.L_550:
        /*002c*/ 	.word	0x00000000
        /*0030*/ 	.short	0x0009
        /*0032*/ 	.short	0x003c
        /*0034*/ 	.byte	0x00, 0xf0, 0x11, 0x00


	//----- nvinfo : EIATTR_KPARAM_INFO
	.align		4
.L_551:
        /*0038*/ 	.byte	0x04, 0x17
        /*003a*/ 	.short	(.L_553 - .L_552)
.L_552:
        /*003c*/ 	.word	0x00000000
        /*0040*/ 	.short	0x0008
        /*0042*/ 	.short	0x0038
        /*0044*/ 	.byte	0x00, 0xf0, 0x11, 0x00


	//----- nvinfo : EIATTR_KPARAM_INFO
	.align		4
.L_553:
        /*0048*/ 	.byte	0x04, 0x17
        /*004a*/ 	.short	(.L_555 - .L_554)
.L_554:
        /*004c*/ 	.word	0x00000000
        /*0050*/ 	.short	0x0007
        /*0052*/ 	.short	0x0034
        /*0054*/ 	.byte	0x00, 0xf0, 0x11, 0x00


	//----- nvinfo : EIATTR_KPARAM_INFO
	.align		4
.L_555:
        /*0058*/ 	.byte	0x04, 0x17
        /*005a*/ 	.short	(.L_557 - .L_556)
.L_556:
        /*005c*/ 	.word	0x00000000
        /*0060*/ 	.short	0x0006
        /*0062*/ 	.short	0x0030
        /*0064*/ 	.byte	0x00, 0xf0, 0x11, 0x00


	//----- nvinfo : EIATTR_KPARAM_INFO
	.align		4
.L_557:
        /*0068*/ 	.byte	0x04, 0x17
        /*006a*/ 	.short	(.L_559 - .L_558)
.L_558:
        /*006c*/ 	.word	0x00000000
        /*0070*/ 	.short	0x0005
        /*0072*/ 	.short	0x0028
        /*0074*/ 	.byte	0x00, 0xf5, 0x21, 0x00


	//----- nvinfo : EIATTR_KPARAM_INFO
	.align		4
.L_559:
        /*0078*/ 	.byte	0x04, 0x17
        /*007a*/ 	.short	(.L_561 - .L_560)
.L_560:
        /*007c*/ 	.word	0x00000000
        /*0080*/ 	.short	0x0004
        /*0082*/ 	.short	0x0020
        /*0084*/ 	.byte	0x00, 0xf5, 0x21, 0x00


	//----- nvinfo : EIATTR_KPARAM_INFO
	.align		4
.L_561:
        /*0088*/ 	.byte	0x04, 0x17
        /*008a*/ 	.short	(.L_563 - .L_562)
.L_562:
        /*008c*/ 	.word	0x00000000
        /*0090*/ 	.short	0x0003
        /*0092*/ 	.short	0x0018
        /*0094*/ 	.byte	0x00, 0xf5, 0x21, 0x00


	//----- nvinfo : EIATTR_KPARAM_INFO
	.align		4
.L_563:
        /*0098*/ 	.byte	0x04, 0x17
        /*009a*/ 	.short	(.L_565 - .L_564)
.L_564:
        /*009c*/ 	.word	0x00000000
        /*00a0*/ 	.short	0x0002
        /*00a2*/ 	.short	0x0010
        /*00a4*/ 	.byte	0x00, 0xf5, 0x21, 0x00


	//----- nvinfo : EIATTR_KPARAM_INFO
	.align		4
.L_565:
        /*00a8*/ 	.byte	0x04, 0x17
        /*00aa*/ 	.short	(.L_567 - .L_566)
.L_566:
        /*00ac*/ 	.word	0x00000000
        /*00b0*/ 	.short	0x0001
        /*00b2*/ 	.short	0x0008
        /*00b4*/ 	.byte	0x00, 0xf5, 0x21, 0x00


	//----- nvinfo : EIATTR_KPARAM_INFO
	.align		4
.L_567:
        /*00b8*/ 	.byte	0x04, 0x17
        /*00ba*/ 	.short	(.L_569 - .L_568)
.L_568:
        /*00bc*/ 	.word	0x00000000
        /*00c0*/ 	.short	0x0000
        /*00c2*/ 	.short	0x0000
        /*00c4*/ 	.byte	0x00, 0xf5, 0x21, 0x00


	//----- nvinfo : EIATTR_SPARSE_MMA_MASK
	.align		4
.L_569:
        /*00c8*/ 	.byte	0x03, 0x50
        /*00ca*/ 	.short	0x0000


	//----- nvinfo : EIATTR_MAXREG_COUNT
	.align		4
        /*00cc*/ 	.byte	0x03, 0x1b
        /*00ce*/ 	.short	0x00ff


	//----- nvinfo : EIATTR_EXTERNS
	.align		4
        /*00d0*/ 	.byte	0x04, 0x0f
        /*00d2*/ 	.short	(.L_571 - .L_570)


	//   ....[0]....
	.align		4
.L_570:
        /*00d4*/ 	.word	index@(vprintf)


	//----- nvinfo : EIATTR_MERCURY_ISA_VERSION
	.align		4
.L_571:
        /*00d8*/ 	.byte	0x03, 0x5f
        /*00da*/ 	.short	0x0101


	//----- nvinfo : EIATTR_VRC_CTA_INIT_COUNT
	.align		4
        /*00dc*/ 	.byte	0x02, 0x4a
	.zero		1
	.zero		1


	//----- nvinfo : EIATTR_SYSCALL_OFFSETS
	.align		4
        /*00e0*/ 	.byte	0x04, 0x46
        /*00e2*/ 	.short	(.L_573 - .L_572)


	//   ....[0]....
.L_572:
        /*00e4*/ 	.word	0x00000340


	//   ....[1]....
        /*00e8*/ 	.word	0x00000460


	//   ....[2]....
        /*00ec*/ 	.word	0x00000540


	//   ....[3]....
        /*00f0*/ 	.word	0x000005f0


	//   ....[4]....
        /*00f4*/ 	.word	0x00000800


	//   ....[5]....
        /*00f8*/ 	.word	0x000009b0


	//   ....[6]....
        /*00fc*/ 	.word	0x00000a90


	//   ....[7]....
        /*0100*/ 	.word	0x00000bc0


	//   ....[8]....
        /*0104*/ 	.word	0x00000cc0


	//   ....[9]....
        /*0108*/ 	.word	0x00000dc0


	//   ....[10]....
        /*010c*/ 	.word	0x00000ee0


	//   ....[11]....
        /*0110*/ 	.word	0x00000fe0


	//   ....[12]....
        /*0114*/ 	.word	0x000010e0


	//   ....[13]....
        /*0118*/ 	.word	0x000011e0


	//   ....[14]....
        /*011c*/ 	.word	0x000012f0


	//   ....[15]....
        /*0120*/ 	.word	0x00001430


	//   ....[16]....
        /*0124*/ 	.word	0x00001550


	//   ....[17]....
        /*0128*/ 	.word	0x00001670


	//   ....[18]....
        /*012c*/ 	.word	0x00001790


	//   ....[19]....
        /*0130*/ 	.word	0x000018b0


	//   ....[20]....
        /*0134*/ 	.word	0x000019d0


	//   ....[21]....
        /*0138*/ 	.word	0x00001af0


	//----- nvinfo : EIATTR_EXIT_INSTR_OFFSETS
	.align		4
.L_573:
        /*013c*/ 	.byte	0x04, 0x1c
        /*013e*/ 	.short	(.L_575 - .L_574)


	//   ....[0]....
.L_574:
        /*0140*/ 	.word	0x00000630


	//   ....[1]....
        /*0144*/ 	.word	0x00001b50


	//----- nvinfo : EIATTR_CRS_STACK_SIZE
	.align		4
.L_575:
        /*0148*/ 	.byte	0x04, 0x1e
        /*014a*/ 	.short	(.L_577 - .L_576)
.L_576:
        /*014c*/ 	.word	0x00000000


	//----- nvinfo : EIATTR_CBANK_PARAM_SIZE
	.align		4
.L_577:
        /*0150*/ 	.byte	0x03, 0x19
        /*0152*/ 	.short	0x0048


	//----- nvinfo : EIATTR_PARAM_CBANK
	.align		4
        /*0154*/ 	.byte	0x04, 0x0a
        /*0156*/ 	.short	(.L_579 - .L_578)
	.align		4
.L_578:
        /*0158*/ 	.word	index@(.nv.constant0._Z5evictIfLi8ELi4ELi8EEvPT_S1_PKiS3_S3_S3_iiiiii)
        /*015c*/ 	.short	0x0380
        /*015e*/ 	.short	0x0048


	//----- nvinfo : EIATTR_SW_WAR
	.align		4
.L_579:
        /*0160*/ 	.byte	0x04, 0x36
        /*0162*/ 	.short	(.L_581 - .L_580)
.L_580:
        /*0164*/ 	.word	0x00000008
.L_581:


//--------------------- .nv.info._Z5evictIfLi4ELi4ELi8EEvPT_S1_PKiS3_S3_S3_iiiiii --------------------------
	.section	.nv.info._Z5evictIfLi4ELi4ELi8EEvPT_S1_PKiS3_S3_S3_iiiiii,"",@"SHT_CUDA_INFO"
	.sectionflags	@""
	.align	4


	//----- nvinfo : EIATTR_CUDA_API_VERSION
	.align		4
        /*0000*/ 	.byte	0x04, 0x37
        /*0002*/ 	.short	(.L_583 - .L_582)
.L_582:
        /*0004*/ 	.word	0x00000082


	//----- nvinfo : EIATTR_KPARAM_INFO
	.align		4
.L_583:
        /*0008*/ 	.byte	0x04, 0x17
        /*000a*/ 	.short	(.L_585 - .L_584)
.L_584:
        /*000c*/ 	.word	0x00000000
        /*0010*/ 	.short	0x000b
        /*0012*/ 	.short	0x0044
        /*0014*/ 	.byte	0x00, 0xf0, 0x11, 0x00


	//----- nvinfo : EIATTR_KPARAM_INFO
	.align		4
.L_585:
        /*0018*/ 	.byte	0x04, 0x17
        /*001a*/ 	.short	(.L_587 - .L_586)
.L_586:
        /*001c*/ 	.word	0x00000000
        /*0020*/ 	.short	0x000a
        /*0022*/ 	.short	0x0040
        /*0024*/ 	.byte	0x00, 0xf0, 0x11, 0x00


	//----- nvinfo : EIATTR_KPARAM_INFO
	.align		4
.L_587:
        /*0028*/ 	.byte	0x04, 0x17
        /*002a*/ 	.short	(.L_589 - .L_588)
.L_588:
        /*002c*/ 	.word	0x00000000
        /*0030*/ 	.short	0x0009
        /*0032*/ 	.short	0x003c
        /*0034*/ 	.byte	0x00, 0xf0, 0x11, 0x00


	//----- nvinfo : EIATTR_KPARAM_INFO
	.align		4
.L_589:
        /*0038*/ 	.byte	0x04, 0x17
        /*003a*/ 	.short	(.L_591 - .L_590)
.L_590:
        /*003c*/ 	.word	0x00000000
        /*0040*/ 	.short	0x0008
        /*0042*/ 	.short	0x0038
        /*0044*/ 	.byte	0x00, 0xf0, 0x11, 0x00


	//----- nvinfo : EIATTR_KPARAM_INFO
	.align		4
.L_591:
        /*0048*/ 	.byte	0x04, 0x17
        /*004a*/ 	.short	(.L_593 - .L_592)
.L_592:
        /*004c*/ 	.word	0x00000000
        /*0050*/ 	.short	0x0007
        /*0052*/ 	.short	0x0034
        /*0054*/ 	.byte	0x00, 0xf0, 0x11, 0x00


	//----- nvinfo : EIATTR_KPARAM_INFO
	.align		4
.L_593:
        /*0058*/ 	.byte	0x04, 0x17
        /*005a*/ 	.short	(.L_595 - .L_594)
.L_594:
        /*005c*/ 	.word	0x00000000
        /*0060*/ 	.short	0x0006
        /*0062*/ 	.short	0x0030
        /*0064*/ 	.byte	0x00, 0xf0, 0x11, 0x00


	//----- nvinfo : EIATTR_KPARAM_INFO
	.align		4
.L_595:
        /*0068*/ 	.byte	0x04, 0x17
        /*006a*/ 	.short	(.L_597 - .L_596)
.L_596:
        /*006c*/ 	.word	0x00000000
        /*0070*/ 	.short	0x0005
        /*0072*/ 	.short	0x0028
        /*0074*/ 	.byte	0x00, 0xf5, 0x21, 0x00


	//----- nvinfo : EIATTR_KPARAM_INFO
	.align		4
.L_597:
        /*0078*/ 	.byte	0x04, 0x17
        /*007a*/ 	.short	(.L_599 - .L_598)
.L_598:
        /*007c*/ 	.word	0x00000000
        /*0080*/ 	.short	0x0004
        /*0082*/ 	.short	0x0020
        /*0084*/ 	.byte	0x00, 0xf5, 0x21, 0x00


	//----- nvinfo : EIATTR_KPARAM_INFO
	.align		4
.L_599:
        /*0088*/ 	.byte	0x04, 0x17
        /*008a*/ 	.short	(.L_601 - .L_600)
.L_600:
        /*008c*/ 	.word	0x00000000
        /*0090*/ 	.short	0x0003
        /*0092*/ 	.short	0x0018
        /*0094*/ 	.byte	0x00, 0xf5, 0x21, 0x00


	//----- nvinfo : EIATTR_KPARAM_INFO
	.align		4
.L_601:
        /*0098*/ 	.byte	0x04, 0x17
        /*009a*/ 	.short	(.L_603 - .L_602)
.L_602:
        /*009c*/ 	.word	0x00000000
        /*00a0*/ 	.short	0x0002
        /*00a2*/ 	.short	0x0010
        /*00a4*/ 	.byte	0x00, 0xf5, 0x21, 0x00


	//----- nvinfo : EIATTR_KPARAM_INFO
	.align		4
.L_603:
        /*00a8*/ 	.byte	0x04, 0x17
        /*00aa*/ 	.short	(.L_605 - .L_604)
.L_604:
        /*00ac*/ 	.word	0x00000000
        /*00b0*/ 	.short	0x0001
        /*00b2*/ 	.short	0x0008
        /*00b4*/ 	.byte	0x00, 0xf5, 0x21, 0x00


	//----- nvinfo : EIATTR_KPARAM_INFO
	.align		4
.L_605:
        /*00b8*/ 	.byte	0x04, 0x17
        /*00ba*/ 	.short	(.L_607 - .L_606)
.L_606:
        /*00bc*/ 	.word	0x00000000
        /*00c0*/ 	.short	0x0000
        /*00c2*/ 	.short	0x0000
        /*00c4*/ 	.byte	0x00, 0xf5, 0x21, 0x00


	//----- nvinfo : EIATTR_SPARSE_MMA_MASK
	.align		4
.L_607:
        /*00c8*/ 	.byte	0x03, 0x50
        /*00ca*/ 	.short	0x0000


	//----- nvinfo : EIATTR_MAXREG_COUNT
	.align		4
        /*00cc*/ 	.byte	0x03, 0x1b
        /*00ce*/ 	.short	0x00ff


	//----- nvinfo : EIATTR_EXTERNS
	.align		4
        /*00d0*/ 	.byte	0x04, 0x0f
        /*00d2*/ 	.short	(.L_609 - .L_608)


	//   ....[0]....
	.align		4
.L_608:
        /*00d4*/ 	.word	index@(vprintf)


	//----- nvinfo : EIATTR_MERCURY_ISA_VERSION
	.align		4
.L_609:
        /*00d8*/ 	.byte	0x03, 0x5f
        /*00da*/ 	.short	0x0101


	//----- nvinfo : EIATTR_VRC_CTA_INIT_COUNT
	.align		4
        /*00dc*/ 	.byte	0x02, 0x4a
	.zero		1
	.zero		1


	//----- nvinfo : EIATTR_SYSCALL_OFFSETS
	.align		4
        /*00e0*/ 	.byte	0x04, 0x46
        /*00e2*/ 	.short	(.L_611 - .L_610)


	//   ....[0]....
.L_610:
        /*00e4*/ 	.word	0x00000340


	//   ....[1]....
        /*00e8*/ 	.word	0x00000460


	//   ....[2]....
        /*00ec*/ 	.word	0x00000540


	//   ....[3]....
        /*00f0*/ 	.word	0x000005f0


	//   ....[4]....
        /*00f4*/ 	.word	0x00000800


	//   ....[5]....
        /*00f8*/ 	.word	0x000009b0


	//   ....[6]....
        /*00fc*/ 	.word	0x00000a90


	//   ....[7]....
        /*0100*/ 	.word	0x00000bc0


	//   ....[8]....
        /*0104*/ 	.word	0x00000cd0


	//   ....[9]....
        /*0108*/ 	.word	0x00000de0


	//   ....[10]....
        /*010c*/ 	.word	0x00000ef0


	//   ....[11]....
        /*0110*/ 	.word	0x00001030


	//   ....[12]....
        /*0114*/ 	.word	0x00001140


	//   ....[13]....
        /*0118*/ 	.word	0x00001250


	//----- nvinfo : EIATTR_EXIT_INSTR_OFFSETS
	.align		4
.L_611:
        /*011c*/ 	.byte	0x04, 0x1c
        /*011e*/ 	.short	(.L_613 - .L_612)


	//   ....[0]....
.L_612:
        /*0120*/ 	.word	0x00000630


	//   ....[1]....
        /*0124*/ 	.word	0x000012b0


	//----- nvinfo : EIATTR_CRS_STACK_SIZE
	.align		4
.L_613:
        /*0128*/ 	.byte	0x04, 0x1e
        /*012a*/ 	.short	(.L_615 - .L_614)
.L_614:
        /*012c*/ 	.word	0x00000000


	//----- nvinfo : EIATTR_CBANK_PARAM_SIZE
	.align		4
.L_615:
        /*0130*/ 	.byte	0x03, 0x19
        /*0132*/ 	.short	0x0048


	//----- nvinfo : EIATTR_PARAM_CBANK
	.align		4
        /*0134*/ 	.byte	0x04, 0x0a
        /*0136*/ 	.short	(.L_617 - .L_616)
	.align		4
.L_616:
        /*0138*/ 	.word	index@(.nv.constant0._Z5evictIfLi4ELi4ELi8EEvPT_S1_PKiS3_S3_S3_iiiiii)
        /*013c*/ 	.short	0x0380
        /*013e*/ 	.short	0x0048


	//----- nvinfo : EIATTR_SW_WAR
	.align		4
.L_617:
        /*0140*/ 	.byte	0x04, 0x36
        /*0142*/ 	.short	(.L_619 - .L_618)
.L_618:
        /*0144*/ 	.word	0x00000008
.L_619:


//--------------------- .nv.info._Z5evictIfLi2ELi4ELi8EEvPT_S1_PKiS3_S3_S3_iiiiii --------------------------
	.section	.nv.info._Z5evictIfLi2ELi4ELi8EEvPT_S1_PKiS3_S3_S3_iiiiii,"",@"SHT_CUDA_INFO"
	.sectionflags	@""
	.align	4


	//----- nvinfo : EIATTR_CUDA_API_VERSION
	.align		4
        /*0000*/ 	.byte	0x04, 0x37
        /*0002*/ 	.short	(.L_621 - .L_620)
.L_620:
        /*0004*/ 	.word	0x00000082


	//----- nvinfo : EIATTR_KPARAM_INFO
	.align		4
.L_621:
        /*0008*/ 	.byte	0x04, 0x17
        /*000a*/ 	.short	(.L_623 - .L_622)
.L_622:
        /*000c*/ 	.word	0x00000000
        /*0010*/ 	.short	0x000b
        /*0012*/ 	.short	0x0044
        /*0014*/ 	.byte	0x00, 0xf0, 0x11, 0x00


	//----- nvinfo : EIATTR_KPARAM_INFO
	.align		4
.L_623:
        /*0018*/ 	.byte	0x04, 0x17
        /*001a*/ 	.short	(.L_625 - .L_624)
.L_624:
        /*001c*/ 	.word	0x00000000
        /*0020*/ 	.short	0x000a
        /*0022*/ 	.short	0x0040
        /*0024*/ 	.byte	0x00, 0xf0, 0x11, 0x00


	//----- nvinfo : EIATTR_KPARAM_INFO
	.align		4
.L_625:
        /*0028*/ 	.byte	0x04, 0x17
        /*002a*/ 	.short	(.L_627 - .L_626)
.L_626:
        /*002c*/ 	.word	0x00000000
        /*0030*/ 	.short	0x0009
        /*0032*/ 	.short	0x003c
        /*0034*/ 	.byte	0x00, 0xf0, 0x11, 0x00


	//----- nvinfo : EIATTR_KPARAM_INFO
	.align		4
.L_627:
        /*0038*/ 	.byte	0x04, 0x17
        /*003a*/ 	.short	(.L_629 - .L_628)
.L_628:
        /*003c*/ 	.word	0x00000000
        /*0040*/ 	.short	0x0008
        /*0042*/ 	.short	0x0038
        /*0044*/ 	.byte	0x00, 0xf0, 0x11, 0x00


	//----- nvinfo : EIATTR_KPARAM_INFO
	.align		4
.L_629:
        /*0048*/ 	.byte	0x04, 0x17
        /*004a*/ 	.short	(.L_631 - .L_630)
.L_630:
        /*004c*/ 	.word	0x00000000
        /*0050*/ 	.short	0x0007
        /*0052*/ 	.short	0x0034
        /*0054*/ 	.byte	0x00, 0xf0, 0x11, 0x00


	//----- nvinfo : EIATTR_KPARAM_INFO
	.align		4
.L_631:
        /*0058*/ 	.byte	0x04, 0x17
        /*005a*/ 	.short	(.L_633 - .L_632)
.L_632:
        /*005c*/ 	.word	0x00000000
        /*0060*/ 	.short	0x0006
        /*0062*/ 	.short	0x0030
        /*0064*/ 	.byte	0x00, 0xf0, 0x11, 0x00


	//----- nvinfo : EIATTR_KPARAM_INFO
	.align		4
.L_633:
        /*0068*/ 	.byte	0x04, 0x17
        /*006a*/ 	.short	(.L_635 - .L_634)
.L_634:
        /*006c*/ 	.word	0x00000000
        /*0070*/ 	.short	0x0005
        /*0072*/ 	.short	0x0028
        /*0074*/ 	.byte	0x00, 0xf5, 0x21, 0x00


	//----- nvinfo : EIATTR_KPARAM_INFO
	.align		4
.L_635:
        /*0078*/ 	.byte	0x04, 0x17
        /*007a*/ 	.short	(.L_637 - .L_636)
.L_636:
        /*007c*/ 	.word	0x00000000
        /*0080*/ 	.short	0x0004
        /*0082*/ 	.short	0x0020
        /*0084*/ 	.byte	0x00, 0xf5, 0x21, 0x00


	//----- nvinfo : EIATTR_KPARAM_INFO
	.align		4
.L_637:
        /*0088*/ 	.byte	0x04, 0x17
        /*008a*/ 	.short	(.L_639 - .L_638)
.L_638:
        /*008c*/ 	.word	0x00000000
        /*0090*/ 	.short	0x0003
        /*0092*/ 	.short	0x0018
        /*0094*/ 	.byte	0x00, 0xf5, 0x21, 0x00


	//----- nvinfo : EIATTR_KPARAM_INFO
	.align		4
.L_639:
        /*0098*/ 	.byte	0x04, 0x17
        /*009a*/ 	.short	(.L_641 - .L_640)
.L_640:
        /*009c*/ 	.word	0x00000000
        /*00a0*/ 	.short	0x0002
        /*00a2*/ 	.short	0x0010
        /*00a4*/ 	.byte	0x00, 0xf5, 0x21, 0x00


	//----- nvinfo : EIATTR_KPARAM_INFO
	.align		4
.L_641:
        /*00a8*/ 	.byte	0x04, 0x17
        /*00aa*/ 	.short	(.L_643 - .L_642)
.L_642:
        /*00ac*/ 	.word	0x00000000
        /*00b0*/ 	.short	0x0001
        /*00b2*/ 	.short	0x0008
        /*00b4*/ 	.byte	0x00, 0xf5, 0x21, 0x00


	//----- nvinfo : EIATTR_KPARAM_INFO
	.align		4
.L_643:
        /*00b8*/ 	.byte	0x04, 0x17
        /*00ba*/ 	.short	(.L_645 - .L_644)
.L_644:
        /*00bc*/ 	.word	0x00000000
        /*00c0*/ 	.short	0x0000
        /*00c2*/ 	.short	0x0000
        /*00c4*/ 	.byte	0x00, 0xf5, 0x21, 0x00


	//----- nvinfo : EIATTR_SPARSE_MMA_MASK
	.align		4
.L_645:
        /*00c8*/ 	.byte	0x03, 0x50
        /*00ca*/ 	.short	0x0000


	//----- nvinfo : EIATTR_MAXREG_COUNT
	.align		4
        /*00cc*/ 	.byte	0x03, 0x1b
        /*00ce*/ 	.short	0x00ff


	//----- nvinfo : EIATTR_EXTERNS
	.align		4
        /*00d0*/ 	.byte	0x04, 0x0f
        /*00d2*/ 	.short	(.L_647 - .L_646)


	//   ....[0]....
	.align		4
.L_646:
        /*00d4*/ 	.word	index@(vprintf)


	//----- nvinfo : EIATTR_MERCURY_ISA_VERSION
	.align		4
.L_647:
        /*00d8*/ 	.byte	0x03, 0x5f
        /*00da*/ 	.short	0x0101


	//----- nvinfo : EIATTR_VRC_CTA_INIT_COUNT
	.align		4
        /*00dc*/ 	.byte	0x02, 0x4a
	.zero		1
	.zero		1


	//----- nvinfo : EIATTR_SYSCALL_OFFSETS
	.align		4
        /*00e0*/ 	.byte	0x04, 0x46
        /*00e2*/ 	.short	(.L_649 - .L_648)


	//   ....[0]....
.L_648:
        /*00e4*/ 	.word	0x00000340


	//   ....[1]....
        /*00e8*/ 	.word	0x00000460


	//   ....[2]....
        /*00ec*/ 	.word	0x00000540


	//   ....[3]....
        /*00f0*/ 	.word	0x000005f0


	//   ....[4]....
        /*00f4*/ 	.word	0x00000800


	//   ....[5]....
        /*00f8*/ 	.word	0x000009b0


	//   ....[6]....
        /*00fc*/ 	.word	0x00000a90


	//   ....[7]....
        /*0100*/ 	.word	0x00000bc0


	//   ....[8]....
        /*0104*/ 	.word	0x00000cd0


	//   ....[9]....
        /*0108*/ 	.word	0x00000de0


	//   ....[10]....
        /*010c*/ 	.word	0x00000ef0


	//   ....[11]....
        /*0110*/ 	.word	0x00001030


	//----- nvinfo : EIATTR_EXIT_INSTR_OFFSETS
	.align		4
.L_649:
        /*0114*/ 	.byte	0x04, 0x1c
        /*0116*/ 	.short	(.L_651 - .L_650)


	//   ....[0]....
.L_650:
        /*0118*/ 	.word	0x00000630


	//   ....[1]....
        /*011c*/ 	.word	0x00001090


	//----- nvinfo : EIATTR_CRS_STACK_SIZE
	.align		4
.L_651:
        /*0120*/ 	.byte	0x04, 0x1e
        /*0122*/ 	.short	(.L_653 - .L_652)
.L_652:
        /*0124*/ 	.word	0x00000000


	//----- nvinfo : EIATTR_CBANK_PARAM_SIZE
	.align		4
.L_653:
        /*0128*/ 	.byte	0x03, 0x19
        /*012a*/ 	.short	0x0048


	//----- nvinfo : EIATTR_PARAM_CBANK
	.align		4
        /*012c*/ 	.byte	0x04, 0x0a
        /*012e*/ 	.short	(.L_655 - .L_654)
	.align		4
.L_654:
        /*0130*/ 	.word	index@(.nv.constant0._Z5evictIfLi2ELi4ELi8EEvPT_S1_PKiS3_S3_S3_iiiiii)
        /*0134*/ 	.short	0x0380
        /*0136*/ 	.short	0x0048


	//----- nvinfo : EIATTR_SW_WAR
	.align		4
.L_655:
        /*0138*/ 	.byte	0x04, 0x36
        /*013a*/ 	.short	(.L_657 - .L_656)
.L_656:
        /*013c*/ 	.word	0x00000008
.L_657:


//--------------------- .nv.info._Z5evictIfLi1ELi4ELi8EEvPT_S1_PKiS3_S3_S3_iiiiii --------------------------
	.section	.nv.info._Z5evictIfLi1ELi4ELi8EEvPT_S1_PKiS3_S3_S3_iiiiii,"",@"SHT_CUDA_INFO"
	.sectionflags	@""
	.align	4


	//----- nvinfo : EIATTR_CUDA_API_VERSION
	.align		4
        /*0000*/ 	.byte	0x04, 0x37
        /*0002*/ 	.short	(.L_659 - .L_658)
.L_658:
        /*0004*/ 	.word	0x00000082


	//----- nvinfo : EIATTR_KPARAM_INFO
	.align		4
.L_659:
        /*0008*/ 	.byte	0x04, 0x17
        /*000a*/ 	.short	(.L_661 - .L_660)
.L_660:
        /*000c*/ 	.word	0x00000000
        /*0010*/ 	.short	0x000b
        /*0012*/ 	.short	0x0044
        /*0014*/ 	.byte	0x00, 0xf0, 0x11, 0x00


	//----- nvinfo : EIATTR_KPARAM_INFO
	.align		4
.L_661:
        /*0018*/ 	.byte	0x04, 0x17
        /*001a*/ 	.short	(.L_663 - .L_662)
.L_662:
        /*001c*/ 	.word	0x00000000
        /*0020*/ 	.short	0x000a
        /*0022*/ 	.short	0x0040
        /*0024*/ 	.byte	0x00, 0xf0, 0x11, 0x00


	//----- nvinfo : EIATTR_KPARAM_INFO
	.align		4
.L_663:
        /*0028*/ 	.byte	0x04, 0x17
        /*002a*/ 	.short	(.L_665 - .L_664)
.L_664:
        /*002c*/ 	.word	0x00000000
        /*0030*/ 	.short	0x0009
        /*0032*/ 	.short	0x003c
        /*0034*/ 	.byte	0x00, 0xf0, 0x11, 0x00


	//----- nvinfo : EIATTR_KPARAM_INFO
	.align		4
.L_665:
        /*0038*/ 	.byte	0x04, 0x17
        /*003a*/ 	.short	(.L_667 - .L_666)
.L_666:
        /*003c*/ 	.word	0x00000000
        /*0040*/ 	.short	0x0008
        /*0042*/ 	.short	0x0038
        /*0044*/ 	.byte	0x00, 0xf0, 0x11, 0x00


	//----- nvinfo : EIATTR_KPARAM_INFO
	.align		4
.L_667:
        /*0048*/ 	.byte	0x04, 0x17
        /*004a*/ 	.short	(.L_669 - .L_668)
.L_668:
        /*004c*/ 	.word	0x00000000
        /*0050*/ 	.short	0x0007
        /*0052*/ 	.short	0x0034
        /*0054*/ 	.byte	0x00, 0xf0, 0x11, 0x00


	//----- nvinfo : EIATTR_KPARAM_INFO
	.align		4
.L_669:
        /*0058*/ 	.byte	0x04, 0x17
        /*005a*/ 	.short	(.L_671 - .L_670)
.L_670:
        /*005c*/ 	.word	0x00000000
        /*0060*/ 	.short	0x0006
        /*0062*/ 	.short	0x0030
        /*0064*/ 	.byte	0x00, 0xf0, 0x11, 0x00


	//----- nvinfo : EIATTR_KPARAM_INFO
	.align		4
.L_671:
        /*0068*/ 	.byte	0x04, 0x17
        /*006a*/ 	.short	(.L_673 - .L_672)
.L_672:
        /*006c*/ 	.word	0x00000000
        /*0070*/ 	.short	0x0005
        /*0072*/ 	.short	0x0028
        /*0074*/ 	.byte	0x00, 0xf5, 0x21, 0x00


	//----- nvinfo : EIATTR_KPARAM_INFO
	.align		4
.L_673:
        /*0078*/ 	.byte	0x04, 0x17
        /*007a*/ 	.short	(.L_675 - .L_674)
.L_674:
        /*007c*/ 	.word	0x00000000
        /*0080*/ 	.short	0x0004
        /*0082*/ 	.short	0x0020
        /*0084*/ 	.byte	0x00, 0xf5, 0x21, 0x00


	//----- nvinfo : EIATTR_KPARAM_INFO
	.align		4
.L_675:
        /*0088*/ 	.byte	0x04, 0x17
        /*008a*/ 	.short	(.L_677 - .L_676)
.L_676:
        /*008c*/ 	.word	0x00000000
        /*0090*/ 	.short	0x0003
        /*0092*/ 	.short	0x0018
        /*0094*/ 	.byte	0x00, 0xf5, 0x21, 0x00


	//----- nvinfo : EIATTR_KPARAM_INFO
	.align		4
.L_677:
        /*0098*/ 	.byte	0x04, 0x17
        /*009a*/ 	.short	(.L_679 - .L_678)
.L_678:
        /*009c*/ 	.word	0x00000000
        /*00a0*/ 	.short	0x0002
        /*00a2*/ 	.short	0x0010
        /*00a4*/ 	.byte	0x00, 0xf5, 0x21, 0x00


	//----- nvinfo : EIATTR_KPARAM_INFO
	.align		4
.L_679:
        /*00a8*/ 	.byte	0x04, 0x17
        /*00aa*/ 	.short	(.L_681 - .L_680)
.L_680:
        /*00ac*/ 	.word	0x00000000
        /*00b0*/ 	.short	0x0001
        /*00b2*/ 	.short	0x0008
        /*00b4*/ 	.byte	0x00, 0xf5, 0x21, 0x00


	//----- nvinfo : EIATTR_KPARAM_INFO
	.align		4
.L_681:
        /*00b8*/ 	.byte	0x04, 0x17
        /*00ba*/ 	.short	(.L_683 - .L_682)
.L_682:
        /*00bc*/ 	.word	0x00000000
        /*00c0*/ 	.short	0x0000
        /*00c2*/ 	.short	0x0000
        /*00c4*/ 	.byte	0x00, 0xf5, 0x21, 0x00


	//----- nvinfo : EIATTR_SPARSE_MMA_MASK
	.align		4
.L_683:
        /*00c8*/ 	.byte	0x03, 0x50
        /*00ca*/ 	.short	0x0000


	//----- nvinfo : EIATTR_MAXREG_COUNT
	.align		4
        /*00cc*/ 	.byte	0x03, 0x1b
        /*00ce*/ 	.short	0x00ff


	//----- nvinfo : EIATTR_EXTERNS
	.align		4
        /*00d0*/ 	.byte	0x04, 0x0f
        /*00d2*/ 	.short	(.L_685 - .L_684)


	//   ....[0]....
	.align		4
.L_684:
        /*00d4*/ 	.word	index@(vprintf)


	//----- nvinfo : EIATTR_MERCURY_ISA_VERSION
	.align		4
.L_685:
        /*00d8*/ 	.byte	0x03, 0x5f
        /*00da*/ 	.short	0x0101


	//----- nvinfo : EIATTR_VRC_CTA_INIT_COUNT
	.align		4
        /*00dc*/ 	.byte	0x02, 0x4a
	.zero		1
	.zero		1


	//----- nvinfo : EIATTR_SYSCALL_OFFSETS
	.align		4
        /*00e0*/ 	.byte	0x04, 0x46
        /*00e2*/ 	.short	(.L_687 - .L_686)


	//   ....[0]....
.L_686:
        /*00e4*/ 	.word	0x00000340


	//   ....[1]....
        /*00e8*/ 	.word	0x00000460


	//   ....[2]....
        /*00ec*/ 	.word	0x00000540


	//   ....[3]....
        /*00f0*/ 	.word	0x000005f0


	//   ....[4]....
        /*00f4*/ 	.word	0x00000960


	//   ....[5]....
        /*00f8*/ 	.word	0x00000b20


	//   ....[6]....
        /*00fc*/ 	.word	0x00000c00


	//   ....[7]....
        /*0100*/ 	.word	0x00000d30


	//   ....[8]....
        /*0104*/ 	.word	0x00000e30


	//   ....[9]....
        /*0108*/ 	.word	0x00000f40


	//   ....[10]....
        /*010c*/ 	.word	0x00001050


	//   ....[11]....
        /*0110*/ 	.word	0x00001250


	//   ....[12]....
        /*0114*/ 	.word	0x00001400


	//   ....[13]....
        /*0118*/ 	.word	0x000014e0


	//   ....[14]....
        /*011c*/ 	.word	0x00001620


	//   ....[15]....
        /*0120*/ 	.word	0x00001730


	//   ....[16]....
        /*0124*/ 	.word	0x00001840


	//   ....[17]....
        /*0128*/ 	.word	0x00001950


	//   ....[18]....
        /*012c*/ 	.word	0x00001b20


	//   ....[19]....
        /*0130*/ 	.word	0x00001cd0


	//   ....[20]....
        /*0134*/ 	.word	0x00001db0


	//   ....[21]....
        /*0138*/ 	.word	0x00001ee0


	//   ....[22]....
        /*013c*/ 	.word	0x00001fe0


	//   ....[23]....
        /*0140*/ 	.word	0x000020f0


	//   ....[24]....
        /*0144*/ 	.word	0x00002200


	//----- nvinfo : EIATTR_EXIT_INSTR_OFFSETS
	.align		4
.L_687:
        /*0148*/ 	.byte	0x04, 0x1c
        /*014a*/ 	.short	(.L_689 - .L_688)


	//   ....[0]....
.L_688:
        /*014c*/ 	.word	0x00000630


	//   ....[1]....
        /*0150*/ 	.word	0x000010f0


	//   ....[2]....
        /*0154*/ 	.word	0x00002290


	//----- nvinfo : EIATTR_CRS_STACK_SIZE
	.align		4
.L_689:
        /*0158*/ 	.byte	0x04, 0x1e
        /*015a*/ 	.short	(.L_691 - .L_690)
.L_690:
        /*015c*/ 	.word	0x00000000


	//----- nvinfo : EIATTR_CBANK_PARAM_SIZE
	.align		4
.L_691:
        /*0160*/ 	.byte	0x03, 0x19
        /*0162*/ 	.short	0x0048


	//----- nvinfo : EIATTR_PARAM_CBANK
	.align		4
        /*0164*/ 	.byte	0x04, 0x0a
        /*0166*/ 	.short	(.L_693 - .L_692)
	.align		4
.L_692:
        /*0168*/ 	.word	index@(.nv.constant0._Z5evictIfLi1ELi4ELi8EEvPT_S1_PKiS3_S3_S3_iiiiii)
        /*016c*/ 	.short	0x0380
        /*016e*/ 	.short	0x0048


	//----- nvinfo : EIATTR_SW_WAR
	.align		4
.L_693:
        /*0170*/ 	.byte	0x04, 0x36
        /*0172*/ 	.short	(.L_695 - .L_694)
.L_694:
        /*0174*/ 	.word	0x00000008
.L_695:


//--------------------- .nv.info._Z5evictIfLi8ELi2ELi8EEvPT_S1_PKiS3_S3_S3_iiiiii --------------------------
	.section	.nv.info._Z5evictIfLi8ELi2ELi8EEvPT_S1_PKiS3_S3_S3_iiiiii,"",@"SHT_CUDA_INFO"
	.sectionflags	@""
	.align	4


	//----- nvinfo : EIATTR_CUDA_API_VERSION
	.align		4
        /*0000*/ 	.byte	0x04, 0x37
        /*0002*/ 	.short	(.L_697 - .L_696)
.L_696:
        /*0004*/ 	.word	0x00000082


	//----- nvinfo : EIATTR_KPARAM_INFO
	.align		4
.L_697:
        /*0008*/ 	.byte	0x04, 0x17
        /*000a*/ 	.short	(.L_699 - .L_698)
.L_698:
        /*000c*/ 	.word	0x00000000
        /*0010*/ 	.short	0x000b
        /*0012*/ 	.short	0x0044
        /*0014*/ 	.byte	0x00, 0xf0, 0x11, 0x00


	//----- nvinfo : EIATTR_KPARAM_INFO
	.align		4
.L_699:
        /*0018*/ 	.byte	0x04, 0x17
        /*001a*/ 	.short	(.L_701 - .L_700)
.L_700:
        /*001c*/ 	.word	0x00000000
        /*0020*/ 	.short	0x000a
        /*0022*/ 	.short	0x0040
        /*0024*/ 	.byte	0x00, 0xf0, 0x11, 0x00


	//----- nvinfo : EIATTR_KPARAM_INFO
	.align		4
.L_701:
        /*0028*/ 	.byte	0x04, 0x17
        /*002a*/ 	.short	(.L_703 - .L_702)
.L_702:
        /*002c*/ 	.word	0x00000000
        /*0030*/ 	.short	0x0009
        /*0032*/ 	.short	0x003c
        /*0034*/ 	.byte	0x00, 0xf0, 0x11, 0x00


	//----- nvinfo : EIATTR_KPARAM_INFO
	.align		4
.L_703:
        /*0038*/ 	.byte	0x04, 0x17
        /*003a*/ 	.short	(.L_705 - .L_704)
.L_704:
        /*003c*/ 	.word	0x00000000
        /*0040*/ 	.short	0x0008
        /*0042*/ 	.short	0x0038
        /*0044*/ 	.byte	0x00, 0xf0, 0x11, 0x00


	//----- nvinfo : EIATTR_KPARAM_INFO
	.align		4
.L_705:
        /*0048*/ 	.byte	0x04, 0x17
        /*004a*/ 	.short	(.L_707 - .L_706)
.L_706:
        /*004c*/ 	.word	0x00000000
        /*0050*/ 	.short	0x0007
        /*0052*/ 	.short	0x0034
        /*0054*/ 	.byte	0x00, 0xf0, 0x11, 0x00


	//----- nvinfo : EIATTR_KPARAM_INFO
	.align		4
.L_707:
        /*0058*/ 	.byte	0x04, 0x17
        /*005a*/ 	.short	(.L_709 - .L_708)
.L_708:
        /*005c*/ 	.word	0x00000000
        /*0060*/ 	.short	0x0006
        /*0062*/ 	.short	0x0030
        /*0064*/ 	.byte	0x00, 0xf0, 0x11, 0x00


	//----- nvinfo : EIATTR_KPARAM_INFO
	.align		4
.L_709:
        /*0068*/ 	.byte	0x04, 0x17
        /*006a*/ 	.short	(.L_711 - .L_710)
.L_710:
        /*006c*/ 	.word	0x00000000
        /*0070*/ 	.short	0x0005
        /*0072*/ 	.short	0x0028
        /*0074*/ 	.byte	0x00, 0xf5, 0x21, 0x00


	//----- nvinfo : EIATTR_KPARAM_INFO
	.align		4
.L_711:
        /*0078*/ 	.byte	0x04, 0x17
        /*007a*/ 	.short	(.L_713 - .L_712)
.L_712:
        /*007c*/ 	.word	0x00000000
        /*0080*/ 	.short	0x0004
        /*0082*/ 	.short	0x0020
        /*0084*/ 	.byte	0x00, 0xf5, 0x21, 0x00


	//----- nvinfo : EIATTR_KPARAM_INFO
	.align		4
.L_713:
        /*0088*/ 	.byte	0x04, 0x17
        /*008a*/ 	.short	(.L_715 - .L_714)
.L_714:
        /*008c*/ 	.word	0x00000000
        /*0090*/ 	.short	0x0003
        /*0092*/ 	.short	0x0018
        /*0094*/ 	.byte	0x00, 0xf5, 0x21, 0x00


	//----- nvinfo : EIATTR_KPARAM_INFO
	.align		4
.L_715:
        /*0098*/ 	.byte	0x04, 0x17
        /*009a*/ 	.short	(.L_717 - .L_716)
.L_716:
        /*009c*/ 	.word	0x00000000
        /*00a0*/ 	.short	0x0002
        /*00a2*/ 	.short	0x0010
        /*00a4*/ 	.byte	0x00, 0xf5, 0x21, 0x00


	//----- nvinfo : EIATTR_KPARAM_INFO
	.align		4
.L_717:
        /*00a8*/ 	.byte	0x04, 0x17
        /*00aa*/ 	.short	(.L_719 - .L_718)
.L_718:
        /*00ac*/ 	.word	0x00000000
        /*00b0*/ 	.short	0x0001
        /*00b2*/ 	.short	0x0008
        /*00b4*/ 	.byte	0x00, 0xf5, 0x21, 0x00


	//----- nvinfo : EIATTR_KPARAM_INFO
	.align		4
.L_719:
        /*00b8*/ 	.byte	0x04, 0x17
        /*00ba*/ 	.short	(.L_721 - .L_720)
.L_720:
        /*00bc*/ 	.word	0x00000000
        /*00c0*/ 	.short	0x0000
        /*00c2*/ 	.short	0x0000
        /*00c4*/ 	.byte	0x00, 0xf5, 0x21, 0x00


	//----- nvinfo : EIATTR_SPARSE_MMA_MASK
	.align		4
.L_721:
        /*00c8*/ 	.byte	0x03, 0x50
        /*00ca*/ 	.short	0x0000


	//----- nvinfo : EIATTR_MAXREG_COUNT
	.align		4
        /*00cc*/ 	.byte	0x03, 0x1b
        /*00ce*/ 	.short	0x00ff


	//----- nvinfo : EIATTR_EXTERNS
	.align		4
        /*00d0*/ 	.byte	0x04, 0x0f
        /*00d2*/ 	.short	(.L_723 - .L_722)


	//   ....[0]....
	.align		4
.L_722:
        /*00d4*/ 	.word	index@(vprintf)


	//----- nvinfo : EIATTR_MERCURY_ISA_VERSION
	.align		4
.L_723:
        /*00d8*/ 	.byte	0x03, 0x5f
        /*00da*/ 	.short	0x0101


	//----- nvinfo : EIATTR_VRC_CTA_INIT_COUNT
	.align		4
        /*00dc*/ 	.byte	0x02, 0x4a
	.zero		1
	.zero		1


	//----- nvinfo : EIATTR_SYSCALL_OFFSETS
	.align		4
        /*00e0*/ 	.byte	0x04, 0x46
        /*00e2*/ 	.short	(.L_725 - .L_724)


	//   ....[0]....
.L_724:
        /*00e4*/ 	.word	0x00000340


	//   ....[1]....
        /*00e8*/ 	.word	0x00000460


	//   ....[2]....
        /*00ec*/ 	.word	0x00000540


	//   ....[3]....
        /*00f0*/ 	.word	0x000005f0


	//   ....[4]....
        /*00f4*/ 	.word	0x00000800


	//   ....[5]....
        /*00f8*/ 	.word	0x000009b0


	//   ....[6]....
        /*00fc*/ 	.word	0x00000a90


	//   ....[7]....
        /*0100*/ 	.word	0x00000bc0


	//   ....[8]....
        /*0104*/ 	.word	0x00000cf0


	//   ....[9]....
        /*0108*/ 	.word	0x00000e20


	//   ....[10]....
        /*010c*/ 	.word	0x00000f50


	//   ....[11]....
        /*0110*/ 	.word	0x00001080


	//   ....[12]....
        /*0114*/ 	.word	0x000011a0


	//   ....[13]....
        /*0118*/ 	.word	0x000012a0


	//   ....[14]....
        /*011c*/ 	.word	0x00001420


	//   ....[15]....
        /*0120*/ 	.word	0x00001560


	//   ....[16]....
        /*0124*/ 	.word	0x00001670


	//   ....[17]....
        /*0128*/ 	.word	0x00001780


	//   ....[18]....
        /*012c*/ 	.word	0x00001890


	//   ....[19]....
        /*0130*/ 	.word	0x000019a0


	//   ....[20]....
        /*0134*/ 	.word	0x00001ab0


	//   ....[21]....
        /*0138*/ 	.word	0x00001bc0


	//----- nvinfo : EIATTR_EXIT_INSTR_OFFSETS
	.align		4
.L_725:
        /*013c*/ 	.byte	0x04, 0x1c
        /*013e*/ 	.short	(.L_727 - .L_726)


	//   ....[0]....
.L_726:
        /*0140*/ 	.word	0x00000630


	//   ....[1]....
        /*0144*/ 	.word	0x00001c20


	//----- nvinfo : EIATTR_CRS_STACK_SIZE
	.align		4
.L_727:
        /*0148*/ 	.byte	0x04, 0x1e
        /*014a*/ 	.short	(.L_729 - .L_728)
.L_728:
        /*014c*/ 	.word	0x00000000


	//----- nvinfo : EIATTR_CBANK_PARAM_SIZE
	.align		4
.L_729:
        /*0150*/ 	.byte	0x03, 0x19
        /*0152*/ 	.short	0x0048


	//----- nvinfo : EIATTR_PARAM_CBANK
	.align		4
        /*0154*/ 	.byte	0x04, 0x0a
        /*0156*/ 	.short	(.L_731 - .L_730)
	.align		4
.L_730:
        /*0158*/ 	.word	index@(.nv.constant0._Z5evictIfLi8ELi2ELi8EEvPT_S1_PKiS3_S3_S3_iiiiii)
        /*015c*/ 	.short	0x0380
        /*015e*/ 	.short	0x0048


	//----- nvinfo : EIATTR_SW_WAR
	.align		4
.L_731:
        /*0160*/ 	.byte	0x04, 0x36
        /*0162*/ 	.short	(.L_733 - .L_732)
.L_732:
        /*0164*/ 	.word	0x00000008
.L_733:


//--------------------- .nv.info._Z5evictIfLi4ELi2ELi8EEvPT_S1_PKiS3_S3_S3_iiiiii --------------------------
	.section	.nv.info._Z5evictIfLi4ELi2ELi8EEvPT_S1_PKiS3_S3_S3_iiiiii,"",@"SHT_CUDA_INFO"
	.sectionflags	@""
	.align	4


	//----- nvinfo : EIATTR_CUDA_API_VERSION
	.align		4
        /*0000*/ 	.byte	0x04, 0x37
        /*0002*/ 	.short	(.L_735 - .L_734)
.L_734:
        /*0004*/ 	.word	0x00000082


	//----- nvinfo : EIATTR_KPARAM_INFO
	.align		4
.L_735:
        /*0008*/ 	.byte	0x04, 0x17
        /*000a*/ 	.short	(.L_737 - .L_736)
.L_736:
        /*000c*/ 	.word	0x00000000
        /*0010*/ 	.short	0x000b
        /*0012*/ 	.short	0x0044
        /*0014*/ 	.byte	0x00, 0xf0, 0x11, 0x00


	//----- nvinfo : EIATTR_KPARAM_INFO
	.align		4
.L_737:
        /*0018*/ 	.byte	0x04, 0x17
        /*001a*/ 	.short	(.L_739 - .L_738)
.L_738:
        /*001c*/ 	.word	0x00000000
        /*0020*/ 	.short	0x000a
        /*0022*/ 	.short	0x0040
        /*0024*/ 	.byte	0x00, 0xf0, 0x11, 0x00


	//----- nvinfo : EIATTR_KPARAM_INFO
	.align		4
.L_739:
        /*0028*/ 	.byte	0x04, 0x17
        /*002a*/ 	.short	(.L_741 - .L_740)
.L_740:
        /*002c*/ 	.word	0x00000000
        /*0030*/ 	.short	0x0009
        /*0032*/ 	.short	0x003c
        /*0034*/ 	.byte	0x00, 0xf0, 0x11, 0x00


	//----- nvinfo : EIATTR_KPARAM_INFO
	.align		4
.L_741:
        /*0038*/ 	.byte	0x04, 0x17
        /*003a*/ 	.short	(.L_743 - .L_742)
.L_742:
        /*003c*/ 	.word	0x00000000
        /*0040*/ 	.short	0x0008
        /*0042*/ 	.short	0x0038
        /*0044*/ 	.byte	0x00, 0xf0, 0x11, 0x00


	//----- nvinfo : EIATTR_KPARAM_INFO
	.align		4
.L_743:
        /*0048*/ 	.byte	0x04, 0x17
        /*004a*/ 	.short	(.L_745 - .L_744)
.L_744:
        /*004c*/ 	.word	0x00000000
        /*0050*/ 	.short	0x0007
        /*0052*/ 	.short	0x0034
        /*0054*/ 	.byte	0x00, 0xf0, 0x11, 0x00


	//----- nvinfo : EIATTR_KPARAM_INFO
	.align		4
.L_745:
        /*0058*/ 	.byte	0x04, 0x17
        /*005a*/ 	.short	(.L_747 - .L_746)
.L_746:
        /*005c*/ 	.word	0x00000000
        /*0060*/ 	.short	0x0006
        /*0062*/ 	.short	0x0030
        /*0064*/ 	.byte	0x00, 0xf0, 0x11, 0x00


	//----- nvinfo : EIATTR_KPARAM_INFO
	.align		4
.L_747:
        /*0068*/ 	.byte	0x04, 0x17
        /*006a*/ 	.short	(.L_749 - .L_748)
.L_748:
        /*006c*/ 	.word	0x00000000
        /*0070*/ 	.short	0x0005
        /*0072*/ 	.short	0x0028
        /*0074*/ 	.byte	0x00, 0xf5, 0x21, 0x00


	//----- nvinfo : EIATTR_KPARAM_INFO
	.align		4
.L_749:
        /*0078*/ 	.byte	0x04, 0x17
        /*007a*/ 	.short	(.L_751 - .L_750)
.L_750:
        /*007c*/ 	.word	0x00000000
        /*0080*/ 	.short	0x0004
        /*0082*/ 	.short	0x0020
        /*0084*/ 	.byte	0x00, 0xf5, 0x21, 0x00


	//----- nvinfo : EIATTR_KPARAM_INFO
	.align		4
.L_751:
        /*0088*/ 	.byte	0x04, 0x17
        /*008a*/ 	.short	(.L_753 - .L_752)
.L_752:
        /*008c*/ 	.word	0x00000000
        /*0090*/ 	.short	0x0003
        /*0092*/ 	.short	0x0018
        /*0094*/ 	.byte	0x00, 0xf5, 0x21, 0x00


	//----- nvinfo : EIATTR_KPARAM_INFO
	.align		4
.L_753:
        /*0098*/ 	.byte	0x04, 0x17
        /*009a*/ 	.short	(.L_755 - .L_754)
.L_754:
        /*009c*/ 	.word	0x00000000
        /*00a0*/ 	.short	0x0002
        /*00a2*/ 	.short	0x0010
        /*00a4*/ 	.byte	0x00, 0xf5, 0x21, 0x00


	//----- nvinfo : EIATTR_KPARAM_INFO
	.align		4
.L_755:
        /*00a8*/ 	.byte	0x04, 0x17
        /*00aa*/ 	.short	(.L_757 - .L_756)
.L_756:
        /*00ac*/ 	.word	0x00000000
        /*00b0*/ 	.short	0x0001
        /*00b2*/ 	.short	0x0008
        /*00b4*/ 	.byte	0x00, 0xf5, 0x21, 0x00


	//----- nvinfo : EIATTR_KPARAM_INFO
	.align		4
.L_757:
        /*00b8*/ 	.byte	0x04, 0x17
        /*00ba*/ 	.short	(.L_759 - .L_758)
.L_758:
        /*00bc*/ 	.word	0x00000000
        /*00c0*/ 	.short	0x0000
        /*00c2*/ 	.short	0x0000
        /*00c4*/ 	.byte	0x00, 0xf5, 0x21, 0x00


	//----- nvinfo : EIATTR_SPARSE_MMA_MASK
	.align		4
.L_759:
        /*00c8*/ 	.byte	0x03, 0x50
        /*00ca*/ 	.short	0x0000


	//----- nvinfo : EIATTR_MAXREG_COUNT
	.align		4
        /*00cc*/ 	.byte	0x03, 0x1b
        /*00ce*/ 	.short	0x00ff


	//----- nvinfo : EIATTR_EXTERNS
	.align		4
        /*00d0*/ 	.byte	0x04, 0x0f
        /*00d2*/ 	.short	(.L_761 - .L_760)


	//   ....[0]....
	.align		4
.L_760:
        /*00d4*/ 	.word	index@(vprintf)


	//----- nvinfo : EIATTR_MERCURY_ISA_VERSION
	.align		4
.L_761:
        /*00d8*/ 	.byte	0x03, 0x5f
        /*00da*/ 	.short	0x0101


	//----- nvinfo : EIATTR_VRC_CTA_INIT_COUNT
	.align		4
        /*00dc*/ 	.byte	0x02, 0x4a
	.zero		1
	.zero		1


	//----- nvinfo : EIATTR_SYSCALL_OFFSETS
	.align		4
        /*00e0*/ 	.byte	0x04, 0x46
        /*00e2*/ 	.short	(.L_763 - .L_762)


	//   ....[0]....
.L_762:
        /*00e4*/ 	.word	0x00000340


	//   ....[1]....
        /*00e8*/ 	.word	0x00000460


	//   ....[2]....
        /*00ec*/ 	.word	0x00000540


	//   ....[3]....
        /*00f0*/ 	.word	0x000005f0


	//   ....[4]....
        /*00f4*/ 	.word	0x00000800


	//   ....[5]....
        /*00f8*/ 	.word	0x000009b0


	//   ....[6]....
        /*00fc*/ 	.word	0x00000a90


	//   ....[7]....
        /*0100*/ 	.word	0x00000bc0


	//   ....[8]....
        /*0104*/ 	.word	0x00000ce0


	//   ....[9]....
        /*0108*/ 	.word	0x00000de0


	//   ....[10]....
        /*010c*/ 	.word	0x00000ef0


	//   ....[11]....
        /*0110*/ 	.word	0x00001030


	//   ....[12]....
        /*0114*/ 	.word	0x00001150


	//   ....[13]....
        /*0118*/ 	.word	0x00001270


	//----- nvinfo : EIATTR_EXIT_INSTR_OFFSETS
	.align		4
.L_763:
        /*011c*/ 	.byte	0x04, 0x1c
        /*011e*/ 	.short	(.L_765 - .L_764)


	//   ....[0]....
.L_764:
        /*0120*/ 	.word	0x00000630


	//   ....[1]....
        /*0124*/ 	.word	0x000012d0


	//----- nvinfo : EIATTR_CRS_STACK_SIZE
	.align		4
.L_765:
        /*0128*/ 	.byte	0x04, 0x1e
        /*012a*/ 	.short	(.L_767 - .L_766)
.L_766:
        /*012c*/ 	.word	0x00000000


	//----- nvinfo : EIATTR_CBANK_PARAM_SIZE
	.align		4
.L_767:
        /*0130*/ 	.byte	0x03, 0x19
        /*0132*/ 	.short	0x0048


	//----- nvinfo : EIATTR_PARAM_CBANK
	.align		4
        /*0134*/ 	.byte	0x04, 0x0a
        /*0136*/ 	.short	(.L_769 - .L_768)
	.align		4
.L_768:
        /*0138*/ 	.word	index@(.nv.constant0._Z5evictIfLi4ELi2ELi8EEvPT_S1_PKiS3_S3_S3_iiiiii)
        /*013c*/ 	.short	0x0380
        /*013e*/ 	.short	0x0048


	//----- nvinfo : EIATTR_SW_WAR
	.align		4
.L_769:
        /*0140*/ 	.byte	0x04, 0x36
        /*0142*/ 	.short	(.L_771 - .L_770)
.L_770:
        /*0144*/ 	.word	0x00000008
.L_771:


//--------------------- .nv.info._Z5evictIfLi2ELi2ELi8EEvPT_S1_PKiS3_S3_S3_iiiiii --------------------------
	.section	.nv.info._Z5evictIfLi2ELi2ELi8EEvPT_S1_PKiS3_S3_S3_iiiiii,"",@"SHT_CUDA_INFO"
	.sectionflags	@""
	.align	4


	//----- nvinfo : EIATTR_CUDA_API_VERSION
	.align		4
        /*0000*/ 	.byte	0x04, 0x37
        /*0002*/ 	.short	(.L_773 - .L_772)
.L_772:
        /*0004*/ 	.word	0x00000082


	//----- nvinfo : EIATTR_KPARAM_INFO
	.align		4
.L_773:
        /*0008*/ 	.byte	0x04, 0x17
        /*000a*/ 	.short	(.L_775 - .L_774)
.L_774:
        /*000c*/ 	.word	0x00000000
        /*0010*/ 	.short	0x000b
        /*0012*/ 	.short	0x0044
        /*0014*/ 	.byte	0x00, 0xf0, 0x11, 0x00


	//----- nvinfo : EIATTR_KPARAM_INFO
	.align		4
.L_775:
        /*0018*/ 	.byte	0x04, 0x17
        /*001a*/ 	.short	(.L_777 - .L_776)
.L_776:
        /*001c*/ 	.word	0x00000000
        /*0020*/ 	.short	0x000a
        /*0022*/ 	.short	0x0040
        /*0024*/ 	.byte	0x00, 0xf0, 0x11, 0x00


	//----- nvinfo : EIATTR_KPARAM_INFO
	.align		4
.L_777:
        /*0028*/ 	.byte	0x04, 0x17
        /*002a*/ 	.short	(.L_779 - .L_778)
.L_778:
        /*002c*/ 	.word	0x00000000
        /*0030*/ 	.short	0x0009
        /*0032*/ 	.short	0x003c
        /*0034*/ 	.byte	0x00, 0xf0, 0x11, 0x00


	//----- nvinfo : EIATTR_KPARAM_INFO
	.align		4
.L_779:
        /*0038*/ 	.byte	0x04, 0x17
        /*003a*/ 	.short	(.L_781 - .L_780)
.L_780:
        /*003c*/ 	.word	0x00000000
        /*0040*/ 	.short	0x0008
        /*0042*/ 	.short	0x0038
        /*0044*/ 	.byte	0x00, 0xf0, 0x11, 0x00


	//----- nvinfo : EIATTR_KPARAM_INFO
	.align		4
.L_781:
        /*0048*/ 	.byte	0x04, 0x17
        /*004a*/ 	.short	(.L_783 - .L_782)
.L_782:
        /*004c*/ 	.word	0x00000000
        /*0050*/ 	.short	0x0007
        /*0052*/ 	.short	0x0034
        /*0054*/ 	.byte	0x00, 0xf0, 0x11, 0x00


	//----- nvinfo : EIATTR_KPARAM_INFO
	.align		4
.L_783:
        /*0058*/ 	.byte	0x04, 0x17
        /*005a*/ 	.short	(.L_785 - .L_784)
.L_784:
        /*005c*/ 	.word	0x00000000
        /*0060*/ 	.short	0x0006
        /*0062*/ 	.short	0x0030
        /*0064*/ 	.byte	0x00, 0xf0, 0x11, 0x00


	//----- nvinfo : EIATTR_KPARAM_INFO
	.align		4
.L_785:
        /*0068*/ 	.byte	0x04, 0x17
        /*006a*/ 	.short	(.L_787 - .L_786)
.L_786:
        /*006c*/ 	.word	0x00000000
        /*0070*/ 	.short	0x0005
        /*0072*/ 	.short	0x0028
        /*0074*/ 	.byte	0x00, 0xf5, 0x21, 0x00


	//----- nvinfo : EIATTR_KPARAM_INFO
	.align		4
.L_787:
        /*0078*/ 	.byte	0x04, 0x17
        /*007a*/ 	.short	(.L_789 - .L_788)
.L_788:
        /*007c*/ 	.word	0x00000000
        /*0080*/ 	.short	0x0004
        /*0082*/ 	.short	0x0020
        /*0084*/ 	.byte	0x00, 0xf5, 0x21, 0x00


	//----- nvinfo : EIATTR_KPARAM_INFO
	.align		4
.L_789:
        /*0088*/ 	.byte	0x04, 0x17
        /*008a*/ 	.short	(.L_791 - .L_790)
.L_790:
        /*008c*/ 	.word	0x00000000
        /*0090*/ 	.short	0x0003
        /*0092*/ 	.short	0x0018
        /*0094*/ 	.byte	0x00, 0xf5, 0x21, 0x00


	//----- nvinfo : EIATTR_KPARAM_INFO
	.align		4
.L_791:
        /*0098*/ 	.byte	0x04, 0x17
        /*009a*/ 	.short	(.L_793 - .L_792)
.L_792:
        /*009c*/ 	.word	0x00000000
        /*00a0*/ 	.short	0x0002
        /*00a2*/ 	.short	0x0010
        /*00a4*/ 	.byte	0x00, 0xf5, 0x21, 0x00


	//----- nvinfo : EIATTR_KPARAM_INFO
	.align		4
.L_793:
        /*00a8*/ 	.byte	0x04, 0x17
        /*00aa*/ 	.short	(.L_795 - .L_794)
.L_794:
        /*00ac*/ 	.word	0x00000000
        /*00b0*/ 	.short	0x0001
        /*00b2*/ 	.short	0x0008
        /*00b4*/ 	.byte	0x00, 0xf5, 0x21, 0x00


	//----- nvinfo : EIATTR_KPARAM_INFO
	.align		4
.L_795:
        /*00b8*/ 	.byte	0x04, 0x17
        /*00ba*/ 	.short	(.L_797 - .L_796)
.L_796:
        /*00bc*/ 	.word	0x00000000
        /*00c0*/ 	.short	0x0000
        /*00c2*/ 	.short	0x0000
        /*00c4*/ 	.byte	0x00, 0xf5, 0x21, 0x00


	//----- nvinfo : EIATTR_SPARSE_MMA_MASK
	.align		4
.L_797:
        /*00c8*/ 	.byte	0x03, 0x50
        /*00ca*/ 	.short	0x0000


	//----- nvinfo : EIATTR_MAXREG_COUNT
	.align		4
        /*00cc*/ 	.byte	0x03, 0x1b
        /*00ce*/ 	.short	0x00ff


	//----- nvinfo : EIATTR_EXTERNS
	.align		4
        /*00d0*/ 	.byte	0x04, 0x0f
        /*00d2*/ 	.short	(.L_799 - .L_798)


	//   ....[0]....
	.align		4
.L_798:
        /*00d4*/ 	.word	index@(vprintf)


	//----- nvinfo : EIATTR_MERCURY_ISA_VERSION
	.align		4
.L_799:
        /*00d8*/ 	.byte	0x03, 0x5f
        /*00da*/ 	.short	0x0101


	//----- nvinfo : EIATTR_VRC_CTA_INIT_COUNT
	.align		4
        /*00dc*/ 	.byte	0x02, 0x4a
	.zero		1
	.zero		1


	//----- nvinfo : EIATTR_SYSCALL_OFFSETS
	.align		4
        /*00e0*/ 	.byte	0x04, 0x46
        /*00e2*/ 	.short	(.L_801 - .L_800)


	//   ....[0]....
.L_800:
        /*00e4*/ 	.word	0x00000340


	//   ....[1]....
        /*00e8*/ 	.word	0x00000460


	//   ....[2]....
        /*00ec*/ 	.word	0x00000540


	//   ....[3]....
        /*00f0*/ 	.word	0x000005f0


	//   ....[4]....
        /*00f4*/ 	.word	0x00000990


	//   ....[5]....
        /*00f8*/ 	.word	0x00000b50


	//   ....[6]....
        /*00fc*/ 	.word	0x00000c30


	//   ....[7]....
        /*0100*/ 	.word	0x00000d70


	//   ....[8]....
        /*0104*/ 	.word	0x00000e80


	//   ....[9]....
        /*0108*/ 	.word	0x00000fd0


	//   ....[10]....
        /*010c*/ 	.word	0x000011c0


	//   ....[11]....
        /*0110*/ 	.word	0x00001370


	//   ....[12]....
        /*0114*/ 	.word	0x00001450


	//   ....[13]....
        /*0118*/ 	.word	0x00001590


	//   ....[14]....
        /*011c*/ 	.word	0x000016a0


	//   ....[15]....
        /*0120*/ 	.word	0x000017e0


	//   ....[16]....
        /*0124*/ 	.word	0x000019a0


	//   ....[17]....
        /*0128*/ 	.word	0x00001b50


	//   ....[18]....
        /*012c*/ 	.word	0x00001c30


	//   ....[19]....
        /*0130*/ 	.word	0x00001d60


	//   ....[20]....
        /*0134*/ 	.word	0x00001e70


	//   ....[21]....
        /*0138*/ 	.word	0x00001fc0


	//----- nvinfo : EIATTR_EXIT_INSTR_OFFSETS
	.align		4
.L_801:
        /*013c*/ 	.byte	0x04, 0x1c
        /*013e*/ 	.short	(.L_803 - .L_802)


	//   ....[0]....
.L_802:
        /*0140*/ 	.word	0x00000630


	//   ....[1]....
        /*0144*/ 	.word	0x00001040


	//   ....[2]....
        /*0148*/ 	.word	0x00002020


	//----- nvinfo : EIATTR_CRS_STACK_SIZE
	.align		4
.L_803:
        /*014c*/ 	.byte	0x04, 0x1e
        /*014e*/ 	.short	(.L_805 - .L_804)
.L_804:
        /*0150*/ 	.word	0x00000000


	//----- nvinfo : EIATTR_CBANK_PARAM_SIZE
	.align		4
.L_805:
        /*0154*/ 	.byte	0x03, 0x19
        /*0156*/ 	.short	0x0048


	//----- nvinfo : EIATTR_PARAM_CBANK
	.align		4
        /*0158*/ 	.byte	0x04, 0x0a
        /*015a*/ 	.short	(.L_807 - .L_806)
	.align		4
.L_806:
        /*015c*/ 	.word	index@(.nv.constant0._Z5evictIfLi2ELi2ELi8EEvPT_S1_PKiS3_S3_S3_iiiiii)
        /*0160*/ 	.short	0x0380
        /*0162*/ 	.short	0x0048


	//----- nvinfo : EIATTR_SW_WAR
	.align		4
.L_807:
        /*0164*/ 	.byte	0x04, 0x36
        /*0166*/ 	.short	(.L_809 - .L_808)
.L_808:
        /*0168*/ 	.word	0x00000008
.L_809:


//--------------------- .nv.info._Z5evictIfLi1ELi2ELi8EEvPT_S1_PKiS3_S3_S3_iiiiii --------------------------
	.section	.nv.info._Z5evictIfLi1ELi2ELi8EEvPT_S1_PKiS3_S3_S3_iiiiii,"",@"SHT_CUDA_INFO"
	.sectionflags	@""
	.align	4


	//----- nvinfo : EIATTR_CUDA_API_VERSION
	.align		4
        /*0000*/ 	.byte	0x04, 0x37
        /*0002*/ 	.short	(.L_811 - .L_810)
.L_810:
        /*0004*/ 	.word	0x00000082


	//----- nvinfo : EIATTR_KPARAM_INFO
	.align		4
.L_811:
        /*0008*/ 	.byte	0x04, 0x17
        /*000a*/ 	.short	(.L_813 - .L_812)
.L_812:
        /*000c*/ 	.word	0x00000000
        /*0010*/ 	.short	0x000b
        /*0012*/ 	.short	0x0044
        /*0014*/ 	.byte	0x00, 0xf0, 0x11, 0x00


	//----- nvinfo : EIATTR_KPARAM_INFO
	.align		4
.L_813:
        /*0018*/ 	.byte	0x04, 0x17
        /*001a*/ 	.short	(.L_815 - .L_814)
.L_814:
        /*001c*/ 	.word	0x00000000
        /*0020*/ 	.short	0x000a
        /*0022*/ 	.short	0x0040
        /*0024*/ 	.byte	0x00, 0xf0, 0x11, 0x00


	//----- nvinfo : EIATTR_KPARAM_INFO
	.align		4
.L_815:
        /*0028*/ 	.byte	0x04, 0x17
        /*002a*/ 	.short	(.L_817 - .L_816)
.L_816:
        /*002c*/ 	.word	0x00000000
        /*0030*/ 	.short	0x0009
        /*0032*/ 	.short	0x003c
        /*0034*/ 	.byte	0x00, 0xf0, 0x11, 0x00


	//----- nvinfo : EIATTR_KPARAM_INFO
	.align		4
.L_817:
        /*0038*/ 	.byte	0x04, 0x17
        /*003a*/ 	.short	(.L_819 - .L_818)
.L_818:
        /*003c*/ 	.word	0x00000000
        /*0040*/ 	.short	0x0008
        /*0042*/ 	.short	0x0038
        /*0044*/ 	.byte	0x00, 0xf0, 0x11, 0x00


	//----- nvinfo : EIATTR_KPARAM_INFO
	.align		4
.L_819:
        /*0048*/ 	.byte	0x04, 0x17
        /*004a*/ 	.short	(.L_821 - .L_820)
.L_820:
        /*004c*/ 	.word	0x00000000
        /*0050*/ 	.short	0x0007
        /*0052*/ 	.short	0x0034
        /*0054*/ 	.byte	0x00, 0xf0, 0x11, 0x00


	//----- nvinfo : EIATTR_KPARAM_INFO
	.align		4
.L_821:
        /*0058*/ 	.byte	0x04, 0x17
        /*005a*/ 	.short	(.L_823 - .L_822)
.L_822:
        /*005c*/ 	.word	0x00000000
        /*0060*/ 	.short	0x0006
        /*0062*/ 	.short	0x0030
        /*0064*/ 	.byte	0x00, 0xf0, 0x11, 0x00


	//----- nvinfo : EIATTR_KPARAM_INFO
	.align		4
.L_823:
        /*0068*/ 	.byte	0x04, 0x17
        /*006a*/ 	.short	(.L_825 - .L_824)
.L_824:
        /*006c*/ 	.word	0x00000000
        /*0070*/ 	.short	0x0005
        /*0072*/ 	.short	0x0028
        /*0074*/ 	.byte	0x00, 0xf5, 0x21, 0x00


	//----- nvinfo : EIATTR_KPARAM_INFO
	.align		4
.L_825:
        /*0078*/ 	.byte	0x04, 0x17
        /*007a*/ 	.short	(.L_827 - .L_826)
.L_826:
        /*007c*/ 	.word	0x00000000
        /*0080*/ 	.short	0x0004
        /*0082*/ 	.short	0x0020
        /*0084*/ 	.byte	0x00, 0xf5, 0x21, 0x00


	//----- nvinfo : EIATTR_KPARAM_INFO
	.align		4
.L_827:
        /*0088*/ 	.byte	0x04, 0x17
        /*008a*/ 	.short	(.L_829 - .L_828)
.L_828:
        /*008c*/ 	.word	0x00000000
        /*0090*/ 	.short	0x0003
        /*0092*/ 	.short	0x0018
        /*0094*/ 	.byte	0x00, 0xf5, 0x21, 0x00


	//----- nvinfo : EIATTR_KPARAM_INFO
	.align		4
.L_829:
        /*0098*/ 	.byte	0x04, 0x17
        /*009a*/ 	.short	(.L_831 - .L_830)
.L_830:
        /*009c*/ 	.word	0x00000000
        /*00a0*/ 	.short	0x0002
        /*00a2*/ 	.short	0x0010
        /*00a4*/ 	.byte	0x00, 0xf5, 0x21, 0x00


	//----- nvinfo : EIATTR_KPARAM_INFO
	.align		4
.L_831:
        /*00a8*/ 	.byte	0x04, 0x17
        /*00aa*/ 	.short	(.L_833 - .L_832)
.L_832:
        /*00ac*/ 	.word	0x00000000
        /*00b0*/ 	.short	0x0001
        /*00b2*/ 	.short	0x0008
        /*00b4*/ 	.byte	0x00, 0xf5, 0x21, 0x00


	//----- nvinfo : EIATTR_KPARAM_INFO
	.align		4
.L_833:
        /*00b8*/ 	.byte	0x04, 0x17
        /*00ba*/ 	.short	(.L_835 - .L_834)
.L_834:
        /*00bc*/ 	.word	0x00000000
        /*00c0*/ 	.short	0x0000
        /*00c2*/ 	.short	0x0000
        /*00c4*/ 	.byte	0x00, 0xf5, 0x21, 0x00


	//----- nvinfo : EIATTR_SPARSE_MMA_MASK
	.align		4
.L_835:
        /*00c8*/ 	.byte	0x03, 0x50
        /*00ca*/ 	.short	0x0000


	//----- nvinfo : EIATTR_MAXREG_COUNT
	.align		4
        /*00cc*/ 	.byte	0x03, 0x1b
        /*00ce*/ 	.short	0x00ff


	//----- nvinfo : EIATTR_EXTERNS
	.align		4
        /*00d0*/ 	.byte	0x04, 0x0f
        /*00d2*/ 	.short	(.L_837 - .L_836)


	//   ....[0]....
	.align		4
.L_836:
        /*00d4*/ 	.word	index@(vprintf)


	//----- nvinfo : EIATTR_MERCURY_ISA_VERSION
	.align		4
.L_837:
        /*00d8*/ 	.byte	0x03, 0x5f
        /*00da*/ 	.short	0x0101


	//----- nvinfo : EIATTR_VRC_CTA_INIT_COUNT
	.align		4
        /*00dc*/ 	.byte	0x02, 0x4a
	.zero		1
	.zero		1


	//----- nvinfo : EIATTR_SYSCALL_OFFSETS
	.align		4
        /*00e0*/ 	.byte	0x04, 0x46
        /*00e2*/ 	.short	(.L_839 - .L_838)


	//   ....[0]....
.L_838:
        /*00e4*/ 	.word	0x00000340


	//   ....[1]....
        /*00e8*/ 	.word	0x00000460


	//   ....[2]....
        /*00ec*/ 	.word	0x00000540


	//   ....[3]....
        /*00f0*/ 	.word	0x000005f0


	//   ....[4]....
        /*00f4*/ 	.word	0x00000960


	//   ....[5]....
        /*00f8*/ 	.word	0x00000b20


	//   ....[6]....
        /*00fc*/ 	.word	0x00000c00


	//   ....[7]....
        /*0100*/ 	.word	0x00000d40


	//   ....[8]....
        /*0104*/ 	.word	0x00000e50


	//   ....[9]....
        /*0108*/ 	.word	0x00001050


	//   ....[10]....
        /*010c*/ 	.word	0x00001200


	//   ....[11]....
        /*0110*/ 	.word	0x000012e0


	//   ....[12]....
        /*0114*/ 	.word	0x00001420


	//   ....[13]....
        /*0118*/ 	.word	0x00001530


	//   ....[14]....
        /*011c*/ 	.word	0x00001700


	//   ....[15]....
        /*0120*/ 	.word	0x000018b0


	//   ....[16]....
        /*0124*/ 	.word	0x00001990


	//   ....[17]....
        /*0128*/ 	.word	0x00001ad0


	//   ....[18]....
        /*012c*/ 	.word	0x00001be0


	//----- nvinfo : EIATTR_EXIT_INSTR_OFFSETS
	.align		4
.L_839:
        /*0130*/ 	.byte	0x04, 0x1c
        /*0132*/ 	.short	(.L_841 - .L_840)


	//   ....[0]....
.L_840:
        /*0134*/ 	.word	0x00000630


	//   ....[1]....
        /*0138*/ 	.word	0x00000ef0


	//   ....[2]....
        /*013c*/ 	.word	0x00001c70


	//----- nvinfo : EIATTR_CRS_STACK_SIZE
	.align		4
.L_841:
        /*0140*/ 	.byte	0x04, 0x1e
        /*0142*/ 	.short	(.L_843 - .L_842)
.L_842:
        /*0144*/ 	.word	0x00000000


	//----- nvinfo : EIATTR_CBANK_PARAM_SIZE
	.align		4
.L_843:
        /*0148*/ 	.byte	0x03, 0x19
        /*014a*/ 	.short	0x0048


	//----- nvinfo : EIATTR_PARAM_CBANK
	.align		4
        /*014c*/ 	.byte	0x04, 0x0a
        /*014e*/ 	.short	(.L_845 - .L_844)
	.align		4
.L_844:
        /*0150*/ 	.word	index@(.nv.constant0._Z5evictIfLi1ELi2ELi8EEvPT_S1_PKiS3_S3_S3_iiiiii)
        /*0154*/ 	.short	0x0380
        /*0156*/ 	.short	0x0048


	//----- nvinfo : EIATTR_SW_WAR
	.align		4
.L_845:
        /*0158*/ 	.byte	0x04, 0x36
        /*015a*/ 	.short	(.L_847 - .L_846)
.L_846:
        /*015c*/ 	.word	0x00000008
.L_847:


//--------------------- .nv.info._Z5evictIfLi8ELi1ELi8EEvPT_S1_PKiS3_S3_S3_iiiiii --------------------------
	.section	.nv.info._Z5evictIfLi8ELi1ELi8EEvPT_S1_PKiS3_S3_S3_iiiiii,"",@"SHT_CUDA_INFO"
	.sectionflags	@""
	.align	4


	//----- nvinfo : EIATTR_CUDA_API_VERSION
	.align		4
        /*0000*/ 	.byte	0x04, 0x37
        /*0002*/ 	.short	(.L_849 - .L_848)
.L_848:
        /*0004*/ 	.word	0x00000082


	//----- nvinfo : EIATTR_KPARAM_INFO
	.align		4
.L_849:
        /*0008*/ 	.byte	0x04, 0x17
        /*000a*/ 	.short	(.L_851 - .L_850)
.L_850:
        /*000c*/ 	.word	0x00000000
        /*0010*/ 	.short	0x000b
        /*0012*/ 	.short	0x0044
        /*0014*/ 	.byte	0x00, 0xf0, 0x11, 0x00


	//----- nvinfo : EIATTR_KPARAM_INFO
	.align		4
.L_851:
        /*0018*/ 	.byte	0x04, 0x17
        /*001a*/ 	.short	(.L_853 - .L_852)
.L_852:
        /*001c*/ 	.word	0x00000000
        /*0020*/ 	.short	0x000a
        /*0022*/ 	.short	0x0040
        /*0024*/ 	.byte	0x00, 0xf0, 0x11, 0x00


	//----- nvinfo : EIATTR_KPARAM_INFO
	.align		4
.L_853:
        /*0028*/ 	.byte	0x04, 0x17
        /*002a*/ 	.short	(.L_855 - .L_854)
.L_854:
        /*002c*/ 	.word	0x00000000
        /*0030*/ 	.short	0x0009
        /*0032*/ 	.short	0x003c
        /*0034*/ 	.byte	0x00, 0xf0, 0x11, 0x00


	//----- nvinfo : EIATTR_KPARAM_INFO
	.align		4
.L_855:
        /*0038*/ 	.byte	0x04, 0x17
        /*003a*/ 	.short	(.L_857 - .L_856)
.L_856:
        /*003c*/ 	.word	0x00000000
        /*0040*/ 	.short	0x0008
        /*0042*/ 	.short	0x0038
        /*0044*/ 	.byte	0x00, 0xf0, 0x11, 0x00


	//----- nvinfo : EIATTR_KPARAM_INFO
	.align		4
.L_857:
        /*0048*/ 	.byte	0x04, 0x17
        /*004a*/ 	.short	(.L_859 - .L_858)
.L_858:
        /*004c*/ 	.word	0x00000000
        /*0050*/ 	.short	0x0007
        /*0052*/ 	.short	0x0034
        /*0054*/ 	.byte	0x00, 0xf0, 0x11, 0x00


	//----- nvinfo : EIATTR_KPARAM_INFO
	.align		4
.L_859:
        /*0058*/ 	.byte	0x04, 0x17
        /*005a*/ 	.short	(.L_861 - .L_860)
.L_860:
        /*005c*/ 	.word	0x00000000
        /*0060*/ 	.short	0x0006
        /*0062*/ 	.short	0x0030
        /*0064*/ 	.byte	0x00, 0xf0, 0x11, 0x00


	//----- nvinfo : EIATTR_KPARAM_INFO
	.align		4
.L_861:
        /*0068*/ 	.byte	0x04, 0x17
        /*006a*/ 	.short	(.L_863 - .L_862)
.L_862:
        /*006c*/ 	.word	0x00000000
        /*0070*/ 	.short	0x0005
        /*0072*/ 	.short	0x0028
        /*0074*/ 	.byte	0x00, 0xf5, 0x21, 0x00


	//----- nvinfo : EIATTR_KPARAM_INFO
	.align		4
.L_863:
        /*0078*/ 	.byte	0x04, 0x17
        /*007a*/ 	.short	(.L_865 - .L_864)
.L_864:
        /*007c*/ 	.word	0x00000000
        /*0080*/ 	.short	0x0004
        /*0082*/ 	.short	0x0020
        /*0084*/ 	.byte	0x00, 0xf5, 0x21, 0x00


	//----- nvinfo : EIATTR_KPARAM_INFO
	.align		4
.L_865:
        /*0088*/ 	.byte	0x04, 0x17
        /*008a*/ 	.short	(.L_867 - .L_866)
.L_866:
        /*008c*/ 	.word	0x00000000
        /*0090*/ 	.short	0x0003
        /*0092*/ 	.short	0x0018
        /*0094*/ 	.byte	0x00, 0xf5, 0x21, 0x00


	//----- nvinfo : EIATTR_KPARAM_INFO
	.align		4
.L_867:
        /*0098*/ 	.byte	0x04, 0x17
        /*009a*/ 	.short	(.L_869 - .L_868)
.L_868:
        /*009c*/ 	.word	0x00000000
        /*00a0*/ 	.short	0x0002
        /*00a2*/ 	.short	0x0010
        /*00a4*/ 	.byte	0x00, 0xf5, 0x21, 0x00


	//----- nvinfo : EIATTR_KPARAM_INFO
	.align		4
.L_869:
        /*00a8*/ 	.byte	0x04, 0x17
        /*00aa*/ 	.short	(.L_871 - .L_870)
.L_870:
        /*00ac*/ 	.word	0x00000000
        /*00b0*/ 	.short	0x0001
        /*00b2*/ 	.short	0x0008
        /*00b4*/ 	.byte	0x00, 0xf5, 0x21, 0x00


	//----- nvinfo : EIATTR_KPARAM_INFO
	.align		4
.L_871:
        /*00b8*/ 	.byte	0x04, 0x17
        /*00ba*/ 	.short	(.L_873 - .L_872)
.L_872:
        /*00bc*/ 	.word	0x00000000
        /*00c0*/ 	.short	0x0000
        /*00c2*/ 	.short	0x0000
        /*00c4*/ 	.byte	0x00, 0xf5, 0x21, 0x00


	//----- nvinfo : EIATTR_SPARSE_MMA_MASK
	.align		4
.L_873:
        /*00c8*/ 	.byte	0x03, 0x50
        /*00ca*/ 	.short	0x0000


	//----- nvinfo : EIATTR_MAXREG_COUNT
	.align		4
        /*00cc*/ 	.byte	0x03, 0x1b
        /*00ce*/ 	.short	0x00ff


	//----- nvinfo : EIATTR_EXTERNS
	.align		4
        /*00d0*/ 	.byte	0x04, 0x0f
        /*00d2*/ 	.short	(.L_875 - .L_874)


	//   ....[0]....
	.align		4
.L_874:
        /*00d4*/ 	.word	index@(vprintf)


	//----- nvinfo : EIATTR_MERCURY_ISA_VERSION
	.align		4
.L_875:
        /*00d8*/ 	.byte	0x03, 0x5f
        /*00da*/ 	.short	0x0101


	//----- nvinfo : EIATTR_VRC_CTA_INIT_COUNT
	.align		4
        /*00dc*/ 	.byte	0x02, 0x4a
	.zero		1
	.zero		1


	//----- nvinfo : EIATTR_SYSCALL_OFFSETS
	.align		4
        /*00e0*/ 	.byte	0x04, 0x46
        /*00e2*/ 	.short	(.L_877 - .L_876)


	//   ....[0]....
.L_876:
        /*00e4*/ 	.word	0x00000340


	//   ....[1]....
        /*00e8*/ 	.word	0x00000460


	//   ....[2]....
        /*00ec*/ 	.word	0x00000540


	//   ....[3]....
        /*00f0*/ 	.word	0x000005f0


	//   ....[4]....
        /*00f4*/ 	.word	0x00000800


	//   ....[5]....
        /*00f8*/ 	.word	0x00000990


	//   ....[6]....
        /*00fc*/ 	.word	0x00000a70


	//   ....[7]....
        /*0100*/ 	.word	0x00000bd0


	//   ....[8]....
        /*0104*/ 	.word	0x00000d00


	//   ....[9]....
        /*0108*/ 	.word	0x00000e30


	//   ....[10]....
        /*010c*/ 	.word	0x00000f60


	//   ....[11]....
        /*0110*/ 	.word	0x00001090


	//   ....[12]....
        /*0114*/ 	.word	0x000011c0


	//   ....[13]....
        /*0118*/ 	.word	0x000012f0


	//   ....[14]....
        /*011c*/ 	.word	0x000013f0


	//   ....[15]....
        /*0120*/ 	.word	0x00001530


	//   ....[16]....
        /*0124*/ 	.word	0x00001640


	//   ....[17]....
        /*0128*/ 	.word	0x00001750


	//   ....[18]....
        /*012c*/ 	.word	0x00001860


	//   ....[19]....
        /*0130*/ 	.word	0x00001970


	//   ....[20]....
        /*0134*/ 	.word	0x00001a80


	//   ....[21]....
        /*0138*/ 	.word	0x00001b90


	//----- nvinfo : EIATTR_EXIT_INSTR_OFFSETS
	.align		4
.L_877:
        /*013c*/ 	.byte	0x04, 0x1c
        /*013e*/ 	.short	(.L_879 - .L_878)


	//   ....[0]....
.L_878:
        /*0140*/ 	.word	0x00000630


	//   ....[1]....
        /*0144*/ 	.word	0x00001bf0


	//----- nvinfo : EIATTR_CRS_STACK_SIZE
	.align		4
.L_879:
        /*0148*/ 	.byte	0x04, 0x1e
        /*014a*/ 	.short	(.L_881 - .L_880)
.L_880:
        /*014c*/ 	.word	0x00000000


	//----- nvinfo : EIATTR_CBANK_PARAM_SIZE
	.align		4
.L_881:
        /*0150*/ 	.byte	0x03, 0x19
        /*0152*/ 	.short	0x0048


	//----- nvinfo : EIATTR_PARAM_CBANK
	.align		4
        /*0154*/ 	.byte	0x04, 0x0a
        /*0156*/ 	.short	(.L_883 - .L_882)
	.align		4
.L_882:
        /*0158*/ 	.word	index@(.nv.constant0._Z5evictIfLi8ELi1ELi8EEvPT_S1_PKiS3_S3_S3_iiiiii)
        /*015c*/ 	.short	0x0380
        /*015e*/ 	.short	0x0048


	//----- nvinfo : EIATTR_SW_WAR
	.align		4
.L_883:
        /*0160*/ 	.byte	0x04, 0x36
        /*0162*/ 	.short	(.L_885 - .L_884)
.L_884:
        /*0164*/ 	.word	0x00000008
.L_885:


//--------------------- .nv.info._Z5evictIfLi4ELi1ELi8EEvPT_S1_PKiS3_S3_S3_iiiiii --------------------------
	.section	.nv.info._Z5evictIfLi4ELi1ELi8EEvPT_S1_PKiS3_S3_S3_iiiiii,"",@"SHT_CUDA_INFO"
	.sectionflags	@""
	.align	4


	//----- nvinfo : EIATTR_CUDA_API_VERSION
	.align		4
        /*0000*/ 	.byte	0x04, 0x37
        /*0002*/ 	.short	(.L_887 - .L_886)
.L_886:
        /*0004*/ 	.word	0x00000082


	//----- nvinfo : EIATTR_KPARAM_INFO
	.align		4
.L_887:
        /*0008*/ 	.byte	0x04, 0x17
        /*000a*/ 	.short	(.L_889 - .L_888)
.L_888:
        /*000c*/ 	.word	0x00000000
        /*0010*/ 	.short	0x000b
        /*0012*/ 	.short	0x0044
        /*0014*/ 	.byte	0x00, 0xf0, 0x11, 0x00


	//----- nvinfo : EIATTR_KPARAM_INFO
	.align		4
.L_889:
        /*0018*/ 	.byte	0x04, 0x17
        /*001a*/ 	.short	(.L_891 - .L_890)
.L_890:
        /*001c*/ 	.word	0x00000000
        /*0020*/ 	.short	0x000a
        /*0022*/ 	.short	0x0040
        /*0024*/ 	.byte	0x00, 0xf0, 0x11, 0x00


	//----- nvinfo : EIATTR_KPARAM_INFO
	.align		4
.L_891:
        /*0028*/ 	.byte	0x04, 0x17
        /*002a*/ 	.short	(.L_893 - .L_892)
.L_892:
        /*002c*/ 	.word	0x00000000
        /*0030*/ 	.short	0x0009
        /*0032*/ 	.short	0x003c
        /*0034*/ 	.byte	0x00, 0xf0, 0x11, 0x00


	//----- nvinfo : EIATTR_KPARAM_INFO
	.align		4
.L_893:
        /*0038*/ 	.byte	0x04, 0x17
        /*003a*/ 	.short	(.L_895 - .L_894)
.L_894:
        /*003c*/ 	.word	0x00000000
        /*0040*/ 	.short	0x0008
        /*0042*/ 	.short	0x0038
        /*0044*/ 	.byte	0x00, 0xf0, 0x11, 0x00


	//----- nvinfo : EIATTR_KPARAM_INFO
	.align		4
.L_895:
        /*0048*/ 	.byte	0x04, 0x17
        /*004a*/ 	.short	(.L_897 - .L_896)
.L_896:
        /*004c*/ 	.word	0x00000000
        /*0050*/ 	.short	0x0007
        /*0052*/ 	.short	0x0034
        /*0054*/ 	.byte	0x00, 0xf0, 0x11, 0x00


	//----- nvinfo : EIATTR_KPARAM_INFO
	.align		4
.L_897:
        /*0058*/ 	.byte	0x04, 0x17
        /*005a*/ 	.short	(.L_899 - .L_898)
.L_898:
        /*005c*/ 	.word	0x00000000
        /*0060*/ 	.short	0x0006
        /*0062*/ 	.short	0x0030
        /*0064*/ 	.byte	0x00, 0xf0, 0x11, 0x00


	//----- nvinfo : EIATTR_KPARAM_INFO
	.align		4
.L_899:
        /*0068*/ 	.byte	0x04, 0x17
        /*006a*/ 	.short	(.L_901 - .L_900)
.L_900:
        /*006c*/ 	.word	0x00000000
        /*0070*/ 	.short	0x0005
        /*0072*/ 	.short	0x0028
        /*0074*/ 	.byte	0x00, 0xf5, 0x21, 0x00


	//----- nvinfo : EIATTR_KPARAM_INFO
	.align		4
.L_901:
        /*0078*/ 	.byte	0x04, 0x17
        /*007a*/ 	.short	(.L_903 - .L_902)
.L_902:
        /*007c*/ 	.word	0x00000000
        /*0080*/ 	.short	0x0004
        /*0082*/ 	.short	0x0020
        /*0084*/ 	.byte	0x00, 0xf5, 0x21, 0x00


	//----- nvinfo : EIATTR_KPARAM_INFO
	.align		4
.L_903:
        /*0088*/ 	.byte	0x04, 0x17
        /*008a*/ 	.short	(.L_905 - .L_904)
.L_904:
        /*008c*/ 	.word	0x00000000
        /*0090*/ 	.short	0x0003
        /*0092*/ 	.short	0x0018
        /*0094*/ 	.byte	0x00, 0xf5, 0x21, 0x00


	//----- nvinfo : EIATTR_KPARAM_INFO
	.align		4
.L_905:
        /*0098*/ 	.byte	0x04, 0x17
        /*009a*/ 	.short	(.L_907 - .L_906)
.L_906:
        /*009c*/ 	.word	0x00000000
        /*00a0*/ 	.short	0x0002
        /*00a2*/ 	.short	0x0010
        /*00a4*/ 	.byte	0x00, 0xf5, 0x21, 0x00


	//----- nvinfo : EIATTR_KPARAM_INFO
	.align		4
.L_907:
        /*00a8*/ 	.byte	0x04, 0x17
        /*00aa*/ 	.short	(.L_909 - .L_908)
.L_908:
        /*00ac*/ 	.word	0x00000000
        /*00b0*/ 	.short	0x0001
        /*00b2*/ 	.short	0x0008
        /*00b4*/ 	.byte	0x00, 0xf5, 0x21, 0x00


	//----- nvinfo : EIATTR_KPARAM_INFO
	.align		4
.L_909:
        /*00b8*/ 	.byte	0x04, 0x17
        /*00ba*/ 	.short	(.L_911 - .L_910)
.L_910:
        /*00bc*/ 	.word	0x00000000
        /*00c0*/ 	.short	0x0000
        /*00c2*/ 	.short	0x0000
        /*00c4*/ 	.byte	0x00, 0xf5, 0x21, 0x00


	//----- nvinfo : EIATTR_SPARSE_MMA_MASK
	.align		4
.L_911:
        /*00c8*/ 	.byte	0x03, 0x50
        /*00ca*/ 	.short	0x0000


	//----- nvinfo : EIATTR_MAXREG_COUNT
	.align		4
        /*00cc*/ 	.byte	0x03, 0x1b
        /*00ce*/ 	.short	0x00ff


	//----- nvinfo : EIATTR_EXTERNS
	.align		4
        /*00d0*/ 	.byte	0x04, 0x0f
        /*00d2*/ 	.short	(.L_913 - .L_912)


	//   ....[0]....
	.align		4
.L_912:
        /*00d4*/ 	.word	index@(vprintf)


	//----- nvinfo : EIATTR_MERCURY_ISA_VERSION
	.align		4
.L_913:
        /*00d8*/ 	.byte	0x03, 0x5f
        /*00da*/ 	.short	0x0101


	//----- nvinfo : EIATTR_VRC_CTA_INIT_COUNT
	.align		4
        /*00dc*/ 	.byte	0x02, 0x4a
	.zero		1
	.zero		1


	//----- nvinfo : EIATTR_SYSCALL_OFFSETS
	.align		4
        /*00e0*/ 	.byte	0x04, 0x46
        /*00e2*/ 	.short	(.L_915 - .L_914)


	//   ....[0]....
.L_914:
        /*00e4*/ 	.word	0x00000340


	//   ....[1]....
        /*00e8*/ 	.word	0x00000460


	//   ....[2]....
        /*00ec*/ 	.word	0x00000540


	//   ....[3]....
        /*00f0*/ 	.word	0x000005f0


	//   ....[4]....
        /*00f4*/ 	.word	0x00000800


	//   ....[5]....
        /*00f8*/ 	.word	0x00000990


	//   ....[6]....
        /*00fc*/ 	.word	0x00000a70


	//   ....[7]....
        /*0100*/ 	.word	0x00000bd0


	//   ....[8]....
        /*0104*/ 	.word	0x00000d00


	//   ....[9]....
        /*0108*/ 	.word	0x00000e30


	//   ....[10]....
        /*010c*/ 	.word	0x00000f30


	//   ....[11]....
        /*0110*/ 	.word	0x00001070


	//   ....[12]....
        /*0114*/ 	.word	0x00001180


	//   ....[13]....
        /*0118*/ 	.word	0x00001290


	//----- nvinfo : EIATTR_EXIT_INSTR_OFFSETS
	.align		4
.L_915:
        /*011c*/ 	.byte	0x04, 0x1c
        /*011e*/ 	.short	(.L_917 - .L_916)


	//   ....[0]....
.L_916:
        /*0120*/ 	.word	0x00000630


	//   ....[1]....
        /*0124*/ 	.word	0x000012f0


	//----- nvinfo : EIATTR_CRS_STACK_SIZE
	.align		4
.L_917:
        /*0128*/ 	.byte	0x04, 0x1e
        /*012a*/ 	.short	(.L_919 - .L_918)
.L_918:
        /*012c*/ 	.word	0x00000000


	//----- nvinfo : EIATTR_CBANK_PARAM_SIZE
	.align		4
.L_919:
        /*0130*/ 	.byte	0x03, 0x19
        /*0132*/ 	.short	0x0048


	//----- nvinfo : EIATTR_PARAM_CBANK
	.align		4
        /*0134*/ 	.byte	0x04, 0x0a
        /*0136*/ 	.short	(.L_921 - .L_920)
	.align		4
.L_920:
        /*0138*/ 	.word	index@(.nv.constant0._Z5evictIfLi4ELi1ELi8EEvPT_S1_PKiS3_S3_S3_iiiiii)
        /*013c*/ 	.short	0x0380
        /*013e*/ 	.short	0x0048


	//----- nvinfo : EIATTR_SW_WAR
	.align		4
.L_921:
        /*0140*/ 	.byte	0x04, 0x36
        /*0142*/ 	.short	(.L_923 - .L_922)
.L_922:
        /*0144*/ 	.word	0x00000008
.L_923:


//--------------------- .nv.info._Z5evictIfLi2ELi1ELi8EEvPT_S1_PKiS3_S3_S3_iiiiii --------------------------
	.section	.nv.info._Z5evictIfLi2ELi1ELi8EEvPT_S1_PKiS3_S3_S3_iiiiii,"",@"SHT_CUDA_INFO"
	.sectionflags	@""
	.align	4


	//----- nvinfo : EIATTR_CUDA_API_VERSION
	.align		4
        /*0000*/ 	.byte	0x04, 0x37
        /*0002*/ 	.short	(.L_925 - .L_924)
.L_924:
        /*0004*/ 	.word	0x00000082


	//----- nvinfo : EIATTR_KPARAM_INFO
	.align		4
.L_925:
        /*0008*/ 	.byte	0x04, 0x17
        /*000a*/ 	.short	(.L_927 - .L_926)
.L_926:
        /*000c*/ 	.word	0x00000000
        /*0010*/ 	.short	0x000b
        /*0012*/ 	.short	0x0044
        /*0014*/ 	.byte	0x00, 0xf0, 0x11, 0x00


	//----- nvinfo : EIATTR_KPARAM_INFO
	.align		4
.L_927:
        /*0018*/ 	.byte	0x04, 0x17
        /*001a*/ 	.short	(.L_929 - .L_928)
.L_928:
        /*001c*/ 	.word	0x00000000
        /*0020*/ 	.short	0x000a
        /*0022*/ 	.short	0x0040
        /*0024*/ 	.byte	0x00, 0xf0, 0x11, 0x00


	//----- nvinfo : EIATTR_KPARAM_INFO
	.align		4
.L_929:
        /*0028*/ 	.byte	0x04, 0x17
        /*002a*/ 	.short	(.L_931 - .L_930)
.L_930:
        /*002c*/ 	.word	0x00000000
        /*0030*/ 	.short	0x0009
        /*0032*/ 	.short	0x003c
        /*0034*/ 	.byte	0x00, 0xf0, 0x11, 0x00


	//----- nvinfo : EIATTR_KPARAM_INFO
	.align		4
.L_931:
        /*0038*/ 	.byte	0x04, 0x17
        /*003a*/ 	.short	(.L_933 - .L_932)
.L_932:
        /*003c*/ 	.word	0x00000000
        /*0040*/ 	.short	0x0008
        /*0042*/ 	.short	0x0038
        /*0044*/ 	.byte	0x00, 0xf0, 0x11, 0x00


	//----- nvinfo : EIATTR_KPARAM_INFO
	.align		4
.L_933:
        /*0048*/ 	.byte	0x04, 0x17
        /*004a*/ 	.short	(.L_935 - .L_934)
.L_934:
        /*004c*/ 	.word	0x00000000
        /*0050*/ 	.short	0x0007
        /*0052*/ 	.short	0x0034
        /*0054*/ 	.byte	0x00, 0xf0, 0x11, 0x00


	//----- nvinfo : EIATTR_KPARAM_INFO
	.align		4
.L_935:
        /*0058*/ 	.byte	0x04, 0x17
        /*005a*/ 	.short	(.L_937 - .L_936)
.L_936:
        /*005c*/ 	.word	0x00000000
        /*0060*/ 	.short	0x0006
        /*0062*/ 	.short	0x0030
        /*0064*/ 	.byte	0x00, 0xf0, 0x11, 0x00


	//----- nvinfo : EIATTR_KPARAM_INFO
	.align		4
.L_937:
        /*0068*/ 	.byte	0x04, 0x17
        /*006a*/ 	.short	(.L_939 - .L_938)
.L_938:
        /*006c*/ 	.word	0x00000000
        /*0070*/ 	.short	0x0005
        /*0072*/ 	.short	0x0028
        /*0074*/ 	.byte	0x00, 0xf5, 0x21, 0x00


	//----- nvinfo : EIATTR_KPARAM_INFO
	.align		4
.L_939:
        /*0078*/ 	.byte	0x04, 0x17
        /*007a*/ 	.short	(.L_941 - .L_940)
.L_940:
        /*007c*/ 	.word	0x00000000
        /*0080*/ 	.short	0x0004
        /*0082*/ 	.short	0x0020
        /*0084*/ 	.byte	0x00, 0xf5, 0x21, 0x00


	//----- nvinfo : EIATTR_KPARAM_INFO
	.align		4
.L_941:
        /*0088*/ 	.byte	0x04, 0x17
        /*008a*/ 	.short	(.L_943 - .L_942)
.L_942:
        /*008c*/ 	.word	0x00000000
        /*0090*/ 	.short	0x0003
        /*0092*/ 	.short	0x0018
        /*0094*/ 	.byte	0x00, 0xf5, 0x21, 0x00


	//----- nvinfo : EIATTR_KPARAM_INFO
	.align		4
.L_943:
        /*0098*/ 	.byte	0x04, 0x17
        /*009a*/ 	.short	(.L_945 - .L_944)
.L_944:
        /*009c*/ 	.word	0x00000000
        /*00a0*/ 	.short	0x0002
        /*00a2*/ 	.short	0x0010
        /*00a4*/ 	.byte	0x00, 0xf5, 0x21, 0x00


	//----- nvinfo : EIATTR_KPARAM_INFO
	.align		4
.L_945:
        /*00a8*/ 	.byte	0x04, 0x17
        /*00aa*/ 	.short	(.L_947 - .L_946)
.L_946:
        /*00ac*/ 	.word	0x00000000
        /*00b0*/ 	.short	0x0001
        /*00b2*/ 	.short	0x0008
        /*00b4*/ 	.byte	0x00, 0xf5, 0x21, 0x00


	//----- nvinfo : EIATTR_KPARAM_INFO
	.align		4
.L_947:
        /*00b8*/ 	.byte	0x04, 0x17
        /*00ba*/ 	.short	(.L_949 - .L_948)
.L_948:
        /*00bc*/ 	.word	0x00000000
        /*00c0*/ 	.short	0x0000
        /*00c2*/ 	.short	0x0000
        /*00c4*/ 	.byte	0x00, 0xf5, 0x21, 0x00


	//----- nvinfo : EIATTR_SPARSE_MMA_MASK
	.align		4
.L_949:
        /*00c8*/ 	.byte	0x03, 0x50
        /*00ca*/ 	.short	0x0000


	//----- nvinfo : EIATTR_MAXREG_COUNT
	.align		4
        /*00cc*/ 	.byte	0x03, 0x1b
        /*00ce*/ 	.short	0x00ff


	//----- nvinfo : EIATTR_EXTERNS
	.align		4
        /*00d0*/ 	.byte	0x04, 0x0f
        /*00d2*/ 	.short	(.L_951 - .L_950)


	//   ....[0]....
	.align		4
.L_950:
        /*00d4*/ 	.word	index@(vprintf)


	//----- nvinfo : EIATTR_MERCURY_ISA_VERSION
	.align		4
.L_951:
        /*00d8*/ 	.byte	0x03, 0x5f
        /*00da*/ 	.short	0x0101


	//----- nvinfo : EIATTR_VRC_CTA_INIT_COUNT
	.align		4
        /*00dc*/ 	.byte	0x02, 0x4a
	.zero		1
	.zero		1


	//----- nvinfo : EIATTR_SYSCALL_OFFSETS
	.align		4
        /*00e0*/ 	.byte	0x04, 0x46
        /*00e2*/ 	.short	(.L_953 - .L_952)


	//   ....[0]....
.L_952:
        /*00e4*/ 	.word	0x00000340


	//   ....[1]....
        /*00e8*/ 	.word	0x00000460


	//   ....[2]....
        /*00ec*/ 	.word	0x00000540


	//   ....[3]....
        /*00f0*/ 	.word	0x000005f0


	//   ....[4]....
        /*00f4*/ 	.word	0x00000990


	//   ....[5]....
        /*00f8*/ 	.word	0x00000b30


	//   ....[6]....
        /*00fc*/ 	.word	0x00000c10


	//   ....[7]....
        /*0100*/ 	.word	0x00000d70


	//   ....[8]....
        /*0104*/ 	.word	0x00000e70


	//   ....[9]....
        /*0108*/ 	.word	0x00000fb0


	//   ....[10]....
        /*010c*/ 	.word	0x000011a0


	//   ....[11]....
        /*0110*/ 	.word	0x00001330


	//   ....[12]....
        /*0114*/ 	.word	0x00001410


	//   ....[13]....
        /*0118*/ 	.word	0x00001570


	//   ....[14]....
        /*011c*/ 	.word	0x00001670


	//   ....[15]....
        /*0120*/ 	.word	0x000017b0


	//   ....[16]....
        /*0124*/ 	.word	0x00001970


	//   ....[17]....
        /*0128*/ 	.word	0x00001b00


	//   ....[18]....
        /*012c*/ 	.word	0x00001be0


	//   ....[19]....
        /*0130*/ 	.word	0x00001d40


	//   ....[20]....
        /*0134*/ 	.word	0x00001e40


	//   ....[21]....
        /*0138*/ 	.word	0x00001f80


	//----- nvinfo : EIATTR_EXIT_INSTR_OFFSETS
	.align		4
.L_953:
        /*013c*/ 	.byte	0x04, 0x1c
        /*013e*/ 	.short	(.L_955 - .L_954)


	//   ....[0]....
.L_954:
        /*0140*/ 	.word	0x00000630


	//   ....[1]....
        /*0144*/ 	.word	0x00001020


	//   ....[2]....
        /*0148*/ 	.word	0x00001fe0


	//----- nvinfo : EIATTR_CRS_STACK_SIZE
	.align		4
.L_955:
        /*014c*/ 	.byte	0x04, 0x1e
        /*014e*/ 	.short	(.L_957 - .L_956)
.L_956:
        /*0150*/ 	.word	0x00000000


	//----- nvinfo : EIATTR_CBANK_PARAM_SIZE
	.align		4
.L_957:
        /*0154*/ 	.byte	0x03, 0x19
        /*0156*/ 	.short	0x0048


	//----- nvinfo : EIATTR_PARAM_CBANK
	.align		4
        /*0158*/ 	.byte	0x04, 0x0a
        /*015a*/ 	.short	(.L_959 - .L_958)
	.align		4
.L_958:
        /*015c*/ 	.word	index@(.nv.constant0._Z5evictIfLi2ELi1ELi8EEvPT_S1_PKiS3_S3_S3_iiiiii)
        /*0160*/ 	.short	0x0380
        /*0162*/ 	.short	0x0048


	//----- nvinfo : EIATTR_SW_WAR
	.align		4
.L_959:
        /*0164*/ 	.byte	0x04, 0x36
        /*0166*/ 	.short	(.L_961 - .L_960)
.L_960:
        /*0168*/ 	.word	0x00000008
.L_961:


//--------------------- .nv.info._Z5evictIfLi1ELi1ELi8EEvPT_S1_PKiS3_S3_S3_iiiiii --------------------------
	.section	.nv.info._Z5evictIfLi1ELi1ELi8EEvPT_S1_PKiS3_S3_S3_iiiiii,"",@"SHT_CUDA_INFO"
	.sectionflags	@""
	.align	4


	//----- nvinfo : EIATTR_CUDA_API_VERSION
	.align		4
        /*0000*/ 	.byte	0x04, 0x37
        /*0002*/ 	.short	(.L_963 - .L_962)
.L_962:
        /*0004*/ 	.word	0x00000082


	//----- nvinfo : EIATTR_KPARAM_INFO
	.align		4
.L_963:
        /*0008*/ 	.byte	0x04, 0x17
        /*000a*/ 	.short	(.L_965 - .L_964)
.L_964:
        /*000c*/ 	.word	0x00000000
        /*0010*/ 	.short	0x000b
        /*0012*/ 	.short	0x0044
        /*0014*/ 	.byte	0x00, 0xf0, 0x11, 0x00


	//----- nvinfo : EIATTR_KPARAM_INFO
	.align		4
.L_965:
        /*0018*/ 	.byte	0x04, 0x17
        /*001a*/ 	.short	(.L_967 - .L_966)
.L_966:
        /*001c*/ 	.word	0x00000000
        /*0020*/ 	.short	0x000a
        /*0022*/ 	.short	0x0040
        /*0024*/ 	.byte	0x00, 0xf0, 0x11, 0x00


	//----- nvinfo : EIATTR_KPARAM_INFO
	.align		4
.L_967:
        /*0028*/ 	.byte	0x04, 0x17
        /*002a*/ 	.short	(.L_969 - .L_968)
.L_968:
        /*002c*/ 	.word	0x00000000
        /*0030*/ 	.short	0x0009
        /*0032*/ 	.short	0x003c
        /*0034*/ 	.byte	0x00, 0xf0, 0x11, 0x00


	//----- nvinfo : EIATTR_KPARAM_INFO
	.align		4
.L_969:
        /*0038*/ 	.byte	0x04, 0x17
        /*003a*/ 	.short	(.L_971 - .L_970)
.L_970:
        /*003c*/ 	.word	0x00000000
        /*0040*/ 	.short	0x0008
        /*0042*/ 	.short	0x0038
        /*0044*/ 	.byte	0x00, 0xf0, 0x11, 0x00


	//----- nvinfo : EIATTR_KPARAM_INFO
	.align		4
.L_971:
        /*0048*/ 	.byte	0x04, 0x17
        /*004a*/ 	.short	(.L_973 - .L_972)
.L_972:
        /*004c*/ 	.word	0x00000000
        /*0050*/ 	.short	0x0007
        /*0052*/ 	.short	0x0034
        /*0054*/ 	.byte	0x00, 0xf0, 0x11, 0x00


	//----- nvinfo : EIATTR_KPARAM_INFO
	.align		4
.L_973:
        /*0058*/ 	.byte	0x04, 0x17
        /*005a*/ 	.short	(.L_975 - .L_974)
.L_974:
        /*005c*/ 	.word	0x00000000
        /*0060*/ 	.short	0x0006
        /*0062*/ 	.short	0x0030
        /*0064*/ 	.byte	0x00, 0xf0, 0x11, 0x00


	//----- nvinfo : EIATTR_KPARAM_INFO
	.align		4
.L_975:
        /*0068*/ 	.byte	0x04, 0x17
        /*006a*/ 	.short	(.L_977 - .L_976)
.L_976:
        /*006c*/ 	.word	0x00000000
        /*0070*/ 	.short	0x0005
        /*0072*/ 	.short	0x0028
        /*0074*/ 	.byte	0x00, 0xf5, 0x21, 0x00


	//----- nvinfo : EIATTR_KPARAM_INFO
	.align		4
.L_977:
        /*0078*/ 	.byte	0x04, 0x17
        /*007a*/ 	.short	(.L_979 - .L_978)
.L_978:
        /*007c*/ 	.word	0x00000000
        /*0080*/ 	.short	0x0004
        /*0082*/ 	.short	0x0020
        /*0084*/ 	.byte	0x00, 0xf5, 0x21, 0x00


	//----- nvinfo : EIATTR_KPARAM_INFO
	.align		4
.L_979:
        /*0088*/ 	.byte	0x04, 0x17
        /*008a*/ 	.short	(.L_981 - .L_980)
.L_980:
        /*008c*/ 	.word	0x00000000
        /*0090*/ 	.short	0x0003
        /*0092*/ 	.short	0x0018
        /*0094*/ 	.byte	0x00, 0xf5, 0x21, 0x00


	//----- nvinfo : EIATTR_KPARAM_INFO
	.align		4
.L_981:
        /*0098*/ 	.byte	0x04, 0x17
        /*009a*/ 	.short	(.L_983 - .L_982)
.L_982:
        /*009c*/ 	.word	0x00000000
        /*00a0*/ 	.short	0x0002
        /*00a2*/ 	.short	0x0010
        /*00a4*/ 	.byte	0x00, 0xf5, 0x21, 0x00


	//----- nvinfo : EIATTR_KPARAM_INFO
	.align		4
.L_983:
        /*00a8*/ 	.byte	0x04, 0x17
        /*00aa*/ 	.short	(.L_985 - .L_984)
.L_984:
        /*00ac*/ 	.word	0x00000000
        /*00b0*/ 	.short	0x0001
        /*00b2*/ 	.short	0x0008
        /*00b4*/ 	.byte	0x00, 0xf5, 0x21, 0x00


	//----- nvinfo : EIATTR_KPARAM_INFO
	.align		4
.L_985:
        /*00b8*/ 	.byte	0x04, 0x17
        /*00ba*/ 	.short	(.L_987 - .L_986)
.L_986:
        /*00bc*/ 	.word	0x00000000
        /*00c0*/ 	.short	0x0000
        /*00c2*/ 	.short	0x0000
        /*00c4*/ 	.byte	0x00, 0xf5, 0x21, 0x00


	//----- nvinfo : EIATTR_SPARSE_MMA_MASK
	.align		4
.L_987:
        /*00c8*/ 	.byte	0x03, 0x50
        /*00ca*/ 	.short	0x0000


	//----- nvinfo : EIATTR_MAXREG_COUNT
	.align		4
        /*00cc*/ 	.byte	0x03, 0x1b
        /*00ce*/ 	.short	0x00ff


	//----- nvinfo : EIATTR_EXTERNS
	.align		4
        /*00d0*/ 	.byte	0x04, 0x0f
        /*00d2*/ 	.short	(.L_989 - .L_988)


	//   ....[0]....
	.align		4
.L_988:
        /*00d4*/ 	.word	index@(vprintf)


	//----- nvinfo : EIATTR_MERCURY_ISA_VERSION
	.align		4
.L_989:
        /*00d8*/ 	.byte	0x03, 0x5f
        /*00da*/ 	.short	0x0101


	//----- nvinfo : EIATTR_VRC_CTA_INIT_COUNT
	.align		4
        /*00dc*/ 	.byte	0x02, 0x4a
	.zero		1
	.zero		1


	//----- nvinfo : EIATTR_SYSCALL_OFFSETS
	.align		4
        /*00e0*/ 	.byte	0x04, 0x46
        /*00e2*/ 	.short	(.L_991 - .L_990)


	//   ....[0]....
.L_990:
        /*00e4*/ 	.word	0x00000340


	//   ....[1]....
        /*00e8*/ 	.word	0x00000460


	//   ....[2]....
        /*00ec*/ 	.word	0x00000540


	//   ....[3]....
        /*00f0*/ 	.word	0x000005f0


	//   ....[4]....
        /*00f4*/ 	.word	0x00000970


	//   ....[5]....
        /*00f8*/ 	.word	0x00000b00


	//   ....[6]....
        /*00fc*/ 	.word	0x00000bf0


	//   ....[7]....
        /*0100*/ 	.word	0x00000d30


	//   ....[8]....
        /*0104*/ 	.word	0x00000f30


	//   ....[9]....
        /*0108*/ 	.word	0x000010b0


	//   ....[10]....
        /*010c*/ 	.word	0x000011a0


	//   ....[11]....
        /*0110*/ 	.word	0x000012e0


	//   ....[12]....
        /*0114*/ 	.word	0x000014b0


	//   ....[13]....
        /*0118*/ 	.word	0x00001630


	//   ....[14]....
        /*011c*/ 	.word	0x00001720


	//   ....[15]....
        /*0120*/ 	.word	0x00001860


	//----- nvinfo : EIATTR_EXIT_INSTR_OFFSETS
	.align		4
.L_991:
        /*0124*/ 	.byte	0x04, 0x1c
        /*0126*/ 	.short	(.L_993 - .L_992)


	//   ....[0]....
.L_992:
        /*0128*/ 	.word	0x00000630


	//   ....[1]....
        /*012c*/ 	.word	0x00000dd0


	//   ....[2]....
        /*0130*/ 	.word	0x000018f0


	//----- nvinfo : EIATTR_CRS_STACK_SIZE
	.align		4
.L_993:
        /*0134*/ 	.byte	0x04, 0x1e
        /*0136*/ 	.short	(.L_995 - .L_994)
.L_994:
        /*0138*/ 	.word	0x00000000


	//----- nvinfo : EIATTR_CBANK_PARAM_SIZE
	.align		4
.L_995:
        /*013c*/ 	.byte	0x03, 0x19
        /*013e*/ 	.short	0x0048


	//----- nvinfo : EIATTR_PARAM_CBANK
	.align		4
        /*0140*/ 	.byte	0x04, 0x0a
        /*0142*/ 	.short	(.L_997 - .L_996)
	.align		4
.L_996:
        /*0144*/ 	.word	index@(.nv.constant0._Z5evictIfLi1ELi1ELi8EEvPT_S1_PKiS3_S3_S3_iiiiii)
        /*0148*/ 	.short	0x0380
        /*014a*/ 	.short	0x0048


	//----- nvinfo : EIATTR_SW_WAR
	.align		4
.L_997:
        /*014c*/ 	.byte	0x04, 0x36
        /*014e*/ 	.short	(.L_999 - .L_998)
.L_998:
        /*0150*/ 	.word	0x00000008
.L_999:


//--------------------- .nv.info._Z5evictIfLi8ELi8ELi4EEvPT_S1_PKiS3_S3_S3_iiiiii --------------------------
	.section	.nv.info._Z5evictIfLi8ELi8ELi4EEvPT_S1_PKiS3_S3_S3_iiiiii,"",@"SHT_CUDA_INFO"
	.sectionflags	@""
	.align	4


	//----- nvinfo : EIATTR_CUDA_API_VERSION
	.align		4
        /*0000*/ 	.byte	0x04, 0x37
        /*0002*/ 	.short	(.L_1001 - .L_1000)
.L_1000:
        /*0004*/ 	.word	0x00000082


	//----- nvinfo : EIATTR_KPARAM_INFO
	.align		4
.L_1001:
        /*0008*/ 	.byte	0x04, 0x17
        /*000a*/ 	.short	(.L_1003 - .L_1002)
.L_1002:
        /*000c*/ 	.word	0x00000000
        /*0010*/ 	.short	0x000b
        /*0012*/ 	.short	0x0044
        /*0014*/ 	.byte	0x00, 0xf0, 0x11, 0x00


	//----- nvinfo : EIATTR_KPARAM_INFO
	.align		4
.L_1003:
        /*0018*/ 	.byte	0x04, 0x17
        /*001a*/ 	.short	(.L_1005 - .L_1004)
.L_1004:
        /*001c*/ 	.word	0x00000000
        /*0020*/ 	.short	0x000a
        /*0022*/ 	.short	0x0040
        /*0024*/ 	.byte	0x00, 0xf0, 0x11, 0x00


	//----- nvinfo : EIATTR_KPARAM_INFO
	.align		4
.L_1005:
        /*0028*/ 	.byte	0x04, 0x17
        /*002a*/ 	.short	(.L_1007 - .L_1006)
.L_1006:
        /*002c*/ 	.word	0x00000000
        /*0030*/ 	.short	0x0009
        /*0032*/ 	.short	0x003c
        /*0034*/ 	.byte	0x00, 0xf0, 0x11, 0x00


	//----- nvinfo : EIATTR_KPARAM_INFO
	.align		4
.L_1007:
        /*0038*/ 	.byte	0x04, 0x17
        /*003a*/ 	.short	(.L_1009 - .L_1008)
.L_1008:
        /*003c*/ 	.word	0x00000000
        /*0040*/ 	.short	0x0008
        /*0042*/ 	.short	0x0038
        /*0044*/ 	.byte	0x00, 0xf0, 0x11, 0x00


	//----- nvinfo : EIATTR_KPARAM_INFO
	.align		4
.L_1009:
        /*0048*/ 	.byte	0x04, 0x17
        /*004a*/ 	.short	(.L_1011 - .L_1010)
.L_1010:
        /*004c*/ 	.word	0x00000000
        /*0050*/ 	.short	0x0007
        /*0052*/ 	.short	0x0034
        /*0054*/ 	.byte	0x00, 0xf0, 0x11, 0x00


	//----- nvinfo : EIATTR_KPARAM_INFO
	.align		4
.L_1011:
        /*0058*/ 	.byte	0x04, 0x17
        /*005a*/ 	.short	(.L_1013 - .L_1012)
.L_1012:
        /*005c*/ 	.word	0x00000000
        /*0060*/ 	.short	0x0006
        /*0062*/ 	.short	0x0030
        /*0064*/ 	.byte	0x00, 0xf0, 0x11, 0x00


	//----- nvinfo : EIATTR_KPARAM_INFO
	.align		4
.L_1013:
        /*0068*/ 	.byte	0x04, 0x17
        /*006a*/ 	.short	(.L_1015 - .L_1014)
.L_1014:
        /*006c*/ 	.word	0x00000000
        /*0070*/ 	.short	0x0005
        /*0072*/ 	.short	0x0028
        /*0074*/ 	.byte	0x00, 0xf5, 0x21, 0x00


	//----- nvinfo : EIATTR_KPARAM_INFO
	.align		4
.L_1015:
        /*0078*/ 	.byte	0x04, 0x17
        /*007a*/ 	.short	(.L_1017 - .L_1016)
.L_1016:
        /*007c*/ 	.word	0x00000000
        /*0080*/ 	.short	0x0004
        /*0082*/ 	.short	0x0020
        /*0084*/ 	.byte	0x00, 0xf5, 0x21, 0x00


	//----- nvinfo : EIATTR_KPARAM_INFO
	.align		4
.L_1017:
        /*0088*/ 	.byte	0x04, 0x17
        /*008a*/ 	.short	(.L_1019 - .L_1018)
.L_1018:
        /*008c*/ 	.word	0x00000000
        /*0090*/ 	.short	0x0003
        /*0092*/ 	.short	0x0018
        /*0094*/ 	.byte	0x00, 0xf5, 0x21, 0x00


	//----- nvinfo : EIATTR_KPARAM_INFO
	.align		4
.L_1019:
        /*0098*/ 	.byte	0x04, 0x17
        /*009a*/ 	.short	(.L_1021 - .L_1020)
.L_1020:
        /*009c*/ 	.word	0x00000000
        /*00a0*/ 	.short	0x0002
        /*00a2*/ 	.short	0x0010
        /*00a4*/ 	.byte	0x00, 0xf5, 0x21, 0x00


	//----- nvinfo : EIATTR_KPARAM_INFO
	.align		4
.L_1021:
        /*00a8*/ 	.byte	0x04, 0x17
        /*00aa*/ 	.short	(.L_1023 - .L_1022)
.L_1022:
        /*00ac*/ 	.word	0x00000000
        /*00b0*/ 	.short	0x0001
        /*00b2*/ 	.short	0x0008
        /*00b4*/ 	.byte	0x00, 0xf5, 0x21, 0x00


	//----- nvinfo : EIATTR_KPARAM_INFO
	.align		4
.L_1023:
        /*00b8*/ 	.byte	0x04, 0x17
        /*00ba*/ 	.short	(.L_1025 - .L_1024)
.L_1024:
        /*00bc*/ 	.word	0x00000000
        /*00c0*/ 	.short	0x0000
        /*00c2*/ 	.short	0x0000
        /*00c4*/ 	.byte	0x00, 0xf5, 0x21, 0x00


	//----- nvinfo : EIATTR_SPARSE_MMA_MASK
	.align		4
.L_1025:
        /*00c8*/ 	.byte	0x03, 0x50
        /*00ca*/ 	.short	0x0000


	//----- nvinfo : EIATTR_MAXREG_COUNT
	.align		4
        /*00cc*/ 	.byte	0x03, 0x1b
        /*00ce*/ 	.short	0x00ff


	//----- nvinfo : EIATTR_EXTERNS
	.align		4
        /*00d0*/ 	.byte	0x04, 0x0f
        /*00d2*/ 	.short	(.L_1027 - .L_1026)


	//   ....[0]....
	.align		4
.L_1026:
        /*00d4*/ 	.word	index@(vprintf)


	//----- nvinfo : EIATTR_MERCURY_ISA_VERSION
	.align		4
.L_1027:
        /*00d8*/ 	.byte	0x03, 0x5f
        /*00da*/ 	.short	0x0101


	//----- nvinfo : EIATTR_VRC_CTA_INIT_COUNT
	.align		4
        /*00dc*/ 	.byte	0x02, 0x4a
	.zero		1
	.zero		1


	//----- nvinfo : EIATTR_SYSCALL_OFFSETS
	.align		4
        /*00e0*/ 	.byte	0x04, 0x46
        /*00e2*/ 	.short	(.L_1029 - .L_1028)


	//   ....[0]....
.L_1028:
        /*00e4*/ 	.word	0x00000340


	//   ....[1]....
        /*00e8*/ 	.word	0x00000460


	//   ....[2]....
        /*00ec*/ 	.word	0x00000540


	//   ....[3]....
        /*00f0*/ 	.word	0x000005f0


	//   ....[4]....
        /*00f4*/ 	.word	0x00000800


	//   ....[5]....
        /*00f8*/ 	.word	0x000009b0


	//   ....[6]....
        /*00fc*/ 	.word	0x00000a90


	//   ....[7]....
        /*0100*/ 	.word	0x00000bc0


	//   ....[8]....
        /*0104*/ 	.word	0x00000cd0


	//   ....[9]....
        /*0108*/ 	.word	0x00000de0


	//   ....[10]....
        /*010c*/ 	.word	0x00000ef0


	//   ....[11]....
        /*0110*/ 	.word	0x00001000


	//   ....[12]....
        /*0114*/ 	.word	0x00001110


	//   ....[13]....
        /*0118*/ 	.word	0x00001220


	//   ....[14]....
        /*011c*/ 	.word	0x00001330


	//   ....[15]....
        /*0120*/ 	.word	0x00001470


	//   ....[16]....
        /*0124*/ 	.word	0x00001580


	//   ....[17]....
        /*0128*/ 	.word	0x00001690


	//   ....[18]....
        /*012c*/ 	.word	0x000017a0


	//   ....[19]....
        /*0130*/ 	.word	0x000018b0


	//   ....[20]....
        /*0134*/ 	.word	0x000019c0


	//   ....[21]....
        /*0138*/ 	.word	0x00001ad0


	//----- nvinfo : EIATTR_EXIT_INSTR_OFFSETS
	.align		4
.L_1029:
        /*013c*/ 	.byte	0x04, 0x1c
        /*013e*/ 	.short	(.L_1031 - .L_1030)


	//   ....[0]....
.L_1030:
        /*0140*/ 	.word	0x00000630


	//   ....[1]....
        /*0144*/ 	.word	0x00001b30


	//----- nvinfo : EIATTR_CRS_STACK_SIZE
	.align		4
.L_1031:
        /*0148*/ 	.byte	0x04, 0x1e
        /*014a*/ 	.short	(.L_1033 - .L_1032)
.L_1032:
        /*014c*/ 	.word	0x00000000


	//----- nvinfo : EIATTR_CBANK_PARAM_SIZE
	.align		4
.L_1033:
        /*0150*/ 	.byte	0x03, 0x19
        /*0152*/ 	.short	0x0048


	//----- nvinfo : EIATTR_PARAM_CBANK
	.align		4
        /*0154*/ 	.byte	0x04, 0x0a
        /*0156*/ 	.short	(.L_1035 - .L_1034)
	.align		4
.L_1034:
        /*0158*/ 	.word	index@(.nv.constant0._Z5evictIfLi8ELi8ELi4EEvPT_S1_PKiS3_S3_S3_iiiiii)
        /*015c*/ 	.short	0x0380
        /*015e*/ 	.short	0x0048


	//----- nvinfo : EIATTR_SW_WAR
	.align		4
.L_1035:
        /*0160*/ 	.byte	0x04, 0x36
        /*0162*/ 	.short	(.L_1037 - .L_1036)
.L_1036:
        /*0164*/ 	.word	0x00000008
.L_1037:


//--------------------- .nv.info._Z5evictIfLi4ELi8ELi4EEvPT_S1_PKiS3_S3_S3_iiiiii --------------------------
	.section	.nv.info._Z5evictIfLi4ELi8ELi4EEvPT_S1_PKiS3_S3_S3_iiiiii,"",@"SHT_CUDA_INFO"
	.sectionflags	@""
	.align	4


	//----- nvinfo : EIATTR_CUDA_API_VERSION
	.align		4
        /*0000*/ 	.byte	0x04, 0x37
        /*0002*/ 	.short	(.L_1039 - .L_1038)
.L_1038:
        /*0004*/ 	.word	0x00000082


	//----- nvinfo : EIATTR_KPARAM_INFO
	.align		4
.L_1039:
        /*0008*/ 	.byte	0x04, 0x17
        /*000a*/ 	.short	(.L_1041 - .L_1040)
.L_1040:
        /*000c*/ 	.word	0x00000000
        /*0010*/ 	.short	0x000b
        /*0012*/ 	.short	0x0044
        /*0014*/ 	.byte	0x00, 0xf0, 0x11, 0x00


	//----- nvinfo : EIATTR_KPARAM_INFO
	.align		4
.L_1041:
        /*0018*/ 	.byte	0x04, 0x17
        /*001a*/ 	.short	(.L_1043 - .L_1042)
.L_1042:
        /*001c*/ 	.word	0x00000000
        /*0020*/ 	.short	0x000a
        /*0022*/ 	.short	0x0040
        /*0024*/ 	.byte	0x00, 0xf0, 0x11, 0x00


	//----- nvinfo : EIATTR_KPARAM_INFO
	.align		4
.L_1043:
        /*0028*/ 	.byte	0x04, 0x17
        /*002a*/ 	.short	(.L_1045 - .L_1044)
.L_1044:
        /*002c*/ 	.word	0x00000000
        /*0030*/ 	.short	0x0009
        /*0032*/ 	.short	0x003c
        /*0034*/ 	.byte	0x00, 0xf0, 0x11, 0x00


	//----- nvinfo : EIATTR_KPARAM_INFO
	.align		4
.L_1045:
        /*0038*/ 	.byte	0x04, 0x17
        /*003a*/ 	.short	(.L_1047 - .L_1046)
.L_1046:
        /*003c*/ 	.word	0x00000000
        /*0040*/ 	.short	0x0008
        /*0042*/ 	.short	0x0038
        /*0044*/ 	.byte	0x00, 0xf0, 0x11, 0x00


	//----- nvinfo : EIATTR_KPARAM_INFO
	.align		4
.L_1047:
        /*0048*/ 	.byte	0x04, 0x17
        /*004a*/ 	.short	(.L_1049 - .L_1048)
.L_1048:
        /*004c*/ 	.word	0x00000000
        /*0050*/ 	.short	0x0007
        /*0052*/ 	.short	0x0034
        /*0054*/ 	.byte	0x00, 0xf0, 0x11, 0x00


	//----- nvinfo : EIATTR_KPARAM_INFO
	.align		4
.L_1049:
        /*0058*/ 	.byte	0x04, 0x17
        /*005a*/ 	.short	(.L_1051 - .L_1050)
.L_1050:
        /*005c*/ 	.word	0x00000000
        /*0060*/ 	.short	0x0006
        /*0062*/ 	.short	0x0030
        /*0064*/ 	.byte	0x00, 0xf0, 0x11, 0x00


	//----- nvinfo : EIATTR_KPARAM_INFO
	.align		4
.L_1051:
        /*0068*/ 	.byte	0x04, 0x17
        /*006a*/ 	.short	(.L_1053 - .L_1052)
.L_1052:
        /*006c*/ 	.word	0x00000000
        /*0070*/ 	.short	0x0005
        /*0072*/ 	.short	0x0028
        /*0074*/ 	.byte	0x00, 0xf5, 0x21, 0x00


	//----- nvinfo : EIATTR_KPARAM_INFO
	.align		4
.L_1053:
        /*0078*/ 	.byte	0x04, 0x17
        /*007a*/ 	.short	(.L_1055 - .L_1054)
.L_1054:
        /*007c*/ 	.word	0x00000000
        /*0080*/ 	.short	0x0004
        /*0082*/ 	.short	0x0020
        /*0084*/ 	.byte	0x00, 0xf5, 0x21, 0x00


	//----- nvinfo : EIATTR_KPARAM_INFO
	.align		4
.L_1055:
        /*0088*/ 	.byte	0x04, 0x17
        /*008a*/ 	.short	(.L_1057 - .L_1056)
.L_1056:
        /*008c*/ 	.word	0x00000000
        /*0090*/ 	.short	0x0003
        /*0092*/ 	.short	0x0018
        /*0094*/ 	.byte	0x00, 0xf5, 0x21, 0x00


	//----- nvinfo : EIATTR_KPARAM_INFO
	.align		4
.L_1057:
        /*0098*/ 	.byte	0x04, 0x17
        /*009a*/ 	.short	(.L_1059 - .L_1058)
.L_1058:
        /*009c*/ 	.word	0x00000000
        /*00a0*/ 	.short	0x0002
        /*00a2*/ 	.short	0x0010
        /*00a4*/ 	.byte	0x00, 0xf5, 0x21, 0x00


	//----- nvinfo : EIATTR_KPARAM_INFO
	.align		4
.L_1059:
        /*00a8*/ 	.byte	0x04, 0x17
        /*00aa*/ 	.short	(.L_1061 - .L_1060)
.L_1060:
        /*00ac*/ 	.word	0x00000000
        /*00b0*/ 	.short	0x0001
        /*00b2*/ 	.short	0x0008
        /*00b4*/ 	.byte	0x00, 0xf5, 0x21, 0x00


	//----- nvinfo : EIATTR_KPARAM_INFO
	.align		4
.L_1061:
        /*00b8*/ 	.byte	0x04, 0x17
        /*00ba*/ 	.short	(.L_1063 - .L_1062)
.L_1062:
        /*00bc*/ 	.word	0x00000000
        /*00c0*/ 	.short	0x0000
        /*00c2*/ 	.short	0x0000
        /*00c4*/ 	.byte	0x00, 0xf5, 0x21, 0x00


	//----- nvinfo : EIATTR_SPARSE_MMA_MASK
	.align		4
.L_1063:
        /*00c8*/ 	.byte	0x03, 0x50
        /*00ca*/ 	.short	0x0000


	//----- nvinfo : EIATTR_MAXREG_COUNT
	.align		4
        /*00cc*/ 	.byte	0x03, 0x1b
        /*00ce*/ 	.short	0x00ff


	//----- nvinfo : EIATTR_EXTERNS
	.align		4
        /*00d0*/ 	.byte	0x04, 0x0f
        /*00d2*/ 	.short	(.L_1065 - .L_1064)


	//   ....[0]....
	.align		4
.L_1064:
        /*00d4*/ 	.word	index@(vprintf)


	//----- nvinfo : EIATTR_MERCURY_ISA_VERSION
	.align		4
.L_1065:
        /*00d8*/ 	.byte	0x03, 0x5f
        /*00da*/ 	.short	0x0101


	//----- nvinfo : EIATTR_VRC_CTA_INIT_COUNT
	.align		4
        /*00dc*/ 	.byte	0x02, 0x4a
	.zero		1
	.zero		1


	//----- nvinfo : EIATTR_SYSCALL_OFFSETS
	.align		4
        /*00e0*/ 	.byte	0x04, 0x46
        /*00e2*/ 	.short	(.L_1067 - .L_1066)


	//   ....[0]....
.L_1066:
        /*00e4*/ 	.word	0x00000340


	//   ....[1]....
        /*00e8*/ 	.word	0x00000460


	//   ....[2]....
        /*00ec*/ 	.word	0x00000540


	//   ....[3]....
        /*00f0*/ 	.word	0x000005f0


	//   ....[4]....
        /*00f4*/ 	.word	0x00000800


	//   ....[5]....
        /*00f8*/ 	.word	0x000009b0


	//   ....[6]....
        /*00fc*/ 	.word	0x00000a90


	//   ....[7]....
        /*0100*/ 	.word	0x00000bc0


	//   ....[8]....
        /*0104*/ 	.word	0x00000cd0


	//   ....[9]....
        /*0108*/ 	.word	0x00000de0


	//   ....[10]....
        /*010c*/ 	.word	0x00000ef0


	//   ....[11]....
        /*0110*/ 	.word	0x00001000


	//   ....[12]....
        /*0114*/ 	.word	0x00001110


	//   ....[13]....
        /*0118*/ 	.word	0x00001220


	//   ....[14]....
        /*011c*/ 	.word	0x00001330


	//   ....[15]....
        /*0120*/ 	.word	0x00001470


	//   ....[16]....
        /*0124*/ 	.word	0x00001580


	//   ....[17]....
        /*0128*/ 	.word	0x00001690


	//----- nvinfo : EIATTR_EXIT_INSTR_OFFSETS
	.align		4
.L_1067:
        /*012c*/ 	.byte	0x04, 0x1c
        /*012e*/ 	.short	(.L_1069 - .L_1068)


	//   ....[0]....
.L_1068:
        /*0130*/ 	.word	0x00000630


	//   ....[1]....
        /*0134*/ 	.word	0x000016f0


	//----- nvinfo : EIATTR_CRS_STACK_SIZE
	.align		4
.L_1069:
        /*0138*/ 	.byte	0x04, 0x1e
        /*013a*/ 	.short	(.L_1071 - .L_1070)
.L_1070:
        /*013c*/ 	.word	0x00000000


	//----- nvinfo : EIATTR_CBANK_PARAM_SIZE
	.align		4
.L_1071:
        /*0140*/ 	.byte	0x03, 0x19
        /*0142*/ 	.short	0x0048


	//----- nvinfo : EIATTR_PARAM_CBANK
	.align		4
        /*0144*/ 	.byte	0x04, 0x0a
        /*0146*/ 	.short	(.L_1073 - .L_1072)
	.align		4
.L_1072:
        /*0148*/ 	.word	index@(.nv.constant0._Z5evictIfLi4ELi8ELi4EEvPT_S1_PKiS3_S3_S3_iiiiii)
        /*014c*/ 	.short	0x0380
        /*014e*/ 	.short	0x0048


	//----- nvinfo : EIATTR_SW_WAR
	.align		4
.L_1073:
        /*0150*/ 	.byte	0x04, 0x36
        /*0152*/ 	.short	(.L_1075 - .L_1074)
.L_1074:
        /*0154*/ 	.word	0x00000008
.L_1075:


//--------------------- .nv.info._Z5evictIfLi2ELi8ELi4EEvPT_S1_PKiS3_S3_S3_iiiiii --------------------------
	.section	.nv.info._Z5evictIfLi2ELi8ELi4EEvPT_S1_PKiS3_S3_S3_iiiiii,"",@"SHT_CUDA_INFO"
	.sectionflags	@""
	.align	4


	//----- nvinfo : EIATTR_CUDA_API_VERSION
	.align		4
        /*0000*/ 	.byte	0x04, 0x37
        /*0002*/ 	.short	(.L_1077 - .L_1076)
.L_1076:
        /*0004*/ 	.word	0x00000082


	//----- nvinfo : EIATTR_KPARAM_INFO
	.align		4
.L_1077:
        /*0008*/ 	.byte	0x04, 0x17
        /*000a*/ 	.short	(.L_1079 - .L_1078)
.L_1078:
        /*000c*/ 	.word	0x00000000
        /*0010*/ 	.short	0x000b
        /*0012*/ 	.short	0x0044
        /*0014*/ 	.byte	0x00, 0xf0, 0x11, 0x00


	//----- nvinfo : EIATTR_KPARAM_INFO
	.align		4
.L_1079:
        /*0018*/ 	.byte	0x04, 0x17
        /*001a*/ 	.short	(.L_1081 - .L_1080)
.L_1080:
        /*001c*/ 	.word	0x00000000
        /*0020*/ 	.short	0x000a
        /*0022*/ 	.short	0x0040
        /*0024*/ 	.byte	0x00, 0xf0, 0x11, 0x00


	//----- nvinfo : EIATTR_KPARAM_INFO
	.align		4
.L_1081:
        /*0028*/ 	.byte	0x04, 0x17
        /*002a*/ 	.short	(.L_1083 - .L_1082)
.L_1082:
        /*002c*/ 	.word	0x00000000
        /*0030*/ 	.short	0x0009
        /*0032*/ 	.short	0x003c
        /*0034*/ 	.byte	0x00, 0xf0, 0x11, 0x00


	//----- nvinfo : EIATTR_KPARAM_INFO
	.align		4
.L_1083:
        /*0038*/ 	.byte	0x04, 0x17
        /*003a*/ 	.short	(.L_1085 - .L_1084)
.L_1084:
        /*003c*/ 	.word	0x00000000
        /*0040*/ 	.short	0x0008
        /*0042*/ 	.short	0x0038
        /*0044*/ 	.byte	0x00, 0xf0, 0x11, 0x00


	//----- nvinfo : EIATTR_KPARAM_INFO
	.align		4
.L_1085:
        /*0048*/ 	.byte	0x04, 0x17
        /*004a*/ 	.short	(.L_1087 - .L_1086)
.L_1086:
        /*004c*/ 	.word	0x00000000
        /*0050*/ 	.short	0x0007
        /*0052*/ 	.short	0x0034
        /*0054*/ 	.byte	0x00, 0xf0, 0x11, 0x00


	//----- nvinfo : EIATTR_KPARAM_INFO
	.align		4
.L_1087:
        /*0058*/ 	.byte	0x04, 0x17
        /*005a*/ 	.short	(.L_1089 - .L_1088)
.L_1088:
        /*005c*/ 	.word	0x00000000
        /*0060*/ 	.short	0x0006
        /*0062*/ 	.short	0x0030
        /*0064*/ 	.byte	0x00, 0xf0, 0x11, 0x00


	//----- nvinfo : EIATTR_KPARAM_INFO
	.align		4
.L_1089:
        /*0068*/ 	.byte	0x04, 0x17
        /*006a*/ 	.short	(.L_1091 - .L_1090)
.L_1090:
        /*006c*/ 	.word	0x00000000
        /*0070*/ 	.short	0x0005
        /*0072*/ 	.short	0x0028
        /*0074*/ 	.byte	0x00, 0xf5, 0x21, 0x00


	//----- nvinfo : EIATTR_KPARAM_INFO
	.align		4
.L_1091:
        /*0078*/ 	.byte	0x04, 0x17
        /*007a*/ 	.short	(.L_1093 - .L_1092)
.L_1092:
        /*007c*/ 	.word	0x00000000
        /*0080*/ 	.short	0x0004
        /*0082*/ 	.short	0x0020
        /*0084*/ 	.byte	0x00, 0xf5, 0x21, 0x00


	//----- nvinfo : EIATTR_KPARAM_INFO
	.align		4
.L_1093:
        /*0088*/ 	.byte	0x04, 0x17
        /*008a*/ 	.short	(.L_1095 - .L_1094)
.L_1094:
        /*008c*/ 	.word	0x00000000
        /*0090*/ 	.short	0x0003
        /*0092*/ 	.short	0x0018
        /*0094*/ 	.byte	0x00, 0xf5, 0x21, 0x00


	//----- nvinfo : EIATTR_KPARAM_INFO
	.align		4
.L_1095:
        /*0098*/ 	.byte	0x04, 0x17
        /*009a*/ 	.short	(.L_1097 - .L_1096)
.L_1096:
        /*009c*/ 	.word	0x00000000
        /*00a0*/ 	.short	0x0002
        /*00a2*/ 	.short	0x0010
        /*00a4*/ 	.byte	0x00, 0xf5, 0x21, 0x00


	//----- nvinfo : EIATTR_KPARAM_INFO
	.align		4
.L_1097:
        /*00a8*/ 	.byte	0x04, 0x17
        /*00aa*/ 	.short	(.L_1099 - .L_1098)
.L_1098:
        /*00ac*/ 	.word	0x00000000
        /*00b0*/ 	.short	0x0001
        /*00b2*/ 	.short	0x0008
        /*00b4*/ 	.byte	0x00, 0xf5, 0x21, 0x00


	//----- nvinfo : EIATTR_KPARAM_INFO
	.align		4
.L_1099:
        /*00b8*/ 	.byte	0x04, 0x17
        /*00ba*/ 	.short	(.L_1101 - .L_1100)
.L_1100:
        /*00bc*/ 	.word	0x00000000
        /*00c0*/ 	.short	0x0000
        /*00c2*/ 	.short	0x0000
        /*00c4*/ 	.byte	0x00, 0xf5, 0x21, 0x00


	//----- nvinfo : EIATTR_SPARSE_MMA_MASK
	.align		4
.L_1101:
        /*00c8*/ 	.byte	0x03, 0x50
        /*00ca*/ 	.short	0x0000


	//----- nvinfo : EIATTR_MAXREG_COUNT
	.align		4
        /*00cc*/ 	.byte	0x03, 0x1b
        /*00ce*/ 	.short	0x00ff


	//----- nvinfo : EIATTR_EXTERNS
	.align		4
        /*00d0*/ 	.byte	0x04, 0x0f
        /*00d2*/ 	.short	(.L_1103 - .L_1102)


	//   ....[0]....
	.align		4
.L_1102:
        /*00d4*/ 	.word	index@(vprintf)


	//----- nvinfo : EIATTR_MERCURY_ISA_VERSION
	.align		4
.L_1103:
        /*00d8*/ 	.byte	0x03, 0x5f
        /*00da*/ 	.short	0x0101


	//----- nvinfo : EIATTR_VRC_CTA_INIT_COUNT
	.align		4
        /*00dc*/ 	.byte	0x02, 0x4a
	.zero		1
	.zero		1


	//----- nvinfo : EIATTR_SYSCALL_OFFSETS
	.align		4
        /*00e0*/ 	.byte	0x04, 0x46
        /*00e2*/ 	.short	(.L_1105 - .L_1104)


	//   ....[0]....
.L_1104:
        /*00e4*/ 	.word	0x00000340


	//   ....[1]....
        /*00e8*/ 	.word	0x00000460


	//   ....[2]....
        /*00ec*/ 	.word	0x00000540


	//   ....[3]....
        /*00f0*/ 	.word	0x000005f0


	//   ....[4]....
        /*00f4*/ 	.word	0x00000800


	//   ....[5]....
        /*00f8*/ 	.word	0x000009b0


	//   ....[6]....
        /*00fc*/ 	.word	0x00000a90


	//   ....[7]....
        /*0100*/ 	.word	0x00000bc0


	//   ....[8]....
        /*0104*/ 	.word	0x00000cd0


	//   ....[9]....
        /*0108*/ 	.word	0x00000de0


	//   ....[10]....
        /*010c*/ 	.word	0x00000ef0


	//   ....[11]....
        /*0110*/ 	.word	0x00001000


	//   ....[12]....
        /*0114*/ 	.word	0x00001110


	//   ....[13]....
        /*0118*/ 	.word	0x00001220


	//   ....[14]....
        /*011c*/ 	.word	0x00001330


	//   ....[15]....
        /*0120*/ 	.word	0x00001470


	//----- nvinfo : EIATTR_EXIT_INSTR_OFFSETS
	.align		4
.L_1105:
        /*0124*/ 	.byte	0x04, 0x1c
        /*0126*/ 	.short	(.L_1107 - .L_1106)


	//   ....[0]....
.L_1106:
        /*0128*/ 	.word	0x00000630


	//   ....[1]....
        /*012c*/ 	.word	0x000014d0


	//----- nvinfo : EIATTR_CRS_STACK_SIZE
	.align		4
.L_1107:
        /*0130*/ 	.byte	0x04, 0x1e
        /*0132*/ 	.short	(.L_1109 - .L_1108)
.L_1108:
        /*0134*/ 	.word	0x00000000


	//----- nvinfo : EIATTR_CBANK_PARAM_SIZE
	.align		4
.L_1109:
        /*0138*/ 	.byte	0x03, 0x19
        /*013a*/ 	.short	0x0048


	//----- nvinfo : EIATTR_PARAM_CBANK
	.align		4
        /*013c*/ 	.byte	0x04, 0x0a
        /*013e*/ 	.short	(.L_1111 - .L_1110)
	.align		4
.L_1110:
        /*0140*/ 	.word	index@(.nv.constant0._Z5evictIfLi2ELi8ELi4EEvPT_S1_PKiS3_S3_S3_iiiiii)
        /*0144*/ 	.short	0x0380
        /*0146*/ 	.short	0x0048


	//----- nvinfo : EIATTR_SW_WAR
	.align		4
.L_1111:
        /*0148*/ 	.byte	0x04, 0x36
        /*014a*/ 	.short	(.L_1113 - .L_1112)
.L_1112:
        /*014c*/ 	.word	0x00000008
.L_1113:


//--------------------- .nv.info._Z5evictIfLi1ELi8ELi4EEvPT_S1_PKiS3_S3_S3_iiiiii --------------------------
	.section	.nv.info._Z5evictIfLi1ELi8ELi4EEvPT_S1_PKiS3_S3_S3_iiiiii,"",@"SHT_CUDA_INFO"
	.sectionflags	@""
	.align	4


	//----- nvinfo : EIATTR_CUDA_API_VERSION
	.align		4
        /*0000*/ 	.byte	0x04, 0x37
        /*0002*/ 	.short	(.L_1115 - .L_1114)
.L_1114:
        /*0004*/ 	.word	0x00000082


	//----- nvinfo : EIATTR_KPARAM_INFO
	.align		4
.L_1115:
        /*0008*/ 	.byte	0x04, 0x17
        /*000a*/ 	.short	(.L_1117 - .L_1116)
.L_1116:
        /*000c*/ 	.word	0x00000000
        /*0010*/ 	.short	0x000b
        /*0012*/ 	.short	0x0044
        /*0014*/ 	.byte	0x00, 0xf0, 0x11, 0x00


	//----- nvinfo : EIATTR_KPARAM_INFO
	.align		4
.L_1117:
        /*0018*/ 	.byte	0x04, 0x17
        /*001a*/ 	.short	(.L_1119 - .L_1118)
.L_1118:
        /*001c*/ 	.word	0x00000000
        /*0020*/ 	.short	0x000a
        /*0022*/ 	.short	0x0040
        /*0024*/ 	.byte	0x00, 0xf0, 0x11, 0x00


	//----- nvinfo : EIATTR_KPARAM_INFO
	.align		4
.L_1119:
        /*0028*/ 	.byte	0x04, 0x17
        /*002a*/ 	.short	(.L_1121 - .L_1120)
.L_1120:
        /*002c*/ 	.word	0x00000000
        /*0030*/ 	.short	0x0009
        /*0032*/ 	.short	0x003c
        /*0034*/ 	.byte	0x00, 0xf0, 0x11, 0x00


	//----- nvinfo : EIATTR_KPARAM_INFO
	.align		4
.L_1121:
        /*0038*/ 	.byte	0x04, 0x17
        /*003a*/ 	.short	(.L_1123 - .L_1122)
.L_1122:
        /*003c*/ 	.word	0x00000000
        /*0040*/ 	.short	0x0008
        /*0042*/ 	.short	0x0038
        /*0044*/ 	.byte	0x00, 0xf0, 0x11, 0x00


	//----- nvinfo : EIATTR_KPARAM_INFO
	.align		4
.L_1123:
        /*0048*/ 	.byte	0x04, 0x17
        /*004a*/ 	.short	(.L_1125 - .L_1124)
.L_1124:
        /*004c*/ 	.word	0x00000000
        /*0050*/ 	.short	0x0007
        /*0052*/ 	.short	0x0034
        /*0054*/ 	.byte	0x00, 0xf0, 0x11, 0x00


	//----- nvinfo : EIATTR_KPARAM_INFO
	.align		4
.L_1125:
        /*0058*/ 	.byte	0x04, 0x17
        /*005a*/ 	.short	(.L_1127 - .L_1126)
.L_1126:
        /*005c*/ 	.word	0x00000000
        /*0060*/ 	.short	0x0006
        /*0062*/ 	.short	0x0030
        /*0064*/ 	.byte	0x00, 0xf0, 0x11, 0x00


	//----- nvinfo : EIATTR_KPARAM_INFO
	.align		4
.L_1127:
        /*0068*/ 	.byte	0x04, 0x17
        /*006a*/ 	.short	(.L_1129 - .L_1128)
.L_1128:
        /*006c*/ 	.word	0x00000000
        /*0070*/ 	.short	0x0005
        /*0072*/ 	.short	0x0028
        /*0074*/ 	.byte	0x00, 0xf5, 0x21, 0x00


	//----- nvinfo : EIATTR_KPARAM_INFO
	.align		4
.L_1129:
        /*0078*/ 	.byte	0x04, 0x17
        /*007a*/ 	.short	(.L_1131 - .L_1130)
.L_1130:
        /*007c*/ 	.word	0x00000000
        /*0080*/ 	.short	0x0004
        /*0082*/ 	.short	0x0020
        /*0084*/ 	.byte	0x00, 0xf5, 0x21, 0x00


	//----- nvinfo : EIATTR_KPARAM_INFO
	.align		4
.L_1131:
        /*0088*/ 	.byte	0x04, 0x17
        /*008a*/ 	.short	(.L_1133 - .L_1132)
.L_1132:
        /*008c*/ 	.word	0x00000000
        /*0090*/ 	.short	0x0003
        /*0092*/ 	.short	0x0018
        /*0094*/ 	.byte	0x00, 0xf5, 0x21, 0x00


	//----- nvinfo : EIATTR_KPARAM_INFO
	.align		4
.L_1133:
        /*0098*/ 	.byte	0x04, 0x17
        /*009a*/ 	.short	(.L_1135 - .L_1134)
.L_1134:
        /*009c*/ 	.word	0x00000000
        /*00a0*/ 	.short	0x0002
        /*00a2*/ 	.short	0x0010
        /*00a4*/ 	.byte	0x00, 0xf5, 0x21, 0x00


	//----- nvinfo : EIATTR_KPARAM_INFO
	.align		4
.L_1135:
        /*00a8*/ 	.byte	0x04, 0x17
        /*00aa*/ 	.short	(.L_1137 - .L_1136)
.L_1136:
        /*00ac*/ 	.word	0x00000000
        /*00b0*/ 	.short	0x0001
        /*00b2*/ 	.short	0x0008
        /*00b4*/ 	.byte	0x00, 0xf5, 0x21, 0x00


	//----- nvinfo : EIATTR_KPARAM_INFO
	.align		4
.L_1137:
        /*00b8*/ 	.byte	0x04, 0x17
        /*00ba*/ 	.short	(.L_1139 - .L_1138)
.L_1138:
        /*00bc*/ 	.word	0x00000000
        /*00c0*/ 	.short	0x0000
        /*00c2*/ 	.short	0x0000
        /*00c4*/ 	.byte	0x00, 0xf5, 0x21, 0x00


	//----- nvinfo : EIATTR_SPARSE_MMA_MASK
	.align		4
.L_1139:
        /*00c8*/ 	.byte	0x03, 0x50
        /*00ca*/ 	.short	0x0000


	//----- nvinfo : EIATTR_MAXREG_COUNT
	.align		4
        /*00cc*/ 	.byte	0x03, 0x1b
        /*00ce*/ 	.short	0x00ff


	//----- nvinfo : EIATTR_EXTERNS
	.align		4
        /*00d0*/ 	.byte	0x04, 0x0f
        /*00d2*/ 	.short	(.L_1141 - .L_1140)


	//   ....[0]....
	.align		4
.L_1140:
        /*00d4*/ 	.word	index@(vprintf)


	//----- nvinfo : EIATTR_MERCURY_ISA_VERSION
	.align		4
.L_1141:
        /*00d8*/ 	.byte	0x03, 0x5f
        /*00da*/ 	.short	0x0101


	//----- nvinfo : EIATTR_VRC_CTA_INIT_COUNT
	.align		4
        /*00dc*/ 	.byte	0x02, 0x4a
	.zero		1
	.zero		1


	//----- nvinfo : EIATTR_SYSCALL_OFFSETS
	.align		4
        /*00e0*/ 	.byte	0x04, 0x46
        /*00e2*/ 	.short	(.L_1143 - .L_1142)


	//   ....[0]....
.L_1142:
        /*00e4*/ 	.word	0x00000340


	//   ....[1]....
        /*00e8*/ 	.word	0x00000460


	//   ....[2]....
        /*00ec*/ 	.word	0x00000540


	//   ....[3]....
        /*00f0*/ 	.word	0x000005f0


	//   ....[4]....
        /*00f4*/ 	.word	0x000007b0


	//   ....[5]....
        /*00f8*/ 	.word	0x00000960


	//   ....[6]....
        /*00fc*/ 	.word	0x00000a40


	//   ....[7]....
        /*0100*/ 	.word	0x00000b80


	//   ....[8]....
        /*0104*/ 	.word	0x00000c90


	//   ....[9]....
        /*0108*/ 	.word	0x00000da0


	//   ....[10]....
        /*010c*/ 	.word	0x00000eb0


	//   ....[11]....
        /*0110*/ 	.word	0x00000fc0


	//   ....[12]....
        /*0114*/ 	.word	0x000010d0


	//   ....[13]....
        /*0118*/ 	.word	0x000011e0


	//   ....[14]....
        /*011c*/ 	.word	0x000012f0


	//----- nvinfo : EIATTR_EXIT_INSTR_OFFSETS
	.align		4
.L_1143:
        /*0120*/ 	.byte	0x04, 0x1c
        /*0122*/ 	.short	(.L_1145 - .L_1144)


	//   ....[0]....
.L_1144:
        /*0124*/ 	.word	0x00000630


	//   ....[1]....
        /*0128*/ 	.word	0x00001390


	//----- nvinfo : EIATTR_CRS_STACK_SIZE
	.align		4
.L_1145:
        /*012c*/ 	.byte	0x04, 0x1e
        /*012e*/ 	.short	(.L_1147 - .L_1146)
.L_1146:
        /*0130*/ 	.word	0x00000000


	//----- nvinfo : EIATTR_CBANK_PARAM_SIZE
	.align		4
.L_1147:
        /*0134*/ 	.byte	0x03, 0x19
        /*0136*/ 	.short	0x0048


	//----- nvinfo : EIATTR_PARAM_CBANK
	.align		4
        /*0138*/ 	.byte	0x04, 0x0a
        /*013a*/ 	.short	(.L_1149 - .L_1148)
	.align		4
.L_1148:
        /*013c*/ 	.word	index@(.nv.constant0._Z5evictIfLi1ELi8ELi4EEvPT_S1_PKiS3_S3_S3_iiiiii)
        /*0140*/ 	.short	0x0380
        /*0142*/ 	.short	0x0048


	//----- nvinfo : EIATTR_SW_WAR
	.align		4
.L_1149:
        /*0144*/ 	.byte	0x04, 0x36
        /*0146*/ 	.short	(.L_1151 - .L_1150)
.L_1150:
        /*0148*/ 	.word	0x00000008
.L_1151:


//--------------------- .nv.info._Z5evictIfLi8ELi4ELi4EEvPT_S1_PKiS3_S3_S3_iiiiii --------------------------
	.section	.nv.info._Z5evictIfLi8ELi4ELi4EEvPT_S1_PKiS3_S3_S3_iiiiii,"",@"SHT_CUDA_INFO"
	.sectionflags	@""
	.align	4


	//----- nvinfo : EIATTR_CUDA_API_VERSION
	.align		4
        /*0000*/ 	.byte	0x04, 0x37
        /*0002*/ 	.short	(.L_1153 - .L_1152)
.L_1152:
        /*0004*/ 	.word	0x00000082


	//----- nvinfo : EIATTR_KPARAM_INFO
	.align		4
.L_1153:
        /*0008*/ 	.byte	0x04, 0x17
        /*000a*/ 	.short	(.L_1155 - .L_1154)
.L_1154:
        /*000c*/ 	.word	0x00000000
        /*0010*/ 	.short	0x000b
        /*0012*/ 	.short	0x0044
        /*0014*/ 	.byte	0x00, 0xf0, 0x11, 0x00


	//----- nvinfo : EIATTR_KPARAM_INFO
	.align		4
.L_1155:
        /*0018*/ 	.byte	0x04, 0x17
        /*001a*/ 	.short	(.L_1157 - .L_1156)
.L_1156:
        /*001c*/ 	.word	0x00000000
        /*0020*/ 	.short	0x000a
        /*0022*/ 	.short	0x0040
        /*0024*/ 	.byte	0x00, 0xf0, 0x11, 0x00


	//----- nvinfo : EIATTR_KPARAM_INFO
	.align		4
.L_1157:
        /*0028*/ 	.byte	0x04, 0x17
        /*002a*/ 	.short	(.L_1159 - .L_1158)
.L_1158:
        /*002c*/ 	.word	0x00000000
        /*0030*/ 	.short	0x0009
        /*0032*/ 	.short	0x003c
        /*0034*/ 	.byte	0x00, 0xf0, 0x11, 0x00


	//----- nvinfo : EIATTR_KPARAM_INFO
	.align		4
.L_1159:
        /*0038*/ 	.byte	0x04, 0x17
        /*003a*/ 	.short	(.L_1161 - .L_1160)
.L_1160:
        /*003c*/ 	.word	0x00000000
        /*0040*/ 	.short	0x0008
        /*0042*/ 	.short	0x0038
        /*0044*/ 	.byte	0x00, 0xf0, 0x11, 0x00


	//----- nvinfo : EIATTR_KPARAM_INFO
	.align		4
.L_1161:
        /*0048*/ 	.byte	0x04, 0x17
        /*004a*/ 	.short	(.L_1163 - .L_1162)
.L_1162:
        /*004c*/ 	.word	0x00000000
        /*0050*/ 	.short	0x0007
        /*0052*/ 	.short	0x0034
        /*0054*/ 	.byte	0x00, 0xf0, 0x11, 0x00


	//----- nvinfo : EIATTR_KPARAM_INFO
	.align		4
.L_1163:
        /*0058*/ 	.byte	0x04, 0x17
        /*005a*/ 	.short	(.L_1165 - .L_1164)
.L_1164:
        /*005c*/ 	.word	0x00000000
        /*0060*/ 	.short	0x0006
        /*0062*/ 	.short	0x0030
        /*0064*/ 	.byte	0x00, 0xf0, 0x11, 0x00


	//----- nvinfo : EIATTR_KPARAM_INFO
	.align		4
.L_1165:
        /*0068*/ 	.byte	0x04, 0x17
        /*006a*/ 	.short	(.L_1167 - .L_1166)
.L_1166:
        /*006c*/ 	.word	0x00000000
        /*0070*/ 	.short	0x0005
        /*0072*/ 	.short	0x0028
        /*0074*/ 	.byte	0x00, 0xf5, 0x21, 0x00


	//----- nvinfo : EIATTR_KPARAM_INFO
	.align		4
.L_1167:
        /*0078*/ 	.byte	0x04, 0x17
        /*007a*/ 	.short	(.L_1169 - .L_1168)
.L_1168:
        /*007c*/ 	.word	0x00000000
        /*0080*/ 	.short	0x0004
        /*0082*/ 	.short	0x0020
        /*0084*/ 	.byte	0x00, 0xf5, 0x21, 0x00


	//----- nvinfo : EIATTR_KPARAM_INFO
	.align		4
.L_1169:
        /*0088*/ 	.byte	0x04, 0x17
        /*008a*/ 	.short	(.L_1171 - .L_1170)
.L_1170:
        /*008c*/ 	.word	0x00000000
        /*0090*/ 	.short	0x0003
        /*0092*/ 	.short	0x0018
        /*0094*/ 	.byte	0x00, 0xf5, 0x21, 0x00


	//----- nvinfo : EIATTR_KPARAM_INFO
	.align		4
.L_1171:
        /*0098*/ 	.byte	0x04, 0x17
        /*009a*/ 	.short	(.L_1173 - .L_1172)
.L_1172:
        /*009c*/ 	.word	0x00000000
        /*00a0*/ 	.short	0x0002
        /*00a2*/ 	.short	0x0010
        /*00a4*/ 	.byte	0x00, 0xf5, 0x21, 0x00


	//----- nvinfo : EIATTR_KPARAM_INFO
	.align		4
.L_1173:
        /*00a8*/ 	.byte	0x04, 0x17
        /*00aa*/ 	.short	(.L_1175 - .L_1174)
.L_1174:
        /*00ac*/ 	.word	0x00000000
        /*00b0*/ 	.short	0x0001
        /*00b2*/ 	.short	0x0008
        /*00b4*/ 	.byte	0x00, 0xf5, 0x21, 0x00


	//----- nvinfo : EIATTR_KPARAM_INFO
	.align		4
.L_1175:
        /*00b8*/ 	.byte	0x04, 0x17
        /*00ba*/ 	.short	(.L_1177 - .L_1176)
.L_1176:
        /*00bc*/ 	.word	0x00000000
        /*00c0*/ 	.short	0x0000
        /*00c2*/ 	.short	0x0000
        /*00c4*/ 	.byte	0x00, 0xf5, 0x21, 0x00


	//----- nvinfo : EIATTR_SPARSE_MMA_MASK
	.align		4
.L_1177:
        /*00c8*/ 	.byte	0x03, 0x50
        /*00ca*/ 	.short	0x0000


	//----- nvinfo : EIATTR_MAXREG_COUNT
	.align		4
        /*00cc*/ 	.byte	0x03, 0x1b
        /*00ce*/ 	.short	0x00ff


	//----- nvinfo : EIATTR_EXTERNS
	.align		4
        /*00d0*/ 	.byte	0x04, 0x0f
        /*00d2*/ 	.short	(.L_1179 - .L_1178)


	//   ....[0]....
	.align		4
.L_1178:
        /*00d4*/ 	.word	index@(vprintf)


	//----- nvinfo : EIATTR_MERCURY_ISA_VERSION
	.align		4
.L_1179:
        /*00d8*/ 	.byte	0x03, 0x5f
        /*00da*/ 	.short	0x0101


	//----- nvinfo : EIATTR_VRC_CTA_INIT_COUNT
	.align		4
        /*00dc*/ 	.byte	0x02, 0x4a
	.zero		1
	.zero		1


	//----- nvinfo : EIATTR_SYSCALL_OFFSETS
	.align		4
        /*00e0*/ 	.byte	0x04, 0x46
        /*00e2*/ 	.short	(.L_1181 - .L_1180)


	//   ....[0]....
.L_1180:
        /*00e4*/ 	.word	0x00000340


	//   ....[1]....
        /*00e8*/ 	.word	0x00000460


	//   ....[2]....
        /*00ec*/ 	.word	0x00000540


	//   ....[3]....
        /*00f0*/ 	.word	0x000005f0


	//   ....[4]....
        /*00f4*/ 	.word	0x00000800


	//   ....[5]....
        /*00f8*/ 	.word	0x000009b0


	//   ....[6]....
        /*00fc*/ 	.word	0x00000a90


	//   ....[7]....
        /*0100*/ 	.word	0x00000bc0


	//   ....[8]....
        /*0104*/ 	.word	0x00000cc0


	//   ....[9]....
        /*0108*/ 	.word	0x00000dc0


	//   ....[10]....
        /*010c*/ 	.word	0x00000ee0


	//   ....[11]....
        /*0110*/ 	.word	0x00000fe0


	//   ....[12]....
        /*0114*/ 	.word	0x000010e0


	//   ....[13]....
        /*0118*/ 	.word	0x000011e0


	//   ....[14]....
        /*011c*/ 	.word	0x000012f0


	//   ....[15]....
        /*0120*/ 	.word	0x00001430


	//   ....[16]....
        /*0124*/ 	.word	0x00001550


	//   ....[17]....
        /*0128*/ 	.word	0x00001670


	//   ....[18]....
        /*012c*/ 	.word	0x00001790


	//   ....[19]....
        /*0130*/ 	.word	0x000018b0


	//   ....[20]....
        /*0134*/ 	.word	0x000019d0


	//   ....[21]....
        /*0138*/ 	.word	0x00001af0


	//----- nvinfo : EIATTR_EXIT_INSTR_OFFSETS
	.align		4
.L_1181:
        /*013c*/ 	.byte	0x04, 0x1c
        /*013e*/ 	.short	(.L_1183 - .L_1182)


	//   ....[0]....
.L_1182:
        /*0140*/ 	.word	0x00000630


	//   ....[1]....
        /*0144*/ 	.word	0x00001b50


	//----- nvinfo : EIATTR_CRS_STACK_SIZE
	.align		4
.L_1183:
        /*0148*/ 	.byte	0x04, 0x1e
        /*014a*/ 	.short	(.L_1185 - .L_1184)
.L_1184:
        /*014c*/ 	.word	0x00000000


	//----- nvinfo : EIATTR_CBANK_PARAM_SIZE
	.align		4
.L_1185:
        /*0150*/ 	.byte	0x03, 0x19
        /*0152*/ 	.short	0x0048


	//----- nvinfo : EIATTR_PARAM_CBANK
	.align		4
        /*0154*/ 	.byte	0x04, 0x0a
        /*0156*/ 	.short	(.L_1187 - .L_1186)
	.align		4
.L_1186:
        /*0158*/ 	.word	index@(.nv.constant0._Z5evictIfLi8ELi4ELi4EEvPT_S1_PKiS3_S3_S3_iiiiii)
        /*015c*/ 	.short	0x0380
        /*015e*/ 	.short	0x0048


	//----- nvinfo : EIATTR_SW_WAR
	.align		4
.L_1187:
        /*0160*/ 	.byte	0x04, 0x36
        /*0162*/ 	.short	(.L_1189 - .L_1188)
.L_1188:
        /*0164*/ 	.word	0x00000008
.L_1189:


//--------------------- .nv.info._Z5evictIfLi4ELi4ELi4EEvPT_S1_PKiS3_S3_S3_iiiiii --------------------------
	.section	.nv.info._Z5evictIfLi4ELi4ELi4EEvPT_S1_PKiS3_S3_S3_iiiiii,"",@"SHT_CUDA_INFO"
	.sectionflags	@""
	.align	4


	//----- nvinfo : EIATTR_CUDA_API_VERSION
	.align		4
        /*0000*/ 	.byte	0x04, 0x37
        /*0002*/ 	.short	(.L_1191 - .L_1190)
.L_1190:
        /*0004*/ 	.word	0x00000082


	//----- nvinfo : EIATTR_KPARAM_INFO
	.align		4
.L_1191:
        /*0008*/ 	.byte	0x04, 0x17
        /*000a*/ 	.short	(.L_1193 - .L_1192)
.L_1192:
        /*000c*/ 	.word	0x00000000
        /*0010*/ 	.short	0x000b
        /*0012*/ 	.short	0x0044
        /*0014*/ 	.byte	0x00, 0xf0, 0x11, 0x00


	//----- nvinfo : EIATTR_KPARAM_INFO
	.align		4
.L_1193:
        /*0018*/ 	.byte	0x04, 0x17
        /*001a*/ 	.short	(.L_1195 - .L_1194)
.L_1194:
        /*001c*/ 	.word	0x00000000
        /*0020*/ 	.short	0x000a
        /*0022*/ 	.short	0x0040
        /*0024*/ 	.byte	0x00, 0xf0, 0x11, 0x00


	//----- nvinfo : EIATTR_KPARAM_INFO
	.align		4
.L_1195:
        /*0028*/ 	.byte	0x04, 0x17
        /*002a*/ 	.short	(.L_1197 - .L_1196)
.L_1196:
        /*002c*/ 	.word	0x00000000
        /*0030*/ 	.short	0x0009
        /*0032*/ 	.short	0x003c
        /*0034*/ 	.byte	0x00, 0xf0, 0x11, 0x00


	//----- nvinfo : EIATTR_KPARAM_INFO
	.align		4
.L_1197:
        /*0038*/ 	.byte	0x04, 0x17
        /*003a*/ 	.short	(.L_1199 - .L_1198)
.L_1198:
        /*003c*/ 	.word	0x00000000
        /*0040*/ 	.short	0x0008
        /*0042*/ 	.short	0x0038
        /*0044*/ 	.byte	0x00, 0xf0, 0x11, 0x00


	//----- nvinfo : EIATTR_KPARAM_INFO
	.align		4
.L_1199:
        /*0048*/ 	.byte	0x04, 0x17
        /*004a*/ 	.short	(.L_1201 - .L_1200)
.L_1200:
        /*004c*/ 	.word	0x00000000
        /*0050*/ 	.short	0x0007
        /*0052*/ 	.short	0x0034
        /*0054*/ 	.byte	0x00, 0xf0, 0x11, 0x00


	//----- nvinfo : EIATTR_KPARAM_INFO
	.align		4
.L_1201:
        /*0058*/ 	.byte	0x04, 0x17
        /*005a*/ 	.short	(.L_1203 - .L_1202)
.L_1202:
        /*005c*/ 	.word	0x00000000
        /*0060*/ 	.short	0x0006
        /*0062*/ 	.short	0x0030
        /*0064*/ 	.byte	0x00, 0xf0, 0x11, 0x00


	//----- nvinfo : EIATTR_KPARAM_INFO
	.align		4
.L_1203:
        /*0068*/ 	.byte	0x04, 0x17
        /*006a*/ 	.short	(.L_1205 - .L_1204)
.L_1204:
        /*006c*/ 	.word	0x00000000
        /*0070*/ 	.short	0x0005
        /*0072*/ 	.short	0x0028
        /*0074*/ 	.byte	0x00, 0xf5, 0x21, 0x00


	//----- nvinfo : EIATTR_KPARAM_INFO
	.align		4
.L_1205:
        /*0078*/ 	.byte	0x04, 0x17
        /*007a*/ 	.short	(.L_1207 - .L_1206)
.L_1206:
        /*007c*/ 	.word	0x00000000
        /*0080*/ 	.short	0x0004
        /*0082*/ 	.short	0x0020
        /*0084*/ 	.byte	0x00, 0xf5, 0x21, 0x00


	//----- nvinfo : EIATTR_KPARAM_INFO
	.align		4
.L_1207:
        /*0088*/ 	.byte	0x04, 0x17
        /*008a*/ 	.short	(.L_1209 - .L_1208)
.L_1208:
        /*008c*/ 	.word	0x00000000
        /*0090*/ 	.short	0x0003
        /*0092*/ 	.short	0x0018
        /*0094*/ 	.byte	0x00, 0xf5, 0x21, 0x00


	//----- nvinfo : EIATTR_KPARAM_INFO
	.align		4
.L_1209:
        /*0098*/ 	.byte	0x04, 0x17
        /*009a*/ 	.short	(.L_1211 - .L_1210)
.L_1210:
        /*009c*/ 	.word	0x00000000
        /*00a0*/ 	.short	0x0002
        /*00a2*/ 	.short	0x0010
        /*00a4*/ 	.byte	0x00, 0xf5, 0x21, 0x00


	//----- nvinfo : EIATTR_KPARAM_INFO
	.align		4
.L_1211:
        /*00a8*/ 	.byte	0x04, 0x17
        /*00aa*/ 	.short	(.L_1213 - .L_1212)
.L_1212:
        /*00ac*/ 	.word	0x00000000
        /*00b0*/ 	.short	0x0001
        /*00b2*/ 	.short	0x0008
        /*00b4*/ 	.byte	0x00, 0xf5, 0x21, 0x00


	//----- nvinfo : EIATTR_KPARAM_INFO
	.align		4
.L_1213:
        /*00b8*/ 	.byte	0x04, 0x17
        /*00ba*/ 	.short	(.L_1215 - .L_1214)
.L_1214:
        /*00bc*/ 	.word	0x00000000
        /*00c0*/ 	.short	0x0000
        /*00c2*/ 	.short	0x0000
        /*00c4*/ 	.byte	0x00, 0xf5, 0x21, 0x00


	//----- nvinfo : EIATTR_SPARSE_MMA_MASK
	.align		4
.L_1215:
        /*00c8*/ 	.byte	0x03, 0x50
        /*00ca*/ 	.short	0x0000


	//----- nvinfo : EIATTR_MAXREG_COUNT
	.align		4
        /*00cc*/ 	.byte	0x03, 0x1b
        /*00ce*/ 	.short	0x00ff


	//----- nvinfo : EIATTR_EXTERNS
	.align		4
        /*00d0*/ 	.byte	0x04, 0x0f
        /*00d2*/ 	.short	(.L_1217 - .L_1216)


	//   ....[0]....
	.align		4
.L_1216:
        /*00d4*/ 	.word	index@(vprintf)


	//----- nvinfo : EIATTR_MERCURY_ISA_VERSION
	.align		4
.L_1217:
        /*00d8*/ 	.byte	0x03, 0x5f
        /*00da*/ 	.short	0x0101


	//----- nvinfo : EIATTR_VRC_CTA_INIT_COUNT
	.align		4
        /*00dc*/ 	.byte	0x02, 0x4a
	.zero		1
	.zero		1


	//----- nvinfo : EIATTR_SYSCALL_OFFSETS
	.align		4
        /*00e0*/ 	.byte	0x04, 0x46
        /*00e2*/ 	.short	(.L_1219 - .L_1218)


	//   ....[0]....
.L_1218:
        /*00e4*/ 	.word	0x00000340


	//   ....[1]....
        /*00e8*/ 	.word	0x00000460


	//   ....[2]....
        /*00ec*/ 	.word	0x00000540


	//   ....[3]....
        /*00f0*/ 	.word	0x000005f0


	//   ....[4]....
        /*00f4*/ 	.word	0x00000800


	//   ....[5]....
        /*00f8*/ 	.word	0x000009b0


	//   ....[6]....
        /*00fc*/ 	.word	0x00000a90


	//   ....[7]....
        /*0100*/ 	.word	0x00000bc0


	//   ....[8]....
        /*0104*/ 	.word	0x00000cd0


	//   ....[9]....
        /*0108*/ 	.word	0x00000de0


	//   ....[10]....
        /*010c*/ 	.word	0x00000ef0


	//   ....[11]....
        /*0110*/ 	.word	0x00001030


	//   ....[12]....
        /*0114*/ 	.word	0x00001140


	//   ....[13]....
        /*0118*/ 	.word	0x00001250


	//----- nvinfo : EIATTR_EXIT_INSTR_OFFSETS
	.align		4
.L_1219:
        /*011c*/ 	.byte	0x04, 0x1c
        /*011e*/ 	.short	(.L_1221 - .L_1220)


	//   ....[0]....
.L_1220:
        /*0120*/ 	.word	0x00000630


	//   ....[1]....
        /*0124*/ 	.word	0x000012b0


	//----- nvinfo : EIATTR_CRS_STACK_SIZE
	.align		4
.L_1221:
        /*0128*/ 	.byte	0x04, 0x1e
        /*012a*/ 	.short	(.L_1223 - .L_1222)
.L_1222:
        /*012c*/ 	.word	0x00000000


	//----- nvinfo : EIATTR_CBANK_PARAM_SIZE
	.align		4
.L_1223:
        /*0130*/ 	.byte	0x03, 0x19
        /*0132*/ 	.short	0x0048


	//----- nvinfo : EIATTR_PARAM_CBANK
	.align		4
        /*0134*/ 	.byte	0x04, 0x0a
        /*0136*/ 	.short	(.L_1225 - .L_1224)
	.align		4
.L_1224:
        /*0138*/ 	.word	index@(.nv.constant0._Z5evictIfLi4ELi4ELi4EEvPT_S1_PKiS3_S3_S3_iiiiii)
        /*013c*/ 	.short	0x0380
        /*013e*/ 	.short	0x0048


	//----- nvinfo : EIATTR_SW_WAR
	.align		4
.L_1225:
        /*0140*/ 	.byte	0x04, 0x36
        /*0142*/ 	.short	(.L_1227 - .L_1226)
.L_1226:
        /*0144*/ 	.word	0x00000008
.L_1227:


//--------------------- .nv.info._Z5evictIfLi2ELi4ELi4EEvPT_S1_PKiS3_S3_S3_iiiiii --------------------------
	.section	.nv.info._Z5evictIfLi2ELi4ELi4EEvPT_S1_PKiS3_S3_S3_iiiiii,"",@"SHT_CUDA_INFO"
	.sectionflags	@""
	.align	4


	//----- nvinfo : EIATTR_CUDA_API_VERSION
	.align		4
        /*0000*/ 	.byte	0x04, 0x37
        /*0002*/ 	.short	(.L_1229 - .L_1228)
.L_1228:
        /*0004*/ 	.word	0x00000082


	//----- nvinfo : EIATTR_KPARAM_INFO
	.align		4
.L_1229:
        /*0008*/ 	.byte	0x04, 0x17
        /*000a*/ 	.short	(.L_1231 - .L_1230)
.L_1230:
        /*000c*/ 	.word	0x00000000
        /*0010*/ 	.short	0x000b
        /*0012*/ 	.short	0x0044
        /*0014*/ 	.byte	0x00, 0xf0, 0x11, 0x00


	//----- nvinfo : EIATTR_KPARAM_INFO
	.align		4
.L_1231:
        /*0018*/ 	.byte	0x04, 0x17
        /*001a*/ 	.short	(.L_1233 - .L_1232)
.L_1232:
        /*001c*/ 	.word	0x00000000
        /*0020*/ 	.short	0x000a
        /*0022*/ 	.short	0x0040
        /*0024*/ 	.byte	0x00, 0xf0, 0x11, 0x00


	//----- nvinfo : EIATTR_KPARAM_INFO
	.align		4
.L_1233:
        /*0028*/ 	.byte	0x04, 0x17
        /*002a*/ 	.short	(.L_1235 - .L_1234)
.L_1234:
        /*002c*/ 	.word	0x00000000
        /*0030*/ 	.short	0x0009
        /*0032*/ 	.short	0x003c
        /*0034*/ 	.byte	0x00, 0xf0, 0x11, 0x00


	//----- nvinfo : EIATTR_KPARAM_INFO
	.align		4
.L_1235:
        /*0038*/ 	.byte	0x04, 0x17
        /*003a*/ 	.short	(.L_1237 - .L_1236)
.L_1236:
        /*003c*/ 	.word	0x00000000
        /*0040*/ 	.short	0x0008
        /*0042*/ 	.short	0x0038
        /*0044*/ 	.byte	0x00, 0xf0, 0x11, 0x00


	//----- nvinfo : EIATTR_KPARAM_INFO
	.align		4
.L_1237:
        /*0048*/ 	.byte	0x04, 0x17
        /*004a*/ 	.short	(.L_1239 - .L_1238)
.L_1238:
        /*004c*/ 	.word	0x00000000
        /*0050*/ 	.short	0x0007
        /*0052*/ 	.short	0x0034
        /*0054*/ 	.byte	0x00, 0xf0, 0x11, 0x00


	//----- nvinfo : EIATTR_KPARAM_INFO
	.align		4
.L_1239:
        /*0058*/ 	.byte	0x04, 0x17
        /*005a*/ 	.short	(.L_1241 - .L_1240)
.L_1240:
        /*005c*/ 	.word	0x00000000
        /*0060*/ 	.short	0x0006
        /*0062*/ 	.short	0x0030
        /*0064*/ 	.byte	0x00, 0xf0, 0x11, 0x00


	//----- nvinfo : EIATTR_KPARAM_INFO
	.align		4
.L_1241:
        /*0068*/ 	.byte	0x04, 0x17
        /*006a*/ 	.short	(.L_1243 - .L_1242)
.L_1242:
        /*006c*/ 	.word	0x00000000
        /*0070*/ 	.short	0x0005
        /*0072*/ 	.short	0x0028
        /*0074*/ 	.byte	0x00, 0xf5, 0x21, 0x00


	//----- nvinfo : EIATTR_KPARAM_INFO
	.align		4
.L_1243:
        /*0078*/ 	.byte	0x04, 0x17
        /*007a*/ 	.short	(.L_1245 - .L_1244)
.L_1244:
        /*007c*/ 	.word	0x00000000
        /*0080*/ 	.short	0x0004
        /*0082*/ 	.short	0x0020
        /*0084*/ 	.byte	0x00, 0xf5, 0x21, 0x00


	//----- nvinfo : EIATTR_KPARAM_INFO
	.align		4
.L_1245:
        /*0088*/ 	.byte	0x04, 0x17
        /*008a*/ 	.short	(.L_1247 - .L_1246)
.L_1246:
        /*008c*/ 	.word	0x00000000
        /*0090*/ 	.short	0x0003
        /*0092*/ 	.short	0x0018
        /*0094*/ 	.byte	0x00, 0xf5, 0x21, 0x00


	//----- nvinfo : EIATTR_KPARAM_INFO
	.align		4
.L_1247:
        /*0098*/ 	.byte	0x04, 0x17
        /*009a*/ 	.short	(.L_1249 - .L_1248)
.L_1248:
        /*009c*/ 	.word	0x00000000
        /*00a0*/ 	.short	0x0002
        /*00a2*/ 	.short	0x0010
        /*00a4*/ 	.byte	0x00, 0xf5, 0x21, 0x00


	//----- nvinfo : EIATTR_KPARAM_INFO
	.align		4
.L_1249:
        /*00a8*/ 	.byte	0x04, 0x17
        /*00aa*/ 	.short	(.L_1251 - .L_1250)
.L_1250:
        /*00ac*/ 	.word	0x00000000
        /*00b0*/ 	.short	0x0001
        /*00b2*/ 	.short	0x0008
        /*00b4*/ 	.byte	0x00, 0xf5, 0x21, 0x00


	//----- nvinfo : EIATTR_KPARAM_INFO
	.align		4
.L_1251:
        /*00b8*/ 	.byte	0x04, 0x17
        /*00ba*/ 	.short	(.L_1253 - .L_1252)
.L_1252:
        /*00bc*/ 	.word	0x00000000
        /*00c0*/ 	.short	0x0000
        /*00c2*/ 	.short	0x0000
        /*00c4*/ 	.byte	0x00, 0xf5, 0x21, 0x00


	//----- nvinfo : EIATTR_SPARSE_MMA_MASK
	.align		4
.L_1253:
        /*00c8*/ 	.byte	0x03, 0x50
        /*00ca*/ 	.short	0x0000


	//----- nvinfo : EIATTR_MAXREG_COUNT
	.align		4
        /*00cc*/ 	.byte	0x03, 0x1b
        /*00ce*/ 	.short	0x00ff


	//----- nvinfo : EIATTR_EXTERNS
	.align		4
        /*00d0*/ 	.byte	0x04, 0x0f
        /*00d2*/ 	.short	(.L_1255 - .L_1254)


	//   ....[0]....
	.align		4
.L_1254:
        /*00d4*/ 	.word	index@(vprintf)


	//----- nvinfo : EIATTR_MERCURY_ISA_VERSION
	.align		4
.L_1255:
        /*00d8*/ 	.byte	0x03, 0x5f
        /*00da*/ 	.short	0x0101


	//----- nvinfo : EIATTR_VRC_CTA_INIT_COUNT
	.align		4
        /*00dc*/ 	.byte	0x02, 0x4a
	.zero		1
	.zero		1


	//----- nvinfo : EIATTR_SYSCALL_OFFSETS
	.align		4
        /*00e0*/ 	.byte	0x04, 0x46
        /*00e2*/ 	.short	(.L_1257 - .L_1256)


	//   ....[0]....
.L_1256:
        /*00e4*/ 	.word	0x00000340


	//   ....[1]....
        /*00e8*/ 	.word	0x00000460


	//   ....[2]....
        /*00ec*/ 	.word	0x00000540


	//   ....[3]....
        /*00f0*/ 	.word	0x000005f0


	//   ....[4]....
        /*00f4*/ 	.word	0x00000800


	//   ....[5]....
        /*00f8*/ 	.word	0x000009b0


	//   ....[6]....
        /*00fc*/ 	.word	0x00000a90


	//   ....[7]....
        /*0100*/ 	.word	0x00000bc0


	//   ....[8]....
        /*0104*/ 	.word	0x00000cd0


	//   ....[9]....
        /*0108*/ 	.word	0x00000de0


	//   ....[10]....
        /*010c*/ 	.word	0x00000ef0


	//   ....[11]....
        /*0110*/ 	.word	0x00001030


	//----- nvinfo : EIATTR_EXIT_INSTR_OFFSETS
	.align		4
.L_1257:
        /*0114*/ 	.byte	0x04, 0x1c
        /*0116*/ 	.short	(.L_1259 - .L_1258)


	//   ....[0]....
.L_1258:
        /*0118*/ 	.word	0x00000630


	//   ....[1]....
        /*011c*/ 	.word	0x00001090


	//----- nvinfo : EIATTR_CRS_STACK_SIZE
	.align		4
.L_1259:
        /*0120*/ 	.byte	0x04, 0x1e
        /*0122*/ 	.short	(.L_1261 - .L_1260)
.L_1260:
        /*0124*/ 	.word	0x00000000


	//----- nvinfo : EIATTR_CBANK_PARAM_SIZE
	.align		4
.L_1261:
        /*0128*/ 	.byte	0x03, 0x19
        /*012a*/ 	.short	0x0048


	//----- nvinfo : EIATTR_PARAM_CBANK
	.align		4
        /*012c*/ 	.byte	0x04, 0x0a
        /*012e*/ 	.short	(.L_1263 - .L_1262)
	.align		4
.L_1262:
        /*0130*/ 	.word	index@(.nv.constant0._Z5evictIfLi2ELi4ELi4EEvPT_S1_PKiS3_S3_S3_iiiiii)
        /*0134*/ 	.short	0x0380
        /*0136*/ 	.short	0x0048


	//----- nvinfo : EIATTR_SW_WAR
	.align		4
.L_1263:
        /*0138*/ 	.byte	0x04, 0x36
        /*013a*/ 	.short	(.L_1265 - .L_1264)
.L_1264:
        /*013c*/ 	.word	0x00000008
.L_1265:


//--------------------- .nv.info._Z5evictIfLi1ELi4ELi4EEvPT_S1_PKiS3_S3_S3_iiiiii --------------------------
	.section	.nv.info._Z5evictIfLi1ELi4ELi4EEvPT_S1_PKiS3_S3_S3_iiiiii,"",@"SHT_CUDA_INFO"
	.sectionflags	@""
	.align	4


	//----- nvinfo : EIATTR_CUDA_API_VERSION
	.align		4
        /*0000*/ 	.byte	0x04, 0x37
        /*0002*/ 	.short	(.L_1267 - .L_1266)
.L_1266:
        /*0004*/ 	.word	0x00000082


	//----- nvinfo : EIATTR_KPARAM_INFO
	.align		4
.L_1267:
        /*0008*/ 	.byte	0x04, 0x17
        /*000a*/ 	.short	(.L_1269 - .L_1268)
.L_1268:
        /*000c*/ 	.word	0x00000000
        /*0010*/ 	.short	0x000b
        /*0012*/ 	.short	0x0044
        /*0014*/ 	.byte	0x00, 0xf0, 0x11, 0x00


	//----- nvinfo : EIATTR_KPARAM_INFO
	.align		4
.L_1269:
        /*0018*/ 	.byte	0x04, 0x17
        /*001a*/ 	.short	(.L_1271 - .L_1270)
.L_1270:
        /*001c*/ 	.word	0x00000000
        /*0020*/ 	.short	0x000a
        /*0022*/ 	.short	0x0040
        /*0024*/ 	.byte	0x00, 0xf0, 0x11, 0x00


	//----- nvinfo : EIATTR_KPARAM_INFO
	.align		4
.L_1271:
        /*0028*/ 	.byte	0x04, 0x17
        /*002a*/ 	.short	(.L_1273 - .L_1272)
.L_1272:
        /*002c*/ 	.word	0x00000000
        /*0030*/ 	.short	0x0009
        /*0032*/ 	.short	0x003c
        /*0034*/ 	.byte	0x00, 0xf0, 0x11, 0x00


	//----- nvinfo : EIATTR_KPARAM_INFO
	.align		4
.L_1273:
        /*0038*/ 	.byte	0x04, 0x17
        /*003a*/ 	.short	(.L_1275 - .L_1274)
.L_1274:
        /*003c*/ 	.word	0x00000000
        /*0040*/ 	.short	0x0008
        /*0042*/ 	.short	0x0038
        /*0044*/ 	.byte	0x00, 0xf0, 0x11, 0x00


	//----- nvinfo : EIATTR_KPARAM_INFO
	.align		4
.L_1275:
        /*0048*/ 	.byte	0x04, 0x17
        /*004a*/ 	.short	(.L_1277 - .L_1276)
.L_1276:
        /*004c*/ 	.word	0x00000000
        /*0050*/ 	.short	0x0007
        /*0052*/ 	.short	0x0034
        /*0054*/ 	.byte	0x00, 0xf0, 0x11, 0x00


	//----- nvinfo : EIATTR_KPARAM_INFO
	.align		4
.L_1277:
        /*0058*/ 	.byte	0x04, 0x17
        /*005a*/ 	.short	(.L_1279 - .L_1278)
.L_1278:
        /*005c*/ 	.word	0x00000000
        /*0060*/ 	.short	0x0006
        /*0062*/ 	.short	0x0030
        /*0064*/ 	.byte	0x00, 0xf0, 0x11, 0x00


	//----- nvinfo : EIATTR_KPARAM_INFO
	.align		4
.L_1279:
        /*0068*/ 	.byte	0x04, 0x17
        /*006a*/ 	.short	(.L_1281 - .L_1280)
.L_1280:
        /*006c*/ 	.word	0x00000000
        /*0070*/ 	.short	0x0005
        /*0072*/ 	.short	0x0028
        /*0074*/ 	.byte	0x00, 0xf5, 0x21, 0x00


	//----- nvinfo : EIATTR_KPARAM_INFO
	.align		4
.L_1281:
        /*0078*/ 	.byte	0x04, 0x17
        /*007a*/ 	.short	(.L_1283 - .L_1282)
.L_1282:
        /*007c*/ 	.word	0x00000000
        /*0080*/ 	.short	0x0004
        /*0082*/ 	.short	0x0020
        /*0084*/ 	.byte	0x00, 0xf5, 0x21, 0x00


	//----- nvinfo : EIATTR_KPARAM_INFO
	.align		4
.L_1283:
        /*0088*/ 	.byte	0x04, 0x17
        /*008a*/ 	.short	(.L_1285 - .L_1284)
.L_1284:
        /*008c*/ 	.word	0x00000000
        /*0090*/ 	.short	0x0003
        /*0092*/ 	.short	0x0018
        /*0094*/ 	.byte	0x00, 0xf5, 0x21, 0x00


	//----- nvinfo : EIATTR_KPARAM_INFO
	.align		4
.L_1285:
        /*0098*/ 	.byte	0x04, 0x17
        /*009a*/ 	.short	(.L_1287 - .L_1286)
.L_1286:
        /*009c*/ 	.word	0x00000000
        /*00a0*/ 	.short	0x0002
        /*00a2*/ 	.short	0x0010
        /*00a4*/ 	.byte	0x00, 0xf5, 0x21, 0x00


	//----- nvinfo : EIATTR_KPARAM_INFO
	.align		4
.L_1287:
        /*00a8*/ 	.byte	0x04, 0x17
        /*00aa*/ 	.short	(.L_1289 - .L_1288)
.L_1288:
        /*00ac*/ 	.word	0x00000000
        /*00b0*/ 	.short	0x0001
        /*00b2*/ 	.short	0x0008
        /*00b4*/ 	.byte	0x00, 0xf5, 0x21, 0x00


	//----- nvinfo : EIATTR_KPARAM_INFO
	.align		4
.L_1289:
        /*00b8*/ 	.byte	0x04, 0x17
        /*00ba*/ 	.short	(.L_1291 - .L_1290)
.L_1290:
        /*00bc*/ 	.word	0x00000000
        /*00c0*/ 	.short	0x0000
        /*00c2*/ 	.short	0x0000
        /*00c4*/ 	.byte	0x00, 0xf5, 0x21, 0x00


	//----- nvinfo : EIATTR_SPARSE_MMA_MASK
	.align		4
.L_1291:
        /*00c8*/ 	.byte	0x03, 0x50
        /*00ca*/ 	.short	0x0000


	//----- nvinfo : EIATTR_MAXREG_COUNT
	.align		4
        /*00cc*/ 	.byte	0x03, 0x1b
        /*00ce*/ 	.short	0x00ff


	//----- nvinfo : EIATTR_EXTERNS
	.align		4
        /*00d0*/ 	.byte	0x04, 0x0f
        /*00d2*/ 	.short	(.L_1293 - .L_1292)


	//   ....[0]....
	.align		4
.L_1292:
        /*00d4*/ 	.word	index@(vprintf)


	//----- nvinfo : EIATTR_MERCURY_ISA_VERSION
	.align		4
.L_1293:
        /*00d8*/ 	.byte	0x03, 0x5f
        /*00da*/ 	.short	0x0101


	//----- nvinfo : EIATTR_VRC_CTA_INIT_COUNT
	.align		4
        /*00dc*/ 	.byte	0x02, 0x4a
	.zero		1
	.zero		1


	//----- nvinfo : EIATTR_SYSCALL_OFFSETS
	.align		4
        /*00e0*/ 	.byte	0x04, 0x46
        /*00e2*/ 	.short	(.L_1295 - .L_1294)


	//   ....[0]....
.L_1294:
        /*00e4*/ 	.word	0x00000340


	//   ....[1]....
        /*00e8*/ 	.word	0x00000460


	//   ....[2]....
        /*00ec*/ 	.word	0x00000540


	//   ....[3]....
        /*00f0*/ 	.word	0x000005f0


	//   ....[4]....
        /*00f4*/ 	.word	0x00000960


	//   ....[5]....
        /*00f8*/ 	.word	0x00000b20


	//   ....[6]....
        /*00fc*/ 	.word	0x00000c00


	//   ....[7]....
        /*0100*/ 	.word	0x00000d30


	//   ....[8]....
        /*0104*/ 	.word	0x00000e30


	//   ....[9]....
        /*0108*/ 	.word	0x00000f40


	//   ....[10]....
        /*010c*/ 	.word	0x00001050


	//   ....[11]....
        /*0110*/ 	.word	0x00001250


	//   ....[12]....
        /*0114*/ 	.word	0x00001400


	//   ....[13]....
        /*0118*/ 	.word	0x000014e0


	//   ....[14]....
        /*011c*/ 	.word	0x00001620


	//   ....[15]....
        /*0120*/ 	.word	0x00001730


	//   ....[16]....
        /*0124*/ 	.word	0x00001840


	//   ....[17]....
        /*0128*/ 	.word	0x00001950


	//   ....[18]....
        /*012c*/ 	.word	0x00001b20


	//   ....[19]....
        /*0130*/ 	.word	0x00001cd0


	//   ....[20]....
        /*0134*/ 	.word	0x00001db0


	//   ....[21]....
        /*0138*/ 	.word	0x00001ee0


	//   ....[22]....
        /*013c*/ 	.word	0x00001fe0


	//   ....[23]....
        /*0140*/ 	.word	0x000020f0


	//   ....[24]....
        /*0144*/ 	.word	0x00002200


	//----- nvinfo : EIATTR_EXIT_INSTR_OFFSETS
	.align		4
.L_1295:
        /*0148*/ 	.byte	0x04, 0x1c
        /*014a*/ 	.short	(.L_1297 - .L_1296)


	//   ....[0]....
.L_1296:
        /*014c*/ 	.word	0x00000630


	//   ....[1]....
        /*0150*/ 	.word	0x000010f0


	//   ....[2]....
        /*0154*/ 	.word	0x00002290


	//----- nvinfo : EIATTR_CRS_STACK_SIZE
	.align		4
.L_1297:
        /*0158*/ 	.byte	0x04, 0x1e
        /*015a*/ 	.short	(.L_1299 - .L_1298)
.L_1298:
        /*015c*/ 	.word	0x00000000


	//----- nvinfo : EIATTR_CBANK_PARAM_SIZE
	.align		4
.L_1299:
        /*0160*/ 	.byte	0x03, 0x19
        /*0162*/ 	.short	0x0048


	//----- nvinfo : EIATTR_PARAM_CBANK
	.align		4
        /*0164*/ 	.byte	0x04, 0x0a
        /*0166*/ 	.short	(.L_1301 - .L_1300)
	.align		4
.L_1300:
        /*0168*/ 	.word	index@(.nv.constant0._Z5evictIfLi1ELi4ELi4EEvPT_S1_PKiS3_S3_S3_iiiiii)
        /*016c*/ 	.short	0x0380
        /*016e*/ 	.short	0x0048


	//----- nvinfo : EIATTR_SW_WAR
	.align		4
.L_1301:
        /*0170*/ 	.byte	0x04, 0x36
        /*0172*/ 	.short	(.L_1303 - .L_1302)
.L_1302:
        /*0174*/ 	.word	0x00000008
.L_1303:


//--------------------- .nv.info._Z5evictIfLi8ELi2ELi4EEvPT_S1_PKiS3_S3_S3_iiiiii --------------------------
	.section	.nv.info._Z5evictIfLi8ELi2ELi4EEvPT_S1_PKiS3_S3_S3_iiiiii,"",@"SHT_CUDA_INFO"
	.sectionflags	@""
	.align	4


	//----- nvinfo : EIATTR_CUDA_API_VERSION
	.align		4
        /*0000*/ 	.byte	0x04, 0x37
        /*0002*/ 	.short	(.L_1305 - .L_1304)
.L_1304:
        /*0004*/ 	.word	0x00000082


	//----- nvinfo : EIATTR_KPARAM_INFO
	.align		4
.L_1305:
        /*0008*/ 	.byte	0x04, 0x17
        /*000a*/ 	.short	(.L_1307 - .L_1306)
.L_1306:
        /*000c*/ 	.word	0x00000000
        /*0010*/ 	.short	0x000b
        /*0012*/ 	.short	0x0044
        /*0014*/ 	.byte	0x00, 0xf0, 0x11, 0x00


	//----- nvinfo : EIATTR_KPARAM_INFO
	.align		4
.L_1307:
        /*0018*/ 	.byte	0x04, 0x17
        /*001a*/ 	.short	(.L_1309 - .L_1308)
.L_1308:
        /*001c*/ 	.word	0x00000000
        /*0020*/ 	.short	0x000a
        /*0022*/ 	.short	0x0040
        /*0024*/ 	.byte	0x00, 0xf0, 0x11, 0x00


	//----- nvinfo : EIATTR_KPARAM_INFO
	.align		4
.L_1309:
        /*0028*/ 	.byte	0x04, 0x17
        /*002a*/ 	.short	(.L_1311 - .L_1310)
.L_1310:
        /*002c*/ 	.word	0x00000000
        /*0030*/ 	.short	0x0009
        /*0032*/ 	.short	0x003c
        /*0034*/ 	.byte	0x00, 0xf0, 0x11, 0x00


	//----- nvinfo : EIATTR_KPARAM_INFO
	.align		4
.L_1311:
        /*0038*/ 	.byte	0x04, 0x17
        /*003a*/ 	.short	(.L_1313 - .L_1312)
.L_1312:
        /*003c*/ 	.word	0x00000000
        /*0040*/ 	.short	0x0008
        /*0042*/ 	.short	0x0038
        /*0044*/ 	.byte	0x00, 0xf0, 0x11, 0x00


	//----- nvinfo : EIATTR_KPARAM_INFO
	.align		4
.L_1313:
        /*0048*/ 	.byte	0x04, 0x17
        /*004a*/ 	.short	(.L_1315 - .L_1314)
.L_1314:
        /*004c*/ 	.word	0x00000000
        /*0050*/ 	.short	0x0007
        /*0052*/ 	.short	0x0034
        /*0054*/ 	.byte	0x00, 0xf0, 0x11, 0x00


	//----- nvinfo : EIATTR_KPARAM_INFO
	.align		4
.L_1315:
        /*0058*/ 	.byte	0x04, 0x17
        /*005a*/ 	.short	(.L_1317 - .L_1316)
.L_1316:
        /*005c*/ 	.word	0x00000000
        /*0060*/ 	.short	0x0006
        /*0062*/ 	.short	0x0030
        /*0064*/ 	.byte	0x00, 0xf0, 0x11, 0x00


	//----- nvinfo : EIATTR_KPARAM_INFO
	.align		4
.L_1317:
        /*0068*/ 	.byte	0x04, 0x17
        /*006a*/ 	.short	(.L_1319 - .L_1318)
.L_1318:
        /*006c*/ 	.word	0x00000000
        /*0070*/ 	.short	0x0005
        /*0072*/ 	.short	0x0028
        /*0074*/ 	.byte	0x00, 0xf5, 0x21, 0x00


	//----- nvinfo : EIATTR_KPARAM_INFO
	.align		4
.L_1319:
        /*0078*/ 	.byte	0x04, 0x17
        /*007a*/ 	.short	(.L_1321 - .L_1320)
.L_1320:
        /*007c*/ 	.word	0x00000000
        /*0080*/ 	.short	0x0004
        /*0082*/ 	.short	0x0020
        /*0084*/ 	.byte	0x00, 0xf5, 0x21, 0x00


	//----- nvinfo : EIATTR_KPARAM_INFO
	.align		4
.L_1321:
        /*0088*/ 	.byte	0x04, 0x17
        /*008a*/ 	.short	(.L_1323 - .L_1322)
.L_1322:
        /*008c*/ 	.word	0x00000000
        /*0090*/ 	.short	0x0003
        /*0092*/ 	.short	0x0018
        /*0094*/ 	.byte	0x00, 0xf5, 0x21, 0x00


	//----- nvinfo : EIATTR_KPARAM_INFO
	.align		4
.L_1323:
        /*0098*/ 	.byte	0x04, 0x17
        /*009a*/ 	.short	(.L_1325 - .L_1324)
.L_1324:
        /*009c*/ 	.word	0x00000000
        /*00a0*/ 	.short	0x0002
        /*00a2*/ 	.short	0x0010
        /*00a4*/ 	.byte	0x00, 0xf5, 0x21, 0x00


	//----- nvinfo : EIATTR_KPARAM_INFO
	.align		4
.L_1325:
        /*00a8*/ 	.byte	0x04, 0x17
        /*00aa*/ 	.short	(.L_1327 - .L_1326)
.L_1326:
        /*00ac*/ 	.word	0x00000000
        /*00b0*/ 	.short	0x0001
        /*00b2*/ 	.short	0x0008
        /*00b4*/ 	.byte	0x00, 0xf5, 0x21, 0x00


	//----- nvinfo : EIATTR_KPARAM_INFO
	.align		4
.L_1327:
        /*00b8*/ 	.byte	0x04, 0x17
        /*00ba*/ 	.short	(.L_1329 - .L_1328)
.L_1328:
        /*00bc*/ 	.word	0x00000000
        /*00c0*/ 	.short	0x0000
        /*00c2*/ 	.short	0x0000
        /*00c4*/ 	.byte	0x00, 0xf5, 0x21, 0x00


	//----- nvinfo : EIATTR_SPARSE_MMA_MASK
	.align		4
.L_1329:
        /*00c8*/ 	.byte	0x03, 0x50
        /*00ca*/ 	.short	0x0000


	//----- nvinfo : EIATTR_MAXREG_COUNT
	.align		4
        /*00cc*/ 	.byte	0x03, 0x1b
        /*00ce*/ 	.short	0x00ff


	//----- nvinfo : EIATTR_EXTERNS
	.align		4
        /*00d0*/ 	.byte	0x04, 0x0f
        /*00d2*/ 	.short	(.L_1331 - .L_1330)


	//   ....[0]....
	.align		4
.L_1330:
        /*00d4*/ 	.word	index@(vprintf)


	//----- nvinfo : EIATTR_MERCURY_ISA_VERSION
	.align		4
.L_1331:
        /*00d8*/ 	.byte	0x03, 0x5f
        /*00da*/ 	.short	0x0101


	//----- nvinfo : EIATTR_VRC_CTA_INIT_COUNT
	.align		4
        /*00dc*/ 	.byte	0x02, 0x4a
	.zero		1
	.zero		1


	//----- nvinfo : EIATTR_SYSCALL_OFFSETS
	.align		4
        /*00e0*/ 	.byte	0x04, 0x46
        /*00e2*/ 	.short	(.L_1333 - .L_1332)


	//   ....[0]....
.L_1332:
        /*00e4*/ 	.word	0x00000340


	//   ....[1]....
        /*00e8*/ 	.word	0x00000460


	//   ....[2]....
        /*00ec*/ 	.word	0x00000540


	//   ....[3]....
        /*00f0*/ 	.word	0x000005f0


	//   ....[4]....
        /*00f4*/ 	.word	0x00000800


	//   ....[5]....
        /*00f8*/ 	.word	0x000009b0


	//   ....[6]....
        /*00fc*/ 	.word	0x00000a90


	//   ....[7]....
        /*0100*/ 	.word	0x00000bc0


	//   ....[8]....
        /*0104*/ 	.word	0x00000cf0


	//   ....[9]....
        /*0108*/ 	.word	0x00000e20


	//   ....[10]....
        /*010c*/ 	.word	0x00000f50


	//   ....[11]....
        /*0110*/ 	.word	0x00001080


	//   ....[12]....
        /*0114*/ 	.word	0x000011a0


	//   ....[13]....
        /*0118*/ 	.word	0x000012a0


	//   ....[14]....
        /*011c*/ 	.word	0x00001420


	//   ....[15]....
        /*0120*/ 	.word	0x00001560


	//   ....[16]....
        /*0124*/ 	.word	0x00001670


	//   ....[17]....
        /*0128*/ 	.word	0x00001780


	//   ....[18]....
        /*012c*/ 	.word	0x00001890


	//   ....[19]....
        /*0130*/ 	.word	0x000019a0


	//   ....[20]....
        /*0134*/ 	.word	0x00001ab0


	//   ....[21]....
        /*0138*/ 	.word	0x00001bc0


	//----- nvinfo : EIATTR_EXIT_INSTR_OFFSETS
	.align		4
.L_1333:
        /*013c*/ 	.byte	0x04, 0x1c
        /*013e*/ 	.short	(.L_1335 - .L_1334)


	//   ....[0]....
.L_1334:
        /*0140*/ 	.word	0x00000630


	//   ....[1]....
        /*0144*/ 	.word	0x00001c20


	//----- nvinfo : EIATTR_CRS_STACK_SIZE
	.align		4
.L_1335:
        /*0148*/ 	.byte	0x04, 0x1e
        /*014a*/ 	.short	(.L_1337 - .L_1336)
.L_1336:
        /*014c*/ 	.word	0x00000000


	//----- nvinfo : EIATTR_CBANK_PARAM_SIZE
	.align		4
.L_1337:
        /*0150*/ 	.byte	0x03, 0x19
        /*0152*/ 	.short	0x0048


	//----- nvinfo : EIATTR_PARAM_CBANK
	.align		4
        /*0154*/ 	.byte	0x04, 0x0a
        /*0156*/ 	.short	(.L_1339 - .L_1338)
	.align		4
.L_1338:
        /*0158*/ 	.word	index@(.nv.constant0._Z5evictIfLi8ELi2ELi4EEvPT_S1_PKiS3_S3_S3_iiiiii)
        /*015c*/ 	.short	0x0380
        /*015e*/ 	.short	0x0048


	//----- nvinfo : EIATTR_SW_WAR
	.align		4
.L_1339:
        /*0160*/ 	.byte	0x04, 0x36
        /*0162*/ 	.short	(.L_1341 - .L_1340)
.L_1340:
        /*0164*/ 	.word	0x00000008
.L_1341:


//--------------------- .nv.info._Z5evictIfLi4ELi2ELi4EEvPT_S1_PKiS3_S3_S3_iiiiii --------------------------
	.section	.nv.info._Z5evictIfLi4ELi2ELi4EEvPT_S1_PKiS3_S3_S3_iiiiii,"",@"SHT_CUDA_INFO"
	.sectionflags	@""
	.align	4


	//----- nvinfo : EIATTR_CUDA_API_VERSION
	.align		4
        /*0000*/ 	.byte	0x04, 0x37
        /*0002*/ 	.short	(.L_1343 - .L_1342)
.L_1342:
        /*0004*/ 	.word	0x00000082


	//----- nvinfo : EIATTR_KPARAM_INFO
	.align		4
.L_1343:
        /*0008*/ 	.byte	0x04, 0x17
        /*000a*/ 	.short	(.L_1345 - .L_1344)
.L_1344:
        /*000c*/ 	.word	0x00000000
        /*0010*/ 	.short	0x000b
        /*0012*/ 	.short	0x0044
        /*0014*/ 	.byte	0x00, 0xf0, 0x11, 0x00


	//----- nvinfo : EIATTR_KPARAM_INFO
	.align		4
.L_1345:
        /*0018*/ 	.byte	0x04, 0x17
        /*001a*/ 	.short	(.L_1347 - .L_1346)
.L_1346:
        /*001c*/ 	.word	0x00000000
        /*0020*/ 	.short	0x000a
        /*0022*/ 	.short	0x0040
        /*0024*/ 	.byte	0x00, 0xf0, 0x11, 0x00


	//----- nvinfo : EIATTR_KPARAM_INFO
	.align		4
.L_1347:
        /*0028*/ 	.byte	0x04, 0x17
        /*002a*/ 	.short	(.L_1349 - .L_1348)
.L_1348:
        /*002c*/ 	.word	0x00000000
        /*0030*/ 	.short	0x0009
        /*0032*/ 	.short	0x003c
        /*0034*/ 	.byte	0x00, 0xf0, 0x11, 0x00


	//----- nvinfo : EIATTR_KPARAM_INFO
	.align		4
.L_1349:
        /*0038*/ 	.byte	0x04, 0x17
        /*003a*/ 	.short	(.L_1351 - .L_1350)
.L_1350:
        /*003c*/ 	.word	0x00000000
        /*0040*/ 	.short	0x0008
        /*0042*/ 	.short	0x0038
        /*0044*/ 	.byte	0x00, 0xf0, 0x11, 0x00


	//----- nvinfo : EIATTR_KPARAM_INFO
	.align		4
.L_1351:
        /*0048*/ 	.byte	0x04, 0x17
        /*004a*/ 	.short	(.L_1353 - .L_1352)
.L_1352:
        /*004c*/ 	.word	0x00000000
        /*0050*/ 	.short	0x0007
        /*0052*/ 	.short	0x0034
        /*0054*/ 	.byte	0x00, 0xf0, 0x11, 0x00


	//----- nvinfo : EIATTR_KPARAM_INFO
	.align		4
.L_1353:
        /*0058*/ 	.byte	0x04, 0x17
        /*005a*/ 	.short	(.L_1355 - .L_1354)
.L_1354:
        /*005c*/ 	.word	0x00000000
        /*0060*/ 	.short	0x0006
        /*0062*/ 	.short	0x0030
        /*0064*/ 	.byte	0x00, 0xf0, 0x11, 0x00


	//----- nvinfo : EIATTR_KPARAM_INFO
	.align		4
.L_1355:
        /*0068*/ 	.byte	0x04, 0x17
        /*006a*/ 	.short	(.L_1357 - .L_1356)
.L_1356:
        /*006c*/ 	.word	0x00000000
        /*0070*/ 	.short	0x0005
        /*0072*/ 	.short	0x0028
        /*0074*/ 	.byte	0x00, 0xf5, 0x21, 0x00


	//----- nvinfo : EIATTR_KPARAM_INFO
	.align		4
.L_1357:
        /*0078*/ 	.byte	0x04, 0x17
        /*007a*/ 	.short	(.L_1359 - .L_1358)
.L_1358:
        /*007c*/ 	.word	0x00000000
        /*0080*/ 	.short	0x0004
        /*0082*/ 	.short	0x0020
        /*0084*/ 	.byte	0x00, 0xf5, 0x21, 0x00


	//----- nvinfo : EIATTR_KPARAM_INFO
	.align		4
.L_1359:
        /*0088*/ 	.byte	0x04, 0x17
        /*008a*/ 	.short	(.L_1361 - .L_1360)
.L_1360:
        /*008c*/ 	.word	0x00000000
        /*0090*/ 	.short	0x0003
        /*0092*/ 	.short	0x0018
        /*0094*/ 	.byte	0x00, 0xf5, 0x21, 0x00


	//----- nvinfo : EIATTR_KPARAM_INFO
	.align		4
.L_1361:
        /*0098*/ 	.byte	0x04, 0x17
        /*009a*/ 	.short	(.L_1363 - .L_1362)
.L_1362:
        /*009c*/ 	.word	0x00000000
        /*00a0*/ 	.short	0x0002
        /*00a2*/ 	.short	0x0010
        /*00a4*/ 	.byte	0x00, 0xf5, 0x21, 0x00


	//----- nvinfo : EIATTR_KPARAM_INFO
	.align		4
.L_1363:
        /*00a8*/ 	.byte	0x04, 0x17
        /*00aa*/ 	.short	(.L_1365 - .L_1364)
.L_1364:
        /*00ac*/ 	.word	0x00000000
        /*00b0*/ 	.short	0x0001
        /*00b2*/ 	.short	0x0008
        /*00b4*/ 	.byte	0x00, 0xf5, 0x21, 0x00


	//----- nvinfo : EIATTR_KPARAM_INFO
	.align		4
.L_1365:
        /*00b8*/ 	.byte	0x04, 0x17
        /*00ba*/ 	.short	(.L_1367 - .L_1366)
.L_1366:
        /*00bc*/ 	.word	0x00000000
        /*00c0*/ 	.short	0x0000
        /*00c2*/ 	.short	0x0000
        /*00c4*/ 	.byte	0x00, 0xf5, 0x21, 0x00


	//----- nvinfo : EIATTR_SPARSE_MMA_MASK
	.align		4
.L_1367:
        /*00c8*/ 	.byte	0x03, 0x50
        /*00ca*/ 	.short	0x0000


	//----- nvinfo : EIATTR_MAXREG_COUNT
	.align		4
        /*00cc*/ 	.byte	0x03, 0x1b
        /*00ce*/ 	.short	0x00ff


	//----- nvinfo : EIATTR_EXTERNS
	.align		4
        /*00d0*/ 	.byte	0x04, 0x0f
        /*00d2*/ 	.short	(.L_1369 - .L_1368)


	//   ....[0]....
	.align		4
.L_1368:
        /*00d4*/ 	.word	index@(vprintf)


	//----- nvinfo : EIATTR_MERCURY_ISA_VERSION
	.align		4
.L_1369:
        /*00d8*/ 	.byte	0x03, 0x5f
        /*00da*/ 	.short	0x0101


	//----- nvinfo : EIATTR_VRC_CTA_INIT_COUNT
	.align		4
        /*00dc*/ 	.byte	0x02, 0x4a
	.zero		1
	.zero		1


	//----- nvinfo : EIATTR_SYSCALL_OFFSETS
	.align		4
        /*00e0*/ 	.byte	0x04, 0x46
        /*00e2*/ 	.short	(.L_1371 - .L_1370)


	//   ....[0]....
.L_1370:
        /*00e4*/ 	.word	0x00000340


	//   ....[1]....
        /*00e8*/ 	.word	0x00000460


	//   ....[2]....
        /*00ec*/ 	.word	0x00000540


	//   ....[3]....
        /*00f0*/ 	.word	0x000005f0


	//   ....[4]....
        /*00f4*/ 	.word	0x00000800


	//   ....[5]....
        /*00f8*/ 	.word	0x000009b0


	//   ....[6]....
        /*00fc*/ 	.word	0x00000a90


	//   ....[7]....
        /*0100*/ 	.word	0x00000bc0


	//   ....[8]....
        /*0104*/ 	.word	0x00000ce0


	//   ....[9]....
        /*0108*/ 	.word	0x00000de0


	//   ....[10]....
        /*010c*/ 	.word	0x00000ef0


	//   ....[11]....
        /*0110*/ 	.word	0x00001030


	//   ....[12]....
        /*0114*/ 	.word	0x00001150


	//   ....[13]....
        /*0118*/ 	.word	0x00001270


	//----- nvinfo : EIATTR_EXIT_INSTR_OFFSETS
	.align		4
.L_1371:
        /*011c*/ 	.byte	0x04, 0x1c
        /*011e*/ 	.short	(.L_1373 - .L_1372)


	//   ....[0]....
.L_1372:
        /*0120*/ 	.word	0x00000630


	//   ....[1]....
        /*0124*/ 	.word	0x000012d0


	//----- nvinfo : EIATTR_CRS_STACK_SIZE
	.align		4
.L_1373:
        /*0128*/ 	.byte	0x04, 0x1e
        /*012a*/ 	.short	(.L_1375 - .L_1374)
.L_1374:
        /*012c*/ 	.word	0x00000000


	//----- nvinfo : EIATTR_CBANK_PARAM_SIZE
	.align		4
.L_1375:
        /*0130*/ 	.byte	0x03, 0x19
        /*0132*/ 	.short	0x0048


	//----- nvinfo : EIATTR_PARAM_CBANK
	.align		4
        /*0134*/ 	.byte	0x04, 0x0a
        /*0136*/ 	.short	(.L_1377 - .L_1376)
	.align		4
.L_1376:
        /*0138*/ 	.word	index@(.nv.constant0._Z5evictIfLi4ELi2ELi4EEvPT_S1_PKiS3_S3_S3_iiiiii)
        /*013c*/ 	.short	0x0380
        /*013e*/ 	.short	0x0048


	//----- nvinfo : EIATTR_SW_WAR
	.align		4
.L_1377:
        /*0140*/ 	.byte	0x04, 0x36
        /*0142*/ 	.short	(.L_1379 - .L_1378)
.L_1378:
        /*0144*/ 	.word	0x00000008
.L_1379:


//--------------------- .nv.info._Z5evictIfLi2ELi2ELi4EEvPT_S1_PKiS3_S3_S3_iiiiii --------------------------
	.section	.nv.info._Z5evictIfLi2ELi2ELi4EEvPT_S1_PKiS3_S3_S3_iiiiii,"",@"SHT_CUDA_INFO"
	.sectionflags	@""
	.align	4


	//----- nvinfo : EIATTR_CUDA_API_VERSION
	.align		4
        /*0000*/ 	.byte	0x04, 0x37
        /*0002*/ 	.short	(.L_1381 - .L_1380)
.L_1380:
        /*0004*/ 	.word	0x00000082


	//----- nvinfo : EIATTR_KPARAM_INFO
	.align		4
.L_1381:
        /*0008*/ 	.byte	0x04, 0x17
        /*000a*/ 	.short	(.L_1383 - .L_1382)
.L_1382:
        /*000c*/ 	.word	0x00000000
        /*0010*/ 	.short	0x000b
        /*0012*/ 	.short	0x0044
        /*0014*/ 	.byte	0x00, 0xf0, 0x11, 0x00


	//----- nvinfo : EIATTR_KPARAM_INFO
	.align		4
.L_1383:
        /*0018*/ 	.byte	0x04, 0x17
        /*001a*/ 	.short	(.L_1385 - .L_1384)
.L_1384:
        /*001c*/ 	.word	0x00000000
        /*0020*/ 	.short	0x000a
        /*0022*/ 	.short	0x0040
        /*0024*/ 	.byte	0x00, 0xf0, 0x11, 0x00


	//----- nvinfo : EIATTR_KPARAM_INFO
	.align		4
.L_1385:
        /*0028*/ 	.byte	0x04, 0x17
        /*002a*/ 	.short	(.L_1387 - .L_1386)
.L_1386:
        /*002c*/ 	.word	0x00000000
        /*0030*/ 	.short	0x0009
        /*0032*/ 	.short	0x003c
        /*0034*/ 	.byte	0x00, 0xf0, 0x11, 0x00


	//----- nvinfo : EIATTR_KPARAM_INFO
	.align		4
.L_1387:
        /*0038*/ 	.byte	0x04, 0x17
        /*003a*/ 	.short	(.L_1389 - .L_1388)
.L_1388:
        /*003c*/ 	.word	0x00000000
        /*0040*/ 	.short	0x0008
        /*0042*/ 	.short	0x0038
        /*0044*/ 	.byte	0x00, 0xf0, 0x11, 0x00


	//----- nvinfo : EIATTR_KPARAM_INFO
	.align		4
.L_1389:
        /*0048*/ 	.byte	0x04, 0x17
        /*004a*/ 	.short	(.L_1391 - .L_1390)
.L_1390:
        /*004c*/ 	.word	0x00000000
        /*0050*/ 	.short	0x0007
        /*0052*/ 	.short	0x0034
        /*0054*/ 	.byte	0x00, 0xf0, 0x11, 0x00


	//----- nvinfo : EIATTR_KPARAM_INFO
	.align		4
.L_1391:
        /*0058*/ 	.byte	0x04, 0x17
        /*005a*/ 	.short	(.L_1393 - .L_1392)
.L_1392:
        /*005c*/ 	.word	0x00000000
        /*0060*/ 	.short	0x0006
        /*0062*/ 	.short	0x0030
        /*0064*/ 	.byte	0x00, 0xf0, 0x11, 0x00


	//----- nvinfo : EIATTR_KPARAM_INFO
	.align		4
.L_1393:
        /*0068*/ 	.byte	0x04, 0x17
        /*006a*/ 	.short	(.L_1395 - .L_1394)
.L_1394:
        /*006c*/ 	.word	0x00000000
        /*0070*/ 	.short	0x0005
        /*0072*/ 	.short	0x0028
        /*0074*/ 	.byte	0x00, 0xf5, 0x21, 0x00


	//----- nvinfo : EIATTR_KPARAM_INFO
	.align		4
.L_1395:
        /*0078*/ 	.byte	0x04, 0x17
        /*007a*/ 	.short	(.L_1397 - .L_1396)
.L_1396:
        /*007c*/ 	.word	0x00000000
        /*0080*/ 	.short	0x0004
        /*0082*/ 	.short	0x0020
        /*0084*/ 	.byte	0x00, 0xf5, 0x21, 0x00


	//----- nvinfo : EIATTR_KPARAM_INFO
	.align		4
.L_1397:
        /*0088*/ 	.byte	0x04, 0x17
        /*008a*/ 	.short	(.L_1399 - .L_1398)
.L_1398:
        /*008c*/ 	.word	0x00000000
        /*0090*/ 	.short	0x0003
        /*0092*/ 	.short	0x0018
        /*0094*/ 	.byte	0x00, 0xf5, 0x21, 0x00


	//----- nvinfo : EIATTR_KPARAM_INFO
	.align		4
.L_1399:
        /*0098*/ 	.byte	0x04, 0x17
        /*009a*/ 	.short	(.L_1401 - .L_1400)
.L_1400:
        /*009c*/ 	.word	0x00000000
        /*00a0*/ 	.short	0x0002
        /*00a2*/ 	.short	0x0010
        /*00a4*/ 	.byte	0x00, 0xf5, 0x21, 0x00


	//----- nvinfo : EIATTR_KPARAM_INFO
	.align		4
.L_1401:
        /*00a8*/ 	.byte	0x04, 0x17
        /*00aa*/ 	.short	(.L_1403 - .L_1402)
.L_1402:
        /*00ac*/ 	.word	0x00000000
        /*00b0*/ 	.short	0x0001
        /*00b2*/ 	.short	0x0008
        /*00b4*/ 	.byte	0x00, 0xf5, 0x21, 0x00


	//----- nvinfo : EIATTR_KPARAM_INFO
	.align		4
.L_1403:
        /*00b8*/ 	.byte	0x04, 0x17
        /*00ba*/ 	.short	(.L_1405 - .L_1404)
.L_1404:
        /*00bc*/ 	.word	0x00000000
        /*00c0*/ 	.short	0x0000
        /*00c2*/ 	.short	0x0000
        /*00c4*/ 	.byte	0x00, 0xf5, 0x21, 0x00


	//----- nvinfo : EIATTR_SPARSE_MMA_MASK
	.align		4
.L_1405:
        /*00c8*/ 	.byte	0x03, 0x50
        /*00ca*/ 	.short	0x0000


	//----- nvinfo : EIATTR_MAXREG_COUNT
	.align		4
        /*00cc*/ 	.byte	0x03, 0x1b
        /*00ce*/ 	.short	0x00ff


	//----- nvinfo : EIATTR_EXTERNS
	.align		4
        /*00d0*/ 	.byte	0x04, 0x0f
        /*00d2*/ 	.short	(.L_1407 - .L_1406)


	//   ....[0]....
	.align		4
.L_1406:
        /*00d4*/ 	.word	index@(vprintf)


	//----- nvinfo : EIATTR_MERCURY_ISA_VERSION
	.align		4
.L_1407:
        /*00d8*/ 	.byte	0x03, 0x5f
        /*00da*/ 	.short	0x0101


	//----- nvinfo : EIATTR_VRC_CTA_INIT_COUNT
	.align		4
        /*00dc*/ 	.byte	0x02, 0x4a
	.zero		1
	.zero		1


	//----- nvinfo : EIATTR_SYSCALL_OFFSETS
	.align		4
        /*00e0*/ 	.byte	0x04, 0x46
        /*00e2*/ 	.short	(.L_1409 - .L_1408)


	//   ....[0]....
.L_1408:
        /*00e4*/ 	.word	0x00000340


	//   ....[1]....
        /*00e8*/ 	.word	0x00000460


	//   ....[2]....
        /*00ec*/ 	.word	0x00000540


	//   ....[3]....
        /*00f0*/ 	.word	0x000005f0


	//   ....[4]....
        /*00f4*/ 	.word	0x00000990


	//   ....[5]....
        /*00f8*/ 	.word	0x00000b50


	//   ....[6]....
        /*00fc*/ 	.word	0x00000c30


	//   ....[7]....
        /*0100*/ 	.word	0x00000d70


	//   ....[8]....
        /*0104*/ 	.word	0x00000e80


	//   ....[9]....
        /*0108*/ 	.word	0x00000fd0


	//   ....[10]....
        /*010c*/ 	.word	0x000011c0


	//   ....[11]....
        /*0110*/ 	.word	0x00001370


	//   ....[12]....
        /*0114*/ 	.word	0x00001450


	//   ....[13]....
        /*0118*/ 	.word	0x00001590


	//   ....[14]....
        /*011c*/ 	.word	0x000016a0


	//   ....[15]....
        /*0120*/ 	.word	0x000017e0


	//   ....[16]....
        /*0124*/ 	.word	0x000019a0


	//   ....[17]....
        /*0128*/ 	.word	0x00001b50


	//   ....[18]....
        /*012c*/ 	.word	0x00001c30


	//   ....[19]....
        /*0130*/ 	.word	0x00001d60


	//   ....[20]....
        /*0134*/ 	.word	0x00001e70


	//   ....[21]....
        /*0138*/ 	.word	0x00001fc0


	//----- nvinfo : EIATTR_EXIT_INSTR_OFFSETS
	.align		4
.L_1409:
        /*013c*/ 	.byte	0x04, 0x1c
        /*013e*/ 	.short	(.L_1411 - .L_1410)


	//   ....[0]....
.L_1410:
        /*0140*/ 	.word	0x00000630


	//   ....[1]....
        /*0144*/ 	.word	0x00001040


	//   ....[2]....
        /*0148*/ 	.word	0x00002020


	//----- nvinfo : EIATTR_CRS_STACK_SIZE
	.align		4
.L_1411:
        /*014c*/ 	.byte	0x04, 0x1e
        /*014e*/ 	.short	(.L_1413 - .L_1412)
.L_1412:
        /*0150*/ 	.word	0x00000000


	//----- nvinfo : EIATTR_CBANK_PARAM_SIZE
	.align		4
.L_1413:
        /*0154*/ 	.byte	0x03, 0x19
        /*0156*/ 	.short	0x0048


	//----- nvinfo : EIATTR_PARAM_CBANK
	.align		4
        /*0158*/ 	.byte	0x04, 0x0a
        /*015a*/ 	.short	(.L_1415 - .L_1414)
	.align		4
.L_1414:
        /*015c*/ 	.word	index@(.nv.constant0._Z5evictIfLi2ELi2ELi4EEvPT_S1_PKiS3_S3_S3_iiiiii)
        /*0160*/ 	.short	0x0380
        /*0162*/ 	.short	0x0048


	//----- nvinfo : EIATTR_SW_WAR
	.align		4
.L_1415:
        /*0164*/ 	.byte	0x04, 0x36
        /*0166*/ 	.short	(.L_1417 - .L_1416)
.L_1416:
        /*0168*/ 	.word	0x00000008
.L_1417:


//--------------------- .nv.info._Z5evictIfLi1ELi2ELi4EEvPT_S1_PKiS3_S3_S3_iiiiii --------------------------
	.section	.nv.info._Z5evictIfLi1ELi2ELi4EEvPT_S1_PKiS3_S3_S3_iiiiii,"",@"SHT_CUDA_INFO"
	.sectionflags	@""
	.align	4


	//----- nvinfo : EIATTR_CUDA_API_VERSION
	.align		4
        /*0000*/ 	.byte	0x04, 0x37
        /*0002*/ 	.short	(.L_1419 - .L_1418)
.L_1418:
        /*0004*/ 	.word	0x00000082


	//----- nvinfo : EIATTR_KPARAM_INFO
	.align		4
.L_1419:
        /*0008*/ 	.byte	0x04, 0x17
        /*000a*/ 	.short	(.L_1421 - .L_1420)
.L_1420:
        /*000c*/ 	.word	0x00000000
        /*0010*/ 	.short	0x000b
        /*0012*/ 	.short	0x0044
        /*0014*/ 	.byte	0x00, 0xf0, 0x11, 0x00


	//----- nvinfo : EIATTR_KPARAM_INFO
	.align		4
.L_1421:
        /*0018*/ 	.byte	0x04, 0x17
        /*001a*/ 	.short	(.L_1423 - .L_1422)
.L_1422:
        /*001c*/ 	.word	0x00000000
        /*0020*/ 	.short	0x000a
        /*0022*/ 	.short	0x0040
        /*0024*/ 	.byte	0x00, 0xf0, 0x11, 0x00


	//----- nvinfo : EIATTR_KPARAM_INFO
	.align		4
.L_1423:
        /*0028*/ 	.byte	0x04, 0x17
        /*002a*/ 	.short	(.L_1425 - .L_1424)
.L_1424:
        /*002c*/ 	.word	0x00000000
        /*0030*/ 	.short	0x0009
        /*0032*/ 	.short	0x003c
        /*0034*/ 	.byte	0x00, 0xf0, 0x11, 0x00


	//----- nvinfo : EIATTR_KPARAM_INFO
	.align		4
.L_1425:
        /*0038*/ 	.byte	0x04, 0x17
        /*003a*/ 	.short	(.L_1427 - .L_1426)
.L_1426:
        /*003c*/ 	.word	0x00000000
        /*0040*/ 	.short	0x0008
        /*0042*/ 	.short	0x0038
        /*0044*/ 	.byte	0x00, 0xf0, 0x11, 0x00


	//----- nvinfo : EIATTR_KPARAM_INFO
	.align		4
.L_1427:
        /*0048*/ 	.byte	0x04, 0x17
        /*004a*/ 	.short	(.L_1429 - .L_1428)
.L_1428:
        /*004c*/ 	.word	0x00000000
        /*0050*/ 	.short	0x0007
        /*0052*/ 	.short	0x0034
        /*0054*/ 	.byte	0x00, 0xf0, 0x11, 0x00


	//----- nvinfo : EIATTR_KPARAM_INFO
	.align		4
.L_1429:
        /*0058*/ 	.byte	0x04, 0x17
        /*005a*/ 	.short	(.L_1431 - .L_1430)
.L_1430:
        /*005c*/ 	.word	0x00000000
        /*0060*/ 	.short	0x0006
        /*0062*/ 	.short	0x0030
        /*0064*/ 	.byte	0x00, 0xf0, 0x11, 0x00


	//----- nvinfo : EIATTR_KPARAM_INFO
	.align		4
.L_1431:
        /*0068*/ 	.byte	0x04, 0x17
        /*006a*/ 	.short	(.L_1433 - .L_1432)
.L_1432:
        /*006c*/ 	.word	0x00000000
        /*0070*/ 	.short	0x0005
        /*0072*/ 	.short	0x0028
        /*0074*/ 	.byte	0x00, 0xf5, 0x21, 0x00


	//----- nvinfo : EIATTR_KPARAM_INFO
	.align		4
.L_1433:
        /*0078*/ 	.byte	0x04, 0x17
        /*007a*/ 	.short	(.L_1435 - .L_1434)
.L_1434:
        /*007c*/ 	.word	0x00000000
        /*0080*/ 	.short	0x0004
        /*0082*/ 	.short	0x0020
        /*0084*/ 	.byte	0x00, 0xf5, 0x21, 0x00


	//----- nvinfo : EIATTR_KPARAM_INFO
	.align		4
.L_1435:
        /*0088*/ 	.byte	0x04, 0x17
        /*008a*/ 	.short	(.L_1437 - .L_1436)
.L_1436:
        /*008c*/ 	.word	0x00000000
        /*0090*/ 	.short	0x0003
        /*0092*/ 	.short	0x0018
        /*0094*/ 	.byte	0x00, 0xf5, 0x21, 0x00


	//----- nvinfo : EIATTR_KPARAM_INFO
	.align		4
.L_1437:
        /*0098*/ 	.byte	0x04, 0x17
        /*009a*/ 	.short	(.L_1439 - .L_1438)
.L_1438:
        /*009c*/ 	.word	0x00000000
        /*00a0*/ 	.short	0x0002
        /*00a2*/ 	.short	0x0010
        /*00a4*/ 	.byte	0x00, 0xf5, 0x21, 0x00


	//----- nvinfo : EIATTR_KPARAM_INFO
	.align		4
.L_1439:
        /*00a8*/ 	.byte	0x04, 0x17
        /*00aa*/ 	.short	(.L_1441 - .L_1440)
.L_1440:
        /*00ac*/ 	.word	0x00000000
        /*00b0*/ 	.short	0x0001
        /*00b2*/ 	.short	0x0008
        /*00b4*/ 	.byte	0x00, 0xf5, 0x21, 0x00


	//----- nvinfo : EIATTR_KPARAM_INFO
	.align		4
.L_1441:
        /*00b8*/ 	.byte	0x04, 0x17
        /*00ba*/ 	.short	(.L_1443 - .L_1442)
.L_1442:
        /*00bc*/ 	.word	0x00000000
        /*00c0*/ 	.short	0x0000
        /*00c2*/ 	.short	0x0000
        /*00c4*/ 	.byte	0x00, 0xf5, 0x21, 0x00


	//----- nvinfo : EIATTR_SPARSE_MMA_MASK
	.align		4
.L_1443:
        /*00c8*/ 	.byte	0x03, 0x50
        /*00ca*/ 	.short	0x0000


	//----- nvinfo : EIATTR_MAXREG_COUNT
	.align		4
        /*00cc*/ 	.byte	0x03, 0x1b
        /*00ce*/ 	.short	0x00ff


	//----- nvinfo : EIATTR_EXTERNS
	.align		4
        /*00d0*/ 	.byte	0x04, 0x0f
        /*00d2*/ 	.short	(.L_1445 - .L_1444)


	//   ....[0]....
	.align		4
.L_1444:
        /*00d4*/ 	.word	index@(vprintf)


	//----- nvinfo : EIATTR_MERCURY_ISA_VERSION
	.align		4
.L_1445:
        /*00d8*/ 	.byte	0x03, 0x5f
        /*00da*/ 	.short	0x0101


	//----- nvinfo : EIATTR_VRC_CTA_INIT_COUNT
	.align		4
        /*00dc*/ 	.byte	0x02, 0x4a
	.zero		1
	.zero		1


	//----- nvinfo : EIATTR_SYSCALL_OFFSETS
	.align		4
        /*00e0*/ 	.byte	0x04, 0x46
        /*00e2*/ 	.short	(.L_1447 - .L_1446)


	//   ....[0]....
.L_1446:
        /*00e4*/ 	.word	0x00000340


	//   ....[1]....
        /*00e8*/ 	.word	0x00000460


	//   ....[2]....
        /*00ec*/ 	.word	0x00000540


	//   ....[3]....
        /*00f0*/ 	.word	0x000005f0


	//   ....[4]....
        /*00f4*/ 	.word	0x00000960


	//   ....[5]....
        /*00f8*/ 	.word	0x00000b20


	//   ....[6]....
        /*00fc*/ 	.word	0x00000c00


	//   ....[7]....
        /*0100*/ 	.word	0x00000d40


	//   ....[8]....
        /*0104*/ 	.word	0x00000e50


	//   ....[9]....
        /*0108*/ 	.word	0x00001050


	//   ....[10]....
        /*010c*/ 	.word	0x00001200


	//   ....[11]....
        /*0110*/ 	.word	0x000012e0


	//   ....[12]....
        /*0114*/ 	.word	0x00001420


	//   ....[13]....
        /*0118*/ 	.word	0x00001530


	//   ....[14]....
        /*011c*/ 	.word	0x00001700


	//   ....[15]....
        /*0120*/ 	.word	0x000018b0


	//   ....[16]....
        /*0124*/ 	.word	0x00001990


	//   ....[17]....
        /*0128*/ 	.word	0x00001ad0


	//   ....[18]....
        /*012c*/ 	.word	0x00001be0


	//----- nvinfo : EIATTR_EXIT_INSTR_OFFSETS
	.align		4
.L_1447:
        /*0130*/ 	.byte	0x04, 0x1c
        /*0132*/ 	.short	(.L_1449 - .L_1448)


	//   ....[0]....
.L_1448:
        /*0134*/ 	.word	0x00000630


	//   ....[1]....
        /*0138*/ 	.word	0x00000ef0


	//   ....[2]....
        /*013c*/ 	.word	0x00001c70


	//----- nvinfo : EIATTR_CRS_STACK_SIZE
	.align		4
.L_1449:
        /*0140*/ 	.byte	0x04, 0x1e
        /*0142*/ 	.short	(.L_1451 - .L_1450)
.L_1450:
        /*0144*/ 	.word	0x00000000


	//----- nvinfo : EIATTR_CBANK_PARAM_SIZE
	.align		4
.L_1451:
        /*0148*/ 	.byte	0x03, 0x19
        /*014a*/ 	.short	0x0048


	//----- nvinfo : EIATTR_PARAM_CBANK
	.align		4
        /*014c*/ 	.byte	0x04, 0x0a
        /*014e*/ 	.short	(.L_1453 - .L_1452)
	.align		4
.L_1452:
        /*0150*/ 	.word	index@(.nv.constant0._Z5evictIfLi1ELi2ELi4EEvPT_S1_PKiS3_S3_S3_iiiiii)
        /*0154*/ 	.short	0x0380
        /*0156*/ 	.short	0x0048


	//----- nvinfo : EIATTR_SW_WAR
	.align		4
.L_1453:
        /*0158*/ 	.byte	0x04, 0x36
        /*015a*/ 	.short	(.L_1455 - .L_1454)
.L_1454:
        /*015c*/ 	.word	0x00000008
.L_1455:


//--------------------- .nv.info._Z5evictIfLi8ELi1ELi4EEvPT_S1_PKiS3_S3_S3_iiiiii --------------------------
	.section	.nv.info._Z5evictIfLi8ELi1ELi4EEvPT_S1_PKiS3_S3_S3_iiiiii,"",@"SHT_CUDA_INFO"
	.sectionflags	@""
	.align	4


	//----- nvinfo : EIATTR_CUDA_API_VERSION
	.align		4
        /*0000*/ 	.byte	0x04, 0x37
        /*0002*/ 	.short	(.L_1457 - .L_1456)
.L_1456:
        /*0004*/ 	.word	0x00000082


	//----- nvinfo : EIATTR_KPARAM_INFO
	.align		4
.L_1457:
        /*0008*/ 	.byte	0x04, 0x17
        /*000a*/ 	.short	(.L_1459 - .L_1458)
.L_1458:
        /*000c*/ 	.word	0x00000000
        /*0010*/ 	.short	0x000b
        /*0012*/ 	.short	0x0044
        /*0014*/ 	.byte	0x00, 0xf0, 0x11, 0x00


	//----- nvinfo : EIATTR_KPARAM_INFO
	.align		4
.L_1459:
        /*0018*/ 	.byte	0x04, 0x17
        /*001a*/ 	.short	(.L_1461 - .L_1460)
.L_1460:
        /*001c*/ 	.word	0x00000000
        /*0020*/ 	.short	0x000a
        /*0022*/ 	.short	0x0040
        /*0024*/ 	.byte	0x00, 0xf0, 0x11, 0x00


	//----- nvinfo : EIATTR_KPARAM_INFO
	.align		4
.L_1461:
        /*0028*/ 	.byte	0x04, 0x17
        /*002a*/ 	.short	(.L_1463 - .L_1462)
.L_1462:
        /*002c*/ 	.word	0x00000000
        /*0030*/ 	.short	0x0009
        /*0032*/ 	.short	0x003c
        /*0034*/ 	.byte	0x00, 0xf0, 0x11, 0x00


	//----- nvinfo : EIATTR_KPARAM_INFO
	.align		4
.L_1463:
        /*0038*/ 	.byte	0x04, 0x17
        /*003a*/ 	.short	(.L_1465 - .L_1464)
.L_1464:
        /*003c*/ 	.word	0x00000000
        /*0040*/ 	.short	0x0008
        /*0042*/ 	.short	0x0038
        /*0044*/ 	.byte	0x00, 0xf0, 0x11, 0x00


	//----- nvinfo : EIATTR_KPARAM_INFO
	.align		4
.L_1465:
        /*0048*/ 	.byte	0x04, 0x17
        /*004a*/ 	.short	(.L_1467 - .L_1466)
.L_1466:
        /*004c*/ 	.word	0x00000000
        /*0050*/ 	.short	0x0007
        /*0052*/ 	.short	0x0034
        /*0054*/ 	.byte	0x00, 0xf0, 0x11, 0x00


	//----- nvinfo : EIATTR_KPARAM_INFO
	.align		4
.L_1467:
        /*0058*/ 	.byte	0x04, 0x17
        /*005a*/ 	.short	(.L_1469 - .L_1468)
.L_1468:
        /*005c*/ 	.word	0x00000000
        /*0060*/ 	.short	0x0006
        /*0062*/ 	.short	0x0030
        /*0064*/ 	.byte	0x00, 0xf0, 0x11, 0x00


	//----- nvinfo : EIATTR_KPARAM_INFO
	.align		4
.L_1469:
        /*0068*/ 	.byte	0x04, 0x17
        /*006a*/ 	.short	(.L_1471 - .L_1470)
.L_1470:
        /*006c*/ 	.word	0x00000000
        /*0070*/ 	.short	0x0005
        /*0072*/ 	.short	0x0028
        /*0074*/ 	.byte	0x00, 0xf5, 0x21, 0x00


	//----- nvinfo : EIATTR_KPARAM_INFO
	.align		4
.L_1471:
        /*0078*/ 	.byte	0x04, 0x17
        /*007a*/ 	.short	(.L_1473 - .L_1472)
.L_1472:
        /*007c*/ 	.word	0x00000000
        /*0080*/ 	.short	0x0004
        /*0082*/ 	.short	0x0020
        /*0084*/ 	.byte	0x00, 0xf5, 0x21, 0x00


	//----- nvinfo : EIATTR_KPARAM_INFO
	.align		4
.L_1473:
        /*0088*/ 	.byte	0x04, 0x17
        /*008a*/ 	.short	(.L_1475 - .L_1474)
.L_1474:
        /*008c*/ 	.word	0x00000000
        /*0090*/ 	.short	0x0003
        /*0092*/ 	.short	0x0018
        /*0094*/ 	.byte	0x00, 0xf5, 0x21, 0x00


	//----- nvinfo : EIATTR_KPARAM_INFO
	.align		4
.L_1475:
        /*0098*/ 	.byte	0x04, 0x17
        /*009a*/ 	.short	(.L_1477 - .L_1476)
.L_1476:
        /*009c*/ 	.word	0x00000000
        /*00a0*/ 	.short	0x0002
        /*00a2*/ 	.short	0x0010
        /*00a4*/ 	.byte	0x00, 0xf5, 0x21, 0x00


	//----- nvinfo : EIATTR_KPARAM_INFO
	.align		4
.L_1477:
        /*00a8*/ 	.byte	0x04, 0x17
        /*00aa*/ 	.short	(.L_1479 - .L_1478)
.L_1478:
        /*00ac*/ 	.word	0x00000000
        /*00b0*/ 	.short	0x0001
        /*00b2*/ 	.short	0x0008
        /*00b4*/ 	.byte	0x00, 0xf5, 0x21, 0x00


	//----- nvinfo : EIATTR_KPARAM_INFO
	.align		4
.L_1479:
        /*00b8*/ 	.byte	0x04, 0x17
        /*00ba*/ 	.short	(.L_1481 - .L_1480)
.L_1480:
        /*00bc*/ 	.word	0x00000000
        /*00c0*/ 	.short	0x0000
        /*00c2*/ 	.short	0x0000
        /*00c4*/ 	.byte	0x00, 0xf5, 0x21, 0x00


	//----- nvinfo : EIATTR_SPARSE_MMA_MASK
	.align		4
.L_1481:
        /*00c8*/ 	.byte	0x03, 0x50
        /*00ca*/ 	.short	0x0000


	//----- nvinfo : EIATTR_MAXREG_COUNT
	.align		4
        /*00cc*/ 	.byte	0x03, 0x1b
        /*00ce*/ 	.short	0x00ff


	//----- nvinfo : EIATTR_EXTERNS
	.align		4
        /*00d0*/ 	.byte	0x04, 0x0f
        /*00d2*/ 	.short	(.L_1483 - .L_1482)


	//   ....[0]....
	.align		4
.L_1482:
        /*00d4*/ 	.word	index@(vprintf)


	//----- nvinfo : EIATTR_MERCURY_ISA_VERSION
	.align		4
.L_1483:
        /*00d8*/ 	.byte	0x03, 0x5f
        /*00da*/ 	.short	0x0101


	//----- nvinfo : EIATTR_VRC_CTA_INIT_COUNT
	.align		4
        /*00dc*/ 	.byte	0x02, 0x4a
	.zero		1
	.zero		1


	//----- nvinfo : EIATTR_SYSCALL_OFFSETS
	.align		4
        /*00e0*/ 	.byte	0x04, 0x46
        /*00e2*/ 	.short	(.L_1485 - .L_1484)


	//   ....[0]....
.L_1484:
        /*00e4*/ 	.word	0x00000340


	//   ....[1]....
        /*00e8*/ 	.word	0x00000460


	//   ....[2]....
        /*00ec*/ 	.word	0x00000540


	//   ....[3]....
        /*00f0*/ 	.word	0x000005f0


	//   ....[4]....
        /*00f4*/ 	.word	0x00000800


	//   ....[5]....
        /*00f8*/ 	.word	0x00000990


	//   ....[6]....
        /*00fc*/ 	.word	0x00000a70


	//   ....[7]....
        /*0100*/ 	.word	0x00000bd0


	//   ....[8]....
        /*0104*/ 	.word	0x00000d00


	//   ....[9]....
        /*0108*/ 	.word	0x00000e30


	//   ....[10]....
        /*010c*/ 	.word	0x00000f60


	//   ....[11]....
        /*0110*/ 	.word	0x00001090


	//   ....[12]....
        /*0114*/ 	.word	0x000011c0


	//   ....[13]....
        /*0118*/ 	.word	0x000012f0


	//   ....[14]....
        /*011c*/ 	.word	0x000013f0


	//   ....[15]....
        /*0120*/ 	.word	0x00001530


	//   ....[16]....
        /*0124*/ 	.word	0x00001640


	//   ....[17]....
        /*0128*/ 	.word	0x00001750


	//   ....[18]....
        /*012c*/ 	.word	0x00001860


	//   ....[19]....
        /*0130*/ 	.word	0x00001970


	//   ....[20]....
        /*0134*/ 	.word	0x00001a80


	//   ....[21]....
        /*0138*/ 	.word	0x00001b90


	//----- nvinfo : EIATTR_EXIT_INSTR_OFFSETS
	.align		4
.L_1485:
        /*013c*/ 	.byte	0x04, 0x1c
        /*013e*/ 	.short	(.L_1487 - .L_1486)


	//   ....[0]....
.L_1486:
        /*0140*/ 	.word	0x00000630


	//   ....[1]....
        /*0144*/ 	.word	0x00001bf0


	//----- nvinfo : EIATTR_CRS_STACK_SIZE
	.align		4
.L_1487:
        /*0148*/ 	.byte	0x04, 0x1e
        /*014a*/ 	.short	(.L_1489 - .L_1488)
.L_1488:
        /*014c*/ 	.word	0x00000000


	//----- nvinfo : EIATTR_CBANK_PARAM_SIZE
	.align		4
.L_1489:
        /*0150*/ 	.byte	0x03, 0x19
        /*0152*/ 	.short	0x0048


	//----- nvinfo : EIATTR_PARAM_CBANK
	.align		4
        /*0154*/ 	.byte	0x04, 0x0a
        /*0156*/ 	.short	(.L_1491 - .L_1490)
	.align		4
.L_1490:
        /*0158*/ 	.word	index@(.nv.constant0._Z5evictIfLi8ELi1ELi4EEvPT_S1_PKiS3_S3_S3_iiiiii)
        /*015c*/ 	.short	0x0380
        /*015e*/ 	.short	0x0048


	//----- nvinfo : EIATTR_SW_WAR
	.align		4
.L_1491:
        /*0160*/ 	.byte	0x04, 0x36
        /*0162*/ 	.short	(.L_1493 - .L_1492)
.L_1492:
        /*0164*/ 	.word	0x00000008
.L_1493:


//--------------------- .nv.info._Z5evictIfLi4ELi1ELi4EEvPT_S1_PKiS3_S3_S3_iiiiii --------------------------
	.section	.nv.info._Z5evictIfLi4ELi1ELi4EEvPT_S1_PKiS3_S3_S3_iiiiii,"",@"SHT_CUDA_INFO"
	.sectionflags	@""
	.align	4


	//----- nvinfo : EIATTR_CUDA_API_VERSION
	.align		4
        /*0000*/ 	.byte	0x04, 0x37
        /*0002*/ 	.short	(.L_1495 - .L_1494)
.L_1494:
        /*0004*/ 	.word	0x00000082


	//----- nvinfo : EIATTR_KPARAM_INFO
	.align		4
.L_1495:
        /*0008*/ 	.byte	0x04, 0x17
        /*000a*/ 	.short	(.L_1497 - .L_1496)
.L_1496:
        /*000c*/ 	.word	0x00000000
        /*0010*/ 	.short	0x000b
        /*0012*/ 	.short	0x0044
        /*0014*/ 	.byte	0x00, 0xf0, 0x11, 0x00


	//----- nvinfo : EIATTR_KPARAM_INFO
	.align		4
.L_1497:
        /*0018*/ 	.byte	0x04, 0x17
        /*001a*/ 	.short	(.L_1499 - .L_1498)
.L_1498:
        /*001c*/ 	.word	0x00000000
        /*0020*/ 	.short	0x000a
        /*0022*/ 	.short	0x0040
        /*0024*/ 	.byte	0x00, 0xf0, 0x11, 0x00


	//----- nvinfo : EIATTR_KPARAM_INFO
	.align		4
.L_1499:
        /*0028*/ 	.byte	0x04, 0x17
        /*002a*/ 	.short	(.L_1501 - .L_1500)
.L_1500:
        /*002c*/ 	.word	0x00000000
        /*0030*/ 	.short	0x0009
        /*0032*/ 	.short	0x003c
        /*0034*/ 	.byte	0x00, 0xf0, 0x11, 0x00


	//----- nvinfo : EIATTR_KPARAM_INFO
	.align		4
.L_1501:
        /*0038*/ 	.byte	0x04, 0x17
        /*003a*/ 	.short	(.L_1503 - .L_1502)
.L_1502:
        /*003c*/ 	.word	0x00000000
        /*0040*/ 	.short	0x0008
        /*0042*/ 	.short	0x0038
        /*0044*/ 	.byte	0x00, 0xf0, 0x11, 0x00


	//----- nvinfo : EIATTR_KPARAM_INFO
	.align		4
.L_1503:
        /*0048*/ 	.byte	0x04, 0x17
        /*004a*/ 	.short	(.L_1505 - .L_1504)
.L_1504:
        /*004c*/ 	.word	0x00000000
        /*0050*/ 	.short	0x0007
        /*0052*/ 	.short	0x0034
        /*0054*/ 	.byte	0x00, 0xf0, 0x11, 0x00


	//----- nvinfo : EIATTR_KPARAM_INFO
	.align		4
.L_1505:
        /*0058*/ 	.byte	0x04, 0x17
        /*005a*/ 	.short	(.L_1507 - .L_1506)
.L_1506:
        /*005c*/ 	.word	0x00000000
        /*0060*/ 	.short	0x0006
        /*0062*/ 	.short	0x0030
        /*0064*/ 	.byte	0x00, 0xf0, 0x11, 0x00


	//----- nvinfo : EIATTR_KPARAM_INFO
	.align		4
.L_1507:
        /*0068*/ 	.byte	0x04, 0x17
        /*006a*/ 	.short	(.L_1509 - .L_1508)
.L_1508:
        /*006c*/ 	.word	0x00000000
        /*0070*/ 	.short	0x0005
        /*0072*/ 	.short	0x0028
        /*0074*/ 	.byte	0x00, 0xf5, 0x21, 0x00


	//----- nvinfo : EIATTR_KPARAM_INFO
	.align		4
.L_1509:
        /*0078*/ 	.byte	0x04, 0x17
        /*007a*/ 	.short	(.L_1511 - .L_1510)
.L_1510:
        /*007c*/ 	.word	0x00000000
        /*0080*/ 	.short	0x0004
        /*0082*/ 	.short	0x0020
        /*0084*/ 	.byte	0x00, 0xf5, 0x21, 0x00


	//----- nvinfo : EIATTR_KPARAM_INFO
	.align		4
.L_1511:
        /*0088*/ 	.byte	0x04, 0x17
        /*008a*/ 	.short	(.L_1513 - .L_1512)
.L_1512:
        /*008c*/ 	.word	0x00000000
        /*0090*/ 	.short	0x0003
        /*0092*/ 	.short	0x0018
        /*0094*/ 	.byte	0x00, 0xf5, 0x21, 0x00


	//----- nvinfo : EIATTR_KPARAM_INFO
	.align		4
.L_1513:
        /*0098*/ 	.byte	0x04, 0x17
        /*009a*/ 	.short	(.L_1515 - .L_1514)
.L_1514:
        /*009c*/ 	.word	0x00000000
        /*00a0*/ 	.short	0x0002
        /*00a2*/ 	.short	0x0010
        /*00a4*/ 	.byte	0x00, 0xf5, 0x21, 0x00


	//----- nvinfo : EIATTR_KPARAM_INFO
	.align		4
.L_1515:
        /*00a8*/ 	.byte	0x04, 0x17
        /*00aa*/ 	.short	(.L_1517 - .L_1516)
.L_1516:
        /*00ac*/ 	.word	0x00000000
        /*00b0*/ 	.short	0x0001
        /*00b2*/ 	.short	0x0008
        /*00b4*/ 	.byte	0x00, 0xf5, 0x21, 0x00


	//----- nvinfo : EIATTR_KPARAM_INFO
	.align		4
.L_1517:
        /*00b8*/ 	.byte	0x04, 0x17
        /*00ba*/ 	.short	(.L_1519 - .L_1518)
.L_1518:
        /*00bc*/ 	.word	0x00000000
        /*00c0*/ 	.short	0x0000
        /*00c2*/ 	.short	0x0000
        /*00c4*/ 	.byte	0x00, 0xf5, 0x21, 0x00


	//----- nvinfo : EIATTR_SPARSE_MMA_MASK
	.align		4
.L_1519:
        /*00c8*/ 	.byte	0x03, 0x50
        /*00ca*/ 	.short	0x0000


	//----- nvinfo : EIATTR_MAXREG_COUNT
	.align		4
        /*00cc*/ 	.byte	0x03, 0x1b
        /*00ce*/ 	.short	0x00ff


	//----- nvinfo : EIATTR_EXTERNS
	.align		4
        /*00d0*/ 	.byte	0x04, 0x0f
        /*00d2*/ 	.short	(.L_1521 - .L_1520)


	//   ....[0]....
	.align		4
.L_1520:
        /*00d4*/ 	.word	index@(vprintf)


	//----- nvinfo : EIATTR_MERCURY_ISA_VERSION
	.align		4
.L_1521:
        /*00d8*/ 	.byte	0x03, 0x5f
        /*00da*/ 	.short	0x0101


	//----- nvinfo : EIATTR_VRC_CTA_INIT_COUNT
	.align		4
        /*00dc*/ 	.byte	0x02, 0x4a
	.zero		1
	.zero		1


	//----- nvinfo : EIATTR_SYSCALL_OFFSETS
	.align		4
        /*00e0*/ 	.byte	0x04, 0x46
        /*00e2*/ 	.short	(.L_1523 - .L_1522)


	//   ....[0]....
.L_1522:
        /*00e4*/ 	.word	0x00000340


	//   ....[1]....
        /*00e8*/ 	.word	0x00000460


	//   ....[2]....
        /*00ec*/ 	.word	0x00000540


	//   ....[3]....
        /*00f0*/ 	.word	0x000005f0


	//   ....[4]....
        /*00f4*/ 	.word	0x00000800


	//   ....[5]....
        /*00f8*/ 	.word	0x00000990


	//   ....[6]....
        /*00fc*/ 	.word	0x00000a70


	//   ....[7]....
        /*0100*/ 	.word	0x00000bd0


	//   ....[8]....
        /*0104*/ 	.word	0x00000d00


	//   ....[9]....
        /*0108*/ 	.word	0x00000e30


	//   ....[10]....
        /*010c*/ 	.word	0x00000f30


	//   ....[11]....
        /*0110*/ 	.word	0x00001070


	//   ....[12]....
        /*0114*/ 	.word	0x00001180


	//   ....[13]....
        /*0118*/ 	.word	0x00001290


	//----- nvinfo : EIATTR_EXIT_INSTR_OFFSETS
	.align		4
.L_1523:
        /*011c*/ 	.byte	0x04, 0x1c
        /*011e*/ 	.short	(.L_1525 - .L_1524)


	//   ....[0]....
.L_1524:
        /*0120*/ 	.word	0x00000630


	//   ....[1]....
        /*0124*/ 	.word	0x000012f0


	//----- nvinfo : EIATTR_CRS_STACK_SIZE
	.align		4
.L_1525:
        /*0128*/ 	.byte	0x04, 0x1e
        /*012a*/ 	.short	(.L_1527 - .L_1526)
.L_1526:
        /*012c*/ 	.word	0x00000000


	//----- nvinfo : EIATTR_CBANK_PARAM_SIZE
	.align		4
.L_1527:
        /*0130*/ 	.byte	0x03, 0x19
        /*0132*/ 	.short	0x0048


	//----- nvinfo : EIATTR_PARAM_CBANK
	.align		4
        /*0134*/ 	.byte	0x04, 0x0a
        /*0136*/ 	.short	(.L_1529 - .L_1528)
	.align		4
.L_1528:
        /*0138*/ 	.word	index@(.nv.constant0._Z5evictIfLi4ELi1ELi4EEvPT_S1_PKiS3_S3_S3_iiiiii)
        /*013c*/ 	.short	0x0380
        /*013e*/ 	.short	0x0048


	//----- nvinfo : EIATTR_SW_WAR
	.align		4
.L_1529:
        /*0140*/ 	.byte	0x04, 0x36
        /*0142*/ 	.short	(.L_1531 - .L_1530)
.L_1530:
        /*0144*/ 	.word	0x00000008
.L_1531:


//--------------------- .nv.info._Z5evictIfLi2ELi1ELi4EEvPT_S1_PKiS3_S3_S3_iiiiii --------------------------
	.section	.nv.info._Z5evictIfLi2ELi1ELi4EEvPT_S1_PKiS3_S3_S3_iiiiii,"",@"SHT_CUDA_INFO"
	.sectionflags	@""
	.align	4


	//----- nvinfo : EIATTR_CUDA_API_VERSION
	.align		4
        /*0000*/ 	.byte	0x04, 0x37
        /*0002*/ 	.short	(.L_1533 - .L_1532)
.L_1532:
        /*0004*/ 	.word	0x00000082


	//----- nvinfo : EIATTR_KPARAM_INFO
	.align		4
.L_1533:
        /*0008*/ 	.byte	0x04, 0x17
        /*000a*/ 	.short	(.L_1535 - .L_1534)
.L_1534:
        /*000c*/ 	.word	0x00000000
        /*0010*/ 	.short	0x000b
        /*0012*/ 	.short	0x0044
        /*0014*/ 	.byte	0x00, 0xf0, 0x11, 0x00


	//----- nvinfo : EIATTR_KPARAM_INFO
	.align		4
.L_1535:
        /*0018*/ 	.byte	0x04, 0x17
        /*001a*/ 	.short	(.L_1537 - .L_1536)
.L_1536:
        /*001c*/ 	.word	0x00000000
        /*0020*/ 	.short	0x000a
        /*0022*/ 	.short	0x0040
        /*0024*/ 	.byte	0x00, 0xf0, 0x11, 0x00


	//----- nvinfo : EIATTR_KPARAM_INFO
	.align		4
.L_1537:
        /*0028*/ 	.byte	0x04, 0x17
        /*002a*/ 	.short	(.L_1539 - .L_1538)
.L_1538:
        /*002c*/ 	.word	0x00000000
        /*0030*/ 	.short	0x0009
        /*0032*/ 	.short	0x003c
        /*0034*/ 	.byte	0x00, 0xf0, 0x11, 0x00


	//----- nvinfo : EIATTR_KPARAM_INFO
	.align		4
.L_1539:
        /*0038*/ 	.byte	0x04, 0x17
        /*003a*/ 	.short	(.L_1541 - .L_1540)
.L_1540:
        /*003c*/ 	.word	0x00000000
        /*0040*/ 	.short	0x0008
        /*0042*/ 	.short	0x0038
        /*0044*/ 	.byte	0x00, 0xf0, 0x11, 0x00


	//----- nvinfo : EIATTR_KPARAM_INFO
	.align		4
.L_1541:
        /*0048*/ 	.byte	0x04, 0x17
        /*004a*/ 	.short	(.L_1543 - .L_1542)
.L_1542:
        /*004c*/ 	.word	0x00000000
        /*0050*/ 	.short	0x0007
        /*0052*/ 	.short	0x0034
        /*0054*/ 	.byte	0x00, 0xf0, 0x11, 0x00


	//----- nvinfo : EIATTR_KPARAM_INFO
	.align		4
.L_1543:
        /*0058*/ 	.byte	0x04, 0x17
        /*005a*/ 	.short	(.L_1545 - .L_1544)
.L_1544:
        /*005c*/ 	.word	0x00000000
        /*0060*/ 	.short	0x0006
        /*0062*/ 	.short	0x0030
        /*0064*/ 	.byte	0x00, 0xf0, 0x11, 0x00


	//----- nvinfo : EIATTR_KPARAM_INFO
	.align		4
.L_1545:
        /*0068*/ 	.byte	0x04, 0x17
        /*006a*/ 	.short	(.L_1547 - .L_1546)
.L_1546:
        /*006c*/ 	.word	0x00000000
        /*0070*/ 	.short	0x0005
        /*0072*/ 	.short	0x0028
        /*0074*/ 	.byte	0x00, 0xf5, 0x21, 0x00


	//----- nvinfo : EIATTR_KPARAM_INFO
	.align		4
.L_1547:
        /*0078*/ 	.byte	0x04, 0x17
        /*007a*/ 	.short	(.L_1549 - .L_1548)
.L_1548:
        /*007c*/ 	.word	0x00000000
        /*0080*/ 	.short	0x0004
        /*0082*/ 	.short	0x0020
        /*0084*/ 	.byte	0x00, 0xf5, 0x21, 0x00


	//----- nvinfo : EIATTR_KPARAM_INFO
	.align		4
.L_1549:
        /*0088*/ 	.byte	0x04, 0x17
        /*008a*/ 	.short	(.L_1551 - .L_1550)
.L_1550:
        /*008c*/ 	.word	0x00000000
        /*0090*/ 	.short	0x0003
        /*0092*/ 	.short	0x0018
        /*0094*/ 	.byte	0x00, 0xf5, 0x21, 0x00


	//----- nvinfo : EIATTR_KPARAM_INFO
	.align		4
.L_1551:
        /*0098*/ 	.byte	0x04, 0x17
        /*009a*/ 	.short	(.L_1553 - .L_1552)
.L_1552:
        /*009c*/ 	.word	0x00000000
        /*00a0*/ 	.short	0x0002
        /*00a2*/ 	.short	0x0010
        /*00a4*/ 	.byte	0x00, 0xf5, 0x21, 0x00


	//----- nvinfo : EIATTR_KPARAM_INFO
	.align		4
.L_1553:
        /*00a8*/ 	.byte	0x04, 0x17
        /*00aa*/ 	.short	(.L_1555 - .L_1554)
.L_1554:
        /*00ac*/ 	.word	0x00000000
        /*00b0*/ 	.short	0x0001
        /*00b2*/ 	.short	0x0008
        /*00b4*/ 	.byte	0x00, 0xf5, 0x21, 0x00


	//----- nvinfo : EIATTR_KPARAM_INFO
	.align		4
.L_1555:
        /*00b8*/ 	.byte	0x04, 0x17
        /*00ba*/ 	.short	(.L_1557 - .L_1556)
.L_1556:
        /*00bc*/ 	.word	0x00000000
        /*00c0*/ 	.short	0x0000
        /*00c2*/ 	.short	0x0000
        /*00c4*/ 	.byte	0x00, 0xf5, 0x21, 0x00


	//----- nvinfo : EIATTR_SPARSE_MMA_MASK
	.align		4
.L_1557:
        /*00c8*/ 	.byte	0x03, 0x50
        /*00ca*/ 	.short	0x0000


	//----- nvinfo : EIATTR_MAXREG_COUNT
	.align		4
        /*00cc*/ 	.byte	0x03, 0x1b
        /*00ce*/ 	.short	0x00ff


	//----- nvinfo : EIATTR_EXTERNS
	.align		4
        /*00d0*/ 	.byte	0x04, 0x0f
        /*00d2*/ 	.short	(.L_1559 - .L_1558)


	//   ....[0]....
	.align		4
.L_1558:
        /*00d4*/ 	.word	index@(vprintf)


	//----- nvinfo : EIATTR_MERCURY_ISA_VERSION
	.align		4
.L_1559:
        /*00d8*/ 	.byte	0x03, 0x5f
        /*00da*/ 	.short	0x0101


	//----- nvinfo : EIATTR_VRC_CTA_INIT_COUNT
	.align		4
        /*00dc*/ 	.byte	0x02, 0x4a
	.zero		1
	.zero		1


	//----- nvinfo : EIATTR_SYSCALL_OFFSETS
	.align		4
        /*00e0*/ 	.byte	0x04, 0x46
        /*00e2*/ 	.short	(.L_1561 - .L_1560)


	//   ....[0]....
.L_1560:
        /*00e4*/ 	.word	0x00000340


	//   ....[1]....
        /*00e8*/ 	.word	0x00000460


	//   ....[2]....
        /*00ec*/ 	.word	0x00000540


	//   ....[3]....
        /*00f0*/ 	.word	0x000005f0


	//   ....[4]....
        /*00f4*/ 	.word	0x00000990


	//   ....[5]....
        /*00f8*/ 	.word	0x00000b30


	//   ....[6]....
        /*00fc*/ 	.word	0x00000c10


	//   ....[7]....
        /*0100*/ 	.word	0x00000d70


	//   ....[8]....
        /*0104*/ 	.word	0x00000e70


	//   ....[9]....
        /*0108*/ 	.word	0x00000fb0


	//   ....[10]....
        /*010c*/ 	.word	0x000011a0


	//   ....[11]....
        /*0110*/ 	.word	0x00001330


	//   ....[12]....
        /*0114*/ 	.word	0x00001410


	//   ....[13]....
        /*0118*/ 	.word	0x00001570


	//   ....[14]....
        /*011c*/ 	.word	0x00001670


	//   ....[15]....
        /*0120*/ 	.word	0x000017b0


	//   ....[16]....
        /*0124*/ 	.word	0x00001970


	//   ....[17]....
        /*0128*/ 	.word	0x00001b00


	//   ....[18]....
        /*012c*/ 	.word	0x00001be0


	//   ....[19]....
        /*0130*/ 	.word	0x00001d40


	//   ....[20]....
        /*0134*/ 	.word	0x00001e40


	//   ....[21]....
        /*0138*/ 	.word	0x00001f80


	//----- nvinfo : EIATTR_EXIT_INSTR_OFFSETS
	.align		4
.L_1561:
        /*013c*/ 	.byte	0x04, 0x1c
        /*013e*/ 	.short	(.L_1563 - .L_1562)


	//   ....[0]....
.L_1562:
        /*0140*/ 	.word	0x00000630


	//   ....[1]....
        /*0144*/ 	.word	0x00001020


	//   ....[2]....
        /*0148*/ 	.word	0x00001fe0


	//----- nvinfo : EIATTR_CRS_STACK_SIZE
	.align		4
.L_1563:
        /*014c*/ 	.byte	0x04, 0x1e
        /*014e*/ 	.short	(.L_1565 - .L_1564)
.L_1564:
        /*0150*/ 	.word	0x00000000


	//----- nvinfo : EIATTR_CBANK_PARAM_SIZE
	.align		4
.L_1565:
        /*0154*/ 	.byte	0x03, 0x19
        /*0156*/ 	.short	0x0048


	//----- nvinfo : EIATTR_PARAM_CBANK
	.align		4
        /*0158*/ 	.byte	0x04, 0x0a
        /*015a*/ 	.short	(.L_1567 - .L_1566)
	.align		4
.L_1566:
        /*015c*/ 	.word	index@(.nv.constant0._Z5evictIfLi2ELi1ELi4EEvPT_S1_PKiS3_S3_S3_iiiiii)
        /*0160*/ 	.short	0x0380
        /*0162*/ 	.short	0x0048


	//----- nvinfo : EIATTR_SW_WAR
	.align		4
.L_1567:
        /*0164*/ 	.byte	0x04, 0x36
        /*0166*/ 	.short	(.L_1569 - .L_1568)
.L_1568:
        /*0168*/ 	.word	0x00000008
.L_1569:


//--------------------- .nv.info._Z5evictIfLi1ELi1ELi4EEvPT_S1_PKiS3_S3_S3_iiiiii --------------------------
	.section	.nv.info._Z5evictIfLi1ELi1ELi4EEvPT_S1_PKiS3_S3_S3_iiiiii,"",@"SHT_CUDA_INFO"
	.sectionflags	@""
	.align	4


	//----- nvinfo : EIATTR_CUDA_API_VERSION
	.align		4
        /*0000*/ 	.byte	0x04, 0x37
        /*0002*/ 	.short	(.L_1571 - .L_1570)
.L_1570:
        /*0004*/ 	.word	0x00000082


	//----- nvinfo : EIATTR_KPARAM_INFO
	.align		4
.L_1571:
        /*0008*/ 	.byte	0x04, 0x17
        /*000a*/ 	.short	(.L_1573 - .L_1572)
.L_1572:
        /*000c*/ 	.word	0x00000000
        /*0010*/ 	.short	0x000b
        /*0012*/ 	.short	0x0044
        /*0014*/ 	.byte	0x00, 0xf0, 0x11, 0x00


	//----- nvinfo : EIATTR_KPARAM_INFO
	.align		4
.L_1573:
        /*0018*/ 	.byte	0x04, 0x17
        /*001a*/ 	.short	(.L_1575 - .L_1574)
.L_1574:
        /*001c*/ 	.word	0x00000000
        /*0020*/ 	.short	0x000a
        /*0022*/ 	.short	0x0040
        /*0024*/ 	.byte	0x00, 0xf0, 0x11, 0x00


	//----- nvinfo : EIATTR_KPARAM_INFO
	.align		4
.L_1575:
        /*0028*/ 	.byte	0x04, 0x17
        /*002a*/ 	.short	(.L_1577 - .L_1576)
.L_1576:
        /*002c*/ 	.word	0x00000000
        /*0030*/ 	.short	0x0009
        /*0032*/ 	.short	0x003c
        /*0034*/ 	.byte	0x00, 0xf0, 0x11, 0x00


	//----- nvinfo : EIATTR_KPARAM_INFO
	.align		4
.L_1577:
        /*0038*/ 	.byte	0x04, 0x17
        /*003a*/ 	.short	(.L_1579 - .L_1578)
.L_1578:
        /*003c*/ 	.word	0x00000000
        /*0040*/ 	.short	0x0008
        /*0042*/ 	.short	0x0038
        /*0044*/ 	.byte	0x00, 0xf0, 0x11, 0x00


	//----- nvinfo : EIATTR_KPARAM_INFO
	.align		4
.L_1579:
        /*0048*/ 	.byte	0x04, 0x17
        /*004a*/ 	.short	(.L_1581 - .L_1580)
.L_1580:
        /*004c*/ 	.word	0x00000000
        /*0050*/ 	.short	0x0007
        /*0052*/ 	.short	0x0034
        /*0054*/ 	.byte	0x00, 0xf0, 0x11, 0x00


	//----- nvinfo : EIATTR_KPARAM_INFO
	.align		4
.L_1581:
        /*0058*/ 	.byte	0x04, 0x17
        /*005a*/ 	.short	(.L_1583 - .L_1582)
.L_1582:
        /*005c*/ 	.word	0x00000000
        /*0060*/ 	.short	0x0006
        /*0062*/ 	.short	0x0030
        /*0064*/ 	.byte	0x00, 0xf0, 0x11, 0x00


	//----- nvinfo : EIATTR_KPARAM_INFO
	.align		4
.L_1583:
        /*0068*/ 	.byte	0x04, 0x17
        /*006a*/ 	.short	(.L_1585 - .L_1584)
.L_1584:
        /*006c*/ 	.word	0x00000000
        /*0070*/ 	.short	0x0005
        /*0072*/ 	.short	0x0028
        /*0074*/ 	.byte	0x00, 0xf5, 0x21, 0x00


	//----- nvinfo : EIATTR_KPARAM_INFO
	.align		4
.L_1585:
        /*0078*/ 	.byte	0x04, 0x17
        /*007a*/ 	.short	(.L_1587 - .L_1586)
.L_1586:
        /*007c*/ 	.word	0x00000000
        /*0080*/ 	.short	0x0004
        /*0082*/ 	.short	0x0020
        /*0084*/ 	.byte	0x00, 0xf5, 0x21, 0x00


	//----- nvinfo : EIATTR_KPARAM_INFO
	.align		4
.L_1587:
        /*0088*/ 	.byte	0x04, 0x17
        /*008a*/ 	.short	(.L_1589 - .L_1588)
.L_1588:
        /*008c*/ 	.word	0x00000000
        /*0090*/ 	.short	0x0003
        /*0092*/ 	.short	0x0018
        /*0094*/ 	.byte	0x00, 0xf5, 0x21, 0x00


	//----- nvinfo : EIATTR_KPARAM_INFO
	.align		4
.L_1589:
        /*0098*/ 	.byte	0x04, 0x17
        /*009a*/ 	.short	(.L_1591 - .L_1590)
.L_1590:
        /*009c*/ 	.word	0x00000000
        /*00a0*/ 	.short	0x0002
        /*00a2*/ 	.short	0x0010
        /*00a4*/ 	.byte	0x00, 0xf5, 0x21, 0x00


	//----- nvinfo : EIATTR_KPARAM_INFO
	.align		4
.L_1591:
        /*00a8*/ 	.byte	0x04, 0x17
        /*00aa*/ 	.short	(.L_1593 - .L_1592)
.L_1592:
        /*00ac*/ 	.word	0x00000000
        /*00b0*/ 	.short	0x0001
        /*00b2*/ 	.short	0x0008
        /*00b4*/ 	.byte	0x00, 0xf5, 0x21, 0x00


	//----- nvinfo : EIATTR_KPARAM_INFO
	.align		4
.L_1593:
        /*00b8*/ 	.byte	0x04, 0x17
        /*00ba*/ 	.short	(.L_1595 - .L_1594)
.L_1594:
        /*00bc*/ 	.word	0x00000000
        /*00c0*/ 	.short	0x0000
        /*00c2*/ 	.short	0x0000
        /*00c4*/ 	.byte	0x00, 0xf5, 0x21, 0x00


	//----- nvinfo : EIATTR_SPARSE_MMA_MASK
	.align		4
.L_1595:
        /*00c8*/ 	.byte	0x03, 0x50
        /*00ca*/ 	.short	0x0000


	//----- nvinfo : EIATTR_MAXREG_COUNT
	.align		4
        /*00cc*/ 	.byte	0x03, 0x1b
        /*00ce*/ 	.short	0x00ff


	//----- nvinfo : EIATTR_EXTERNS
	.align		4
        /*00d0*/ 	.byte	0x04, 0x0f
        /*00d2*/ 	.short	(.L_1597 - .L_1596)


	//   ....[0]....
	.align		4
.L_1596:
        /*00d4*/ 	.word	index@(vprintf)


	//----- nvinfo : EIATTR_MERCURY_ISA_VERSION
	.align		4
.L_1597:
        /*00d8*/ 	.byte	0x03, 0x5f
        /*00da*/ 	.short	0x0101


	//----- nvinfo : EIATTR_VRC_CTA_INIT_COUNT
	.align		4
        /*00dc*/ 	.byte	0x02, 0x4a
	.zero		1
	.zero		1


	//----- nvinfo : EIATTR_SYSCALL_OFFSETS
	.align		4
        /*00e0*/ 	.byte	0x04, 0x46
        /*00e2*/ 	.short	(.L_1599 - .L_1598)


	//   ....[0]....
.L_1598:
        /*00e4*/ 	.word	0x00000340


	//   ....[1]....
        /*00e8*/ 	.word	0x00000460


	//   ....[2]....
        /*00ec*/ 	.word	0x00000540


	//   ....[3]....
        /*00f0*/ 	.word	0x000005f0


	//   ....[4]....
        /*00f4*/ 	.word	0x00000970


	//   ....[5]....
        /*00f8*/ 	.word	0x00000b00


	//   ....[6]....
        /*00fc*/ 	.word	0x00000bf0


	//   ....[7]....
        /*0100*/ 	.word	0x00000d30


	//   ....[8]....
        /*0104*/ 	.word	0x00000f30


	//   ....[9]....
        /*0108*/ 	.word	0x000010b0


	//   ....[10]....
        /*010c*/ 	.word	0x000011a0


	//   ....[11]....
        /*0110*/ 	.word	0x000012e0


	//   ....[12]....
        /*0114*/ 	.word	0x000014b0


	//   ....[13]....
        /*0118*/ 	.word	0x00001630


	//   ....[14]....
        /*011c*/ 	.word	0x00001720


	//   ....[15]....
        /*0120*/ 	.word	0x00001860


	//----- nvinfo : EIATTR_EXIT_INSTR_OFFSETS
	.align		4
.L_1599:
        /*0124*/ 	.byte	0x04, 0x1c
        /*0126*/ 	.short	(.L_1601 - .L_1600)


	//   ....[0]....
.L_1600:
        /*0128*/ 	.word	0x00000630


	//   ....[1]....
        /*012c*/ 	.word	0x00000dd0


	//   ....[2]....
        /*0130*/ 	.word	0x000018f0


	//----- nvinfo : EIATTR_CRS_STACK_SIZE
	.align		4
.L_1601:
        /*0134*/ 	.byte	0x04, 0x1e
        /*0136*/ 	.short	(.L_1603 - .L_1602)
.L_1602:
        /*0138*/ 	.word	0x00000000


	//----- nvinfo : EIATTR_CBANK_PARAM_SIZE
	.align		4
.L_1603:
        /*013c*/ 	.byte	0x03, 0x19
        /*013e*/ 	.short	0x0048


	//----- nvinfo : EIATTR_PARAM_CBANK
	.align		4
        /*0140*/ 	.byte	0x04, 0x0a
        /*0142*/ 	.short	(.L_1605 - .L_1604)
	.align		4
.L_1604:
        /*0144*/ 	.word	index@(.nv.constant0._Z5evictIfLi1ELi1ELi4EEvPT_S1_PKiS3_S3_S3_iiiiii)
        /*0148*/ 	.short	0x0380
        /*014a*/ 	.short	0x0048


	//----- nvinfo : EIATTR_SW_WAR
	.align		4
.L_1605:
        /*014c*/ 	.byte	0x04, 0x36
        /*014e*/ 	.short	(.L_1607 - .L_1606)
.L_1606:
        /*0150*/ 	.word	0x00000008
.L_1607:


//--------------------- .nv.info._Z5evictIfLi8ELi8ELi2EEvPT_S1_PKiS3_S3_S3_iiiiii --------------------------
	.section	.nv.info._Z5evictIfLi8ELi8ELi2EEvPT_S1_PKiS3_S3_S3_iiiiii,"",@"SHT_CUDA_INFO"
	.sectionflags	@""
	.align	4


	//----- nvinfo : EIATTR_CUDA_API_VERSION
	.align		4
        /*0000*/ 	.byte	0x04, 0x37
        /*0002*/ 	.short	(.L_1609 - .L_1608)
.L_1608:
        /*0004*/ 	.word	0x00000082


	//----- nvinfo : EIATTR_KPARAM_INFO
	.align		4
.L_1609:
        /*0008*/ 	.byte	0x04, 0x17
        /*000a*/ 	.short	(.L_1611 - .L_1610)
.L_1610:
        /*000c*/ 	.word	0x00000000
        /*0010*/ 	.short	0x000b
        /*0012*/ 	.short	0x0044
        /*0014*/ 	.byte	0x00, 0xf0, 0x11, 0x00


	//----- nvinfo : EIATTR_KPARAM_INFO
	.align		4
.L_1611:
        /*0018*/ 	.byte	0x04, 0x17
        /*001a*/ 	.short	(.L_1613 - .L_1612)
.L_1612:
        /*001c*/ 	.word	0x00000000
        /*0020*/ 	.short	0x000a
        /*0022*/ 	.short	0x0040
        /*0024*/ 	.byte	0x00, 0xf0, 0x11, 0x00


	//----- nvinfo : EIATTR_KPARAM_INFO
	.align		4
.L_1613:
        /*0028*/ 	.byte	0x04, 0x17
        /*002a*/ 	.short	(.L_1615 - .L_1614)
.L_1614:
        /*002c*/ 	.word	0x00000000
        /*0030*/ 	.short	0x0009
        /*0032*/ 	.short	0x003c
        /*0034*/ 	.byte	0x00, 0xf0, 0x11, 0x00


	//----- nvinfo : EIATTR_KPARAM_INFO
	.align		4
.L_1615:
        /*0038*/ 	.byte	0x04, 0x17
        /*003a*/ 	.short	(.L_1617 - .L_1616)
.L_1616:
        /*003c*/ 	.word	0x00000000
        /*0040*/ 	.short	0x0008
        /*0042*/ 	.short	0x0038
        /*0044*/ 	.byte	0x00, 0xf0, 0x11, 0x00


	//----- nvinfo : EIATTR_KPARAM_INFO
	.align		4
.L_1617:
        /*0048*/ 	.byte	0x04, 0x17
        /*004a*/ 	.short	(.L_1619 - .L_1618)
.L_1618:
        /*004c*/ 	.word	0x00000000
        /*0050*/ 	.short	0x0007
        /*0052*/ 	.short	0x0034
        /*0054*/ 	.byte	0x00, 0xf0, 0x11, 0x00


	//----- nvinfo : EIATTR_KPARAM_INFO
	.align		4
.L_1619:
        /*0058*/ 	.byte	0x04, 0x17
        /*005a*/ 	.short	(.L_1621 - .L_1620)
.L_1620:
        /*005c*/ 	.word	0x00000000
        /*0060*/ 	.short	0x0006
        /*0062*/ 	.short	0x0030
        /*0064*/ 	.byte	0x00, 0xf0, 0x11, 0x00


	//----- nvinfo : EIATTR_KPARAM_INFO
	.align		4
.L_1621:
        /*0068*/ 	.byte	0x04, 0x17
        /*006a*/ 	.short	(.L_1623 - .L_1622)
.L_1622:
        /*006c*/ 	.word	0x00000000
        /*0070*/ 	.short	0x0005
        /*0072*/ 	.short	0x0028
        /*0074*/ 	.byte	0x00, 0xf5, 0x21, 0x00


	//----- nvinfo : EIATTR_KPARAM_INFO
	.align		4
.L_1623:
        /*0078*/ 	.byte	0x04, 0x17
        /*007a*/ 	.short	(.L_1625 - .L_1624)
.L_1624:
        /*007c*/ 	.word	0x00000000
        /*0080*/ 	.short	0x0004
        /*0082*/ 	.short	0x0020
        /*0084*/ 	.byte	0x00, 0xf5, 0x21, 0x00


	//----- nvinfo : EIATTR_KPARAM_INFO
	.align		4
.L_1625:
        /*0088*/ 	.byte	0x04, 0x17
        /*008a*/ 	.short	(.L_1627 - .L_1626)
.L_1626:
        /*008c*/ 	.word	0x00000000
        /*0090*/ 	.short	0x0003
        /*0092*/ 	.short	0x0018
        /*0094*/ 	.byte	0x00, 0xf5, 0x21, 0x00


	//----- nvinfo : EIATTR_KPARAM_INFO
	.align		4
.L_1627:
        /*0098*/ 	.byte	0x04, 0x17
        /*009a*/ 	.short	(.L_1629 - .L_1628)
.L_1628:
        /*009c*/ 	.word	0x00000000
        /*00a0*/ 	.short	0x0002
        /*00a2*/ 	.short	0x0010
        /*00a4*/ 	.byte	0x00, 0xf5, 0x21, 0x00


	//----- nvinfo : EIATTR_KPARAM_INFO
	.align		4
.L_1629:
        /*00a8*/ 	.byte	0x04, 0x17
        /*00aa*/ 	.short	(.L_1631 - .L_1630)
.L_1630:
        /*00ac*/ 	.word	0x00000000
        /*00b0*/ 	.short	0x0001
        /*00b2*/ 	.short	0x0008
        /*00b4*/ 	.byte	0x00, 0xf5, 0x21, 0x00


	//----- nvinfo : EIATTR_KPARAM_INFO
	.align		4
.L_1631:
        /*00b8*/ 	.byte	0x04, 0x17
        /*00ba*/ 	.short	(.L_1633 - .L_1632)
.L_1632:
        /*00bc*/ 	.word	0x00000000
        /*00c0*/ 	.short	0x0000
        /*00c2*/ 	.short	0x0000
        /*00c4*/ 	.byte	0x00, 0xf5, 0x21, 0x00


	//----- nvinfo : EIATTR_SPARSE_MMA_MASK
	.align		4
.L_1633:
        /*00c8*/ 	.byte	0x03, 0x50
        /*00ca*/ 	.short	0x0000


	//----- nvinfo : EIATTR_MAXREG_COUNT
	.align		4
        /*00cc*/ 	.byte	0x03, 0x1b
        /*00ce*/ 	.short	0x00ff


	//----- nvinfo : EIATTR_EXTERNS
	.align		4
        /*00d0*/ 	.byte	0x04, 0x0f
        /*00d2*/ 	.short	(.L_1635 - .L_1634)


	//   ....[0]....
	.align		4
.L_1634:
        /*00d4*/ 	.word	index@(vprintf)


	//----- nvinfo : EIATTR_MERCURY_ISA_VERSION
	.align		4
.L_1635:
        /*00d8*/ 	.byte	0x03, 0x5f
        /*00da*/ 	.short	0x0101


	//----- nvinfo : EIATTR_VRC_CTA_INIT_COUNT
	.align		4
        /*00dc*/ 	.byte	0x02, 0x4a
	.zero		1
	.zero		1


	//----- nvinfo : EIATTR_SYSCALL_OFFSETS
	.align		4
        /*00e0*/ 	.byte	0x04, 0x46
        /*00e2*/ 	.short	(.L_1637 - .L_1636)


	//   ....[0]....
.L_1636:
        /*00e4*/ 	.word	0x00000340


	//   ....[1]....
        /*00e8*/ 	.word	0x00000460


	//   ....[2]....
        /*00ec*/ 	.word	0x00000540


	//   ....[3]....
        /*00f0*/ 	.word	0x000005f0


	//   ....[4]....
        /*00f4*/ 	.word	0x000007f0


	//   ....[5]....
        /*00f8*/ 	.word	0x00000990


	//   ....[6]....
        /*00fc*/ 	.word	0x00000a70


	//   ....[7]....
        /*0100*/ 	.word	0x00000ba0


	//   ....[8]....
        /*0104*/ 	.word	0x00000cb0


	//   ....[9]....
        /*0108*/ 	.word	0x00000dc0


	//   ....[10]....
        /*010c*/ 	.word	0x00000ed0


	//   ....[11]....
        /*0110*/ 	.word	0x00000fe0


	//   ....[12]....
        /*0114*/ 	.word	0x000010f0


	//   ....[13]....
        /*0118*/ 	.word	0x00001200


	//   ....[14]....
        /*011c*/ 	.word	0x00001310


	//   ....[15]....
        /*0120*/ 	.word	0x00001450


	//   ....[16]....
        /*0124*/ 	.word	0x00001560


	//   ....[17]....
        /*0128*/ 	.word	0x00001670


	//   ....[18]....
        /*012c*/ 	.word	0x00001780


	//   ....[19]....
        /*0130*/ 	.word	0x00001890


	//   ....[20]....
        /*0134*/ 	.word	0x000019a0


	//   ....[21]....
        /*0138*/ 	.word	0x00001ab0


	//----- nvinfo : EIATTR_EXIT_INSTR_OFFSETS
	.align		4
.L_1637:
        /*013c*/ 	.byte	0x04, 0x1c
        /*013e*/ 	.short	(.L_1639 - .L_1638)


	//   ....[0]....
.L_1638:
        /*0140*/ 	.word	0x00000630


	//   ....[1]....
        /*0144*/ 	.word	0x00001b10


	//----- nvinfo : EIATTR_CRS_STACK_SIZE
	.align		4
.L_1639:
        /*0148*/ 	.byte	0x04, 0x1e
        /*014a*/ 	.short	(.L_1641 - .L_1640)
.L_1640:
        /*014c*/ 	.word	0x00000000


	//----- nvinfo : EIATTR_CBANK_PARAM_SIZE
	.align		4
.L_1641:
        /*0150*/ 	.byte	0x03, 0x19
        /*0152*/ 	.short	0x0048


	//----- nvinfo : EIATTR_PARAM_CBANK
	.align		4
        /*0154*/ 	.byte	0x04, 0x0a
        /*0156*/ 	.short	(.L_1643 - .L_1642)
	.align		4
.L_1642:
        /*0158*/ 	.word	index@(.nv.constant0._Z5evictIfLi8ELi8ELi2EEvPT_S1_PKiS3_S3_S3_iiiiii)
        /*015c*/ 	.short	0x0380
        /*015e*/ 	.short	0x0048


	//----- nvinfo : EIATTR_SW_WAR
	.align		4
.L_1643:
        /*0160*/ 	.byte	0x04, 0x36
        /*0162*/ 	.short	(.L_1645 - .L_1644)
.L_1644:
        /*0164*/ 	.word	0x00000008
.L_1645:


//--------------------- .nv.info._Z5evictIfLi4ELi8ELi2EEvPT_S1_PKiS3_S3_S3_iiiiii --------------------------
	.section	.nv.info._Z5evictIfLi4ELi8ELi2EEvPT_S1_PKiS3_S3_S3_iiiiii,"",@"SHT_CUDA_INFO"
	.sectionflags	@""
	.align	4


	//----- nvinfo : EIATTR_CUDA_API_VERSION
	.align		4
        /*0000*/ 	.byte	0x04, 0x37
        /*0002*/ 	.short	(.L_1647 - .L_1646)
.L_1646:
        /*0004*/ 	.word	0x00000082


	//----- nvinfo : EIATTR_KPARAM_INFO
	.align		4
.L_1647:
        /*0008*/ 	.byte	0x04, 0x17
        /*000a*/ 	.short	(.L_1649 - .L_1648)
.L_1648:
        /*000c*/ 	.word	0x00000000
        /*0010*/ 	.short	0x000b
        /*0012*/ 	.short	0x0044
        /*0014*/ 	.byte	0x00, 0xf0, 0x11, 0x00


	//----- nvinfo : EIATTR_KPARAM_INFO
	.align		4
.L_1649:
        /*0018*/ 	.byte	0x04, 0x17
        /*001a*/ 	.short	(.L_1651 - .L_1650)
.L_1650:
        /*001c*/ 	.word	0x00000000
        /*0020*/ 	.short	0x000a
        /*0022*/ 	.short	0x0040
        /*0024*/ 	.byte	0x00, 0xf0, 0x11, 0x00


	//----- nvinfo : EIATTR_KPARAM_INFO
	.align		4
.L_1651:
        /*0028*/ 	.byte	0x04, 0x17
        /*002a*/ 	.short	(.L_1653 - .L_1652)
.L_1652:
        /*002c*/ 	.word	0x00000000
        /*0030*/ 	.short	0x0009
        /*0032*/ 	.short	0x003c
        /*0034*/ 	.byte	0x00, 0xf0, 0x11, 0x00


	//----- nvinfo : EIATTR_KPARAM_INFO
	.align		4
.L_1653:
        /*0038*/ 	.byte	0x04, 0x17
        /*003a*/ 	.short	(.L_1655 - .L_1654)
.L_1654:
        /*003c*/ 	.word	0x00000000
        /*0040*/ 	.short	0x0008
        /*0042*/ 	.short	0x0038
        /*0044*/ 	.byte	0x00, 0xf0, 0x11, 0x00


	//----- nvinfo : EIATTR_KPARAM_INFO
	.align		4
.L_1655:
        /*0048*/ 	.byte	0x04, 0x17
        /*004a*/ 	.short	(.L_1657 - .L_1656)
.L_1656:
        /*004c*/ 	.word	0x00000000
        /*0050*/ 	.short	0x0007
        /*0052*/ 	.short	0x0034
        /*0054*/ 	.byte	0x00, 0xf0, 0x11, 0x00


	//----- nvinfo : EIATTR_KPARAM_INFO
	.align		4
.L_1657:
        /*0058*/ 	.byte	0x04, 0x17
        /*005a*/ 	.short	(.L_1659 - .L_1658)
.L_1658:
        /*005c*/ 	.word	0x00000000
        /*0060*/ 	.short	0x0006
        /*0062*/ 	.short	0x0030
        /*0064*/ 	.byte	0x00, 0xf0, 0x11, 0x00


	//----- nvinfo : EIATTR_KPARAM_INFO
	.align		4
.L_1659:
        /*0068*/ 	.byte	0x04, 0x17
        /*006a*/ 	.short	(.L_1661 - .L_1660)
.L_1660:
        /*006c*/ 	.word	0x00000000
        /*0070*/ 	.short	0x0005
        /*0072*/ 	.short	0x0028
        /*0074*/ 	.byte	0x00, 0xf5, 0x21, 0x00


	//----- nvinfo : EIATTR_KPARAM_INFO
	.align		4
.L_1661:
        /*0078*/ 	.byte	0x04, 0x17
        /*007a*/ 	.short	(.L_1663 - .L_1662)
.L_1662:
        /*007c*/ 	.word	0x00000000
        /*0080*/ 	.short	0x0004
        /*0082*/ 	.short	0x0020
        /*0084*/ 	.byte	0x00, 0xf5, 0x21, 0x00


	//----- nvinfo : EIATTR_KPARAM_INFO
	.align		4
.L_1663:
        /*0088*/ 	.byte	0x04, 0x17
        /*008a*/ 	.short	(.L_1665 - .L_1664)
.L_1664:
        /*008c*/ 	.word	0x00000000
        /*0090*/ 	.short	0x0003
        /*0092*/ 	.short	0x0018
        /*0094*/ 	.byte	0x00, 0xf5, 0x21, 0x00


	//----- nvinfo : EIATTR_KPARAM_INFO
	.align		4
.L_1665:
        /*0098*/ 	.byte	0x04, 0x17
        /*009a*/ 	.short	(.L_1667 - .L_1666)
.L_1666:
        /*009c*/ 	.word	0x00000000
        /*00a0*/ 	.short	0x0002
        /*00a2*/ 	.short	0x0010
        /*00a4*/ 	.byte	0x00, 0xf5, 0x21, 0x00


	//----- nvinfo : EIATTR_KPARAM_INFO
	.align		4
.L_1667:
        /*00a8*/ 	.byte	0x04, 0x17
        /*00aa*/ 	.short	(.L_1669 - .L_1668)
.L_1668:
        /*00ac*/ 	.word	0x00000000
        /*00b0*/ 	.short	0x0001
        /*00b2*/ 	.short	0x0008
        /*00b4*/ 	.byte	0x00, 0xf5, 0x21, 0x00


	//----- nvinfo : EIATTR_KPARAM_INFO
	.align		4
.L_1669:
        /*00b8*/ 	.byte	0x04, 0x17
        /*00ba*/ 	.short	(.L_1671 - .L_1670)
.L_1670:
        /*00bc*/ 	.word	0x00000000
        /*00c0*/ 	.short	0x0000
        /*00c2*/ 	.short	0x0000
        /*00c4*/ 	.byte	0x00, 0xf5, 0x21, 0x00


	//----- nvinfo : EIATTR_SPARSE_MMA_MASK
	.align		4
.L_1671:
        /*00c8*/ 	.byte	0x03, 0x50
        /*00ca*/ 	.short	0x0000


	//----- nvinfo : EIATTR_MAXREG_COUNT
	.align		4
        /*00cc*/ 	.byte	0x03, 0x1b
        /*00ce*/ 	.short	0x00ff


	//----- nvinfo : EIATTR_EXTERNS
	.align		4
        /*00d0*/ 	.byte	0x04, 0x0f
        /*00d2*/ 	.short	(.L_1673 - .L_1672)


	//   ....[0]....
	.align		4
.L_1672:
        /*00d4*/ 	.word	index@(vprintf)


	//----- nvinfo : EIATTR_MERCURY_ISA_VERSION
	.align		4
.L_1673:
        /*00d8*/ 	.byte	0x03, 0x5f
        /*00da*/ 	.short	0x0101


	//----- nvinfo : EIATTR_VRC_CTA_INIT_COUNT
	.align		4
        /*00dc*/ 	.byte	0x02, 0x4a
	.zero		1
	.zero		1


	//----- nvinfo : EIATTR_SYSCALL_OFFSETS
	.align		4
        /*00e0*/ 	.byte	0x04, 0x46
        /*00e2*/ 	.short	(.L_1675 - .L_1674)


	//   ....[0]....
.L_1674:
        /*00e4*/ 	.word	0x00000340


	//   ....[1]....
        /*00e8*/ 	.word	0x00000460


	//   ....[2]....
        /*00ec*/ 	.word	0x00000540


	//   ....[3]....
        /*00f0*/ 	.word	0x000005f0


	//   ....[4]....
        /*00f4*/ 	.word	0x000007f0


	//   ....[5]....
        /*00f8*/ 	.word	0x00000990


	//   ....[6]....
        /*00fc*/ 	.word	0x00000a70


	//   ....[7]....
        /*0100*/ 	.word	0x00000ba0


	//   ....[8]....
        /*0104*/ 	.word	0x00000cb0


	//   ....[9]....
        /*0108*/ 	.word	0x00000dc0


	//   ....[10]....
        /*010c*/ 	.word	0x00000ed0


	//   ....[11]....
        /*0110*/ 	.word	0x00000fe0


	//   ....[12]....
        /*0114*/ 	.word	0x000010f0


	//   ....[13]....
        /*0118*/ 	.word	0x00001200


	//   ....[14]....
        /*011c*/ 	.word	0x00001310


	//   ....[15]....
        /*0120*/ 	.word	0x00001450


	//   ....[16]....
        /*0124*/ 	.word	0x00001560


	//   ....[17]....
        /*0128*/ 	.word	0x00001670


	//----- nvinfo : EIATTR_EXIT_INSTR_OFFSETS
	.align		4
.L_1675:
        /*012c*/ 	.byte	0x04, 0x1c
        /*012e*/ 	.short	(.L_1677 - .L_1676)


	//   ....[0]....
.L_1676:
        /*0130*/ 	.word	0x00000630


	//   ....[1]....
        /*0134*/ 	.word	0x000016d0


	//----- nvinfo : EIATTR_CRS_STACK_SIZE
	.align		4
.L_1677:
        /*0138*/ 	.byte	0x04, 0x1e
        /*013a*/ 	.short	(.L_1679 - .L_1678)
.L_1678:
        /*013c*/ 	.word	0x00000000


	//----- nvinfo : EIATTR_CBANK_PARAM_SIZE
	.align		4
.L_1679:
        /*0140*/ 	.byte	0x03, 0x19
        /*0142*/ 	.short	0x0048


	//----- nvinfo : EIATTR_PARAM_CBANK
	.align		4
        /*0144*/ 	.byte	0x04, 0x0a
        /*0146*/ 	.short	(.L_1681 - .L_1680)
	.align		4
.L_1680:
        /*0148*/ 	.word	index@(.nv.constant0._Z5evictIfLi4ELi8ELi2EEvPT_S1_PKiS3_S3_S3_iiiiii)
        /*014c*/ 	.short	0x0380
        /*014e*/ 	.short	0x0048


	//----- nvinfo : EIATTR_SW_WAR
	.align		4
.L_1681:
        /*0150*/ 	.byte	0x04, 0x36
        /*0152*/ 	.short	(.L_1683 - .L_1682)
.L_1682:
        /*0154*/ 	.word	0x00000008
.L_1683:


//--------------------- .nv.info._Z5evictIfLi2ELi8ELi2EEvPT_S1_PKiS3_S3_S3_iiiiii --------------------------
	.section	.nv.info._Z5evictIfLi2ELi8ELi2EEvPT_S1_PKiS3_S3_S3_iiiiii,"",@"SHT_CUDA_INFO"
	.sectionflags	@""
	.align	4


	//----- nvinfo : EIATTR_CUDA_API_VERSION
	.align		4
        /*0000*/ 	.byte	0x04, 0x37
        /*0002*/ 	.short	(.L_1685 - .L_1684)
.L_1684:
        /*0004*/ 	.word	0x00000082


	//----- nvinfo : EIATTR_KPARAM_INFO
	.align		4
.L_1685:
        /*0008*/ 	.byte	0x04, 0x17
        /*000a*/ 	.short	(.L_1687 - .L_1686)
.L_1686:
        /*000c*/ 	.word	0x00000000
        /*0010*/ 	.short	0x000b
        /*0012*/ 	.short	0x0044
        /*0014*/ 	.byte	0x00, 0xf0, 0x11, 0x00


	//----- nvinfo : EIATTR_KPARAM_INFO
	.align		4
.L_1687:
        /*0018*/ 	.byte	0x04, 0x17
        /*001a*/ 	.short	(.L_1689 - .L_1688)
.L_1688:
        /*001c*/ 	.word	0x00000000
        /*0020*/ 	.short	0x000a
        /*0022*/ 	.short	0x0040
        /*0024*/ 	.byte	0x00, 0xf0, 0x11, 0x00


	//----- nvinfo : EIATTR_KPARAM_INFO
	.align		4
.L_1689:
        /*0028*/ 	.byte	0x04, 0x17
        /*002a*/ 	.short	(.L_1691 - .L_1690)
.L_1690:
        /*002c*/ 	.word	0x00000000
        /*0030*/ 	.short	0x0009
        /*0032*/ 	.short	0x003c
        /*0034*/ 	.byte	0x00, 0xf0, 0x11, 0x00


	//----- nvinfo : EIATTR_KPARAM_INFO
	.align		4
.L_1691:
        /*0038*/ 	.byte	0x04, 0x17
        /*003a*/ 	.short	(.L_1693 - .L_1692)
.L_1692:
        /*003c*/ 	.word	0x00000000
        /*0040*/ 	.short	0x0008
        /*0042*/ 	.short	0x0038
        /*0044*/ 	.byte	0x00, 0xf0, 0x11, 0x00


	//----- nvinfo : EIATTR_KPARAM_INFO
	.align		4
.L_1693:
        /*0048*/ 	.byte	0x04, 0x17
        /*004a*/ 	.short	(.L_1695 - .L_1694)
.L_1694:
        /*004c*/ 	.word	0x00000000
        /*0050*/ 	.short	0x0007
        /*0052*/ 	.short	0x0034
        /*0054*/ 	.byte	0x00, 0xf0, 0x11, 0x00


	//----- nvinfo : EIATTR_KPARAM_INFO
	.align		4
.L_1695:
        /*0058*/ 	.byte	0x04, 0x17
        /*005a*/ 	.short	(.L_1697 - .L_1696)
.L_1696:
        /*005c*/ 	.word	0x00000000
        /*0060*/ 	.short	0x0006
        /*0062*/ 	.short	0x0030
        /*0064*/ 	.byte	0x00, 0xf0, 0x11, 0x00


	//----- nvinfo : EIATTR_KPARAM_INFO
	.align		4
.L_1697:
        /*0068*/ 	.byte	0x04, 0x17
        /*006a*/ 	.short	(.L_1699 - .L_1698)
.L_1698:
        /*006c*/ 	.word	0x00000000
        /*0070*/ 	.short	0x0005
        /*0072*/ 	.short	0x0028
        /*0074*/ 	.byte	0x00, 0xf5, 0x21, 0x00


	//----- nvinfo : EIATTR_KPARAM_INFO
	.align		4
.L_1699:
        /*0078*/ 	.byte	0x04, 0x17
        /*007a*/ 	.short	(.L_1701 - .L_1700)
.L_1700:
        /*007c*/ 	.word	0x00000000
        /*0080*/ 	.short	0x0004
        /*0082*/ 	.short	0x0020
        /*0084*/ 	.byte	0x00, 0xf5, 0x21, 0x00


	//----- nvinfo : EIATTR_KPARAM_INFO
	.align		4
.L_1701:
        /*0088*/ 	.byte	0x04, 0x17
        /*008a*/ 	.short	(.L_1703 - .L_1702)
.L_1702:
        /*008c*/ 	.word	0x00000000
        /*0090*/ 	.short	0x0003
        /*0092*/ 	.short	0x0018
        /*0094*/ 	.byte	0x00, 0xf5, 0x21, 0x00


	//----- nvinfo : EIATTR_KPARAM_INFO
	.align		4
.L_1703:
        /*0098*/ 	.byte	0x04, 0x17
        /*009a*/ 	.short	(.L_1705 - .L_1704)
.L_1704:
        /*009c*/ 	.word	0x00000000
        /*00a0*/ 	.short	0x0002
        /*00a2*/ 	.short	0x0010
        /*00a4*/ 	.byte	0x00, 0xf5, 0x21, 0x00


	//----- nvinfo : EIATTR_KPARAM_INFO
	.align		4
.L_1705:
        /*00a8*/ 	.byte	0x04, 0x17
        /*00aa*/ 	.short	(.L_1707 - .L_1706)
.L_1706:
        /*00ac*/ 	.word	0x00000000
        /*00b0*/ 	.short	0x0001
        /*00b2*/ 	.short	0x0008
        /*00b4*/ 	.byte	0x00, 0xf5, 0x21, 0x00


	//----- nvinfo : EIATTR_KPARAM_INFO
	.align		4
.L_1707:
        /*00b8*/ 	.byte	0x04, 0x17
        /*00ba*/ 	.short	(.L_1709 - .L_1708)
.L_1708:
        /*00bc*/ 	.word	0x00000000
        /*00c0*/ 	.short	0x0000
        /*00c2*/ 	.short	0x0000
        /*00c4*/ 	.byte	0x00, 0xf5, 0x21, 0x00


	//----- nvinfo : EIATTR_SPARSE_MMA_MASK
	.align		4
.L_1709:
        /*00c8*/ 	.byte	0x03, 0x50
        /*00ca*/ 	.short	0x0000


	//----- nvinfo : EIATTR_MAXREG_COUNT
	.align		4
        /*00cc*/ 	.byte	0x03, 0x1b
        /*00ce*/ 	.short	0x00ff


	//----- nvinfo : EIATTR_EXTERNS
	.align		4
        /*00d0*/ 	.byte	0x04, 0x0f
        /*00d2*/ 	.short	(.L_1711 - .L_1710)


	//   ....[0]....
	.align		4
.L_1710:
        /*00d4*/ 	.word	index@(vprintf)


	//----- nvinfo : EIATTR_MERCURY_ISA_VERSION
	.align		4
.L_1711:
        /*00d8*/ 	.byte	0x03, 0x5f
        /*00da*/ 	.short	0x0101


	//----- nvinfo : EIATTR_VRC_CTA_INIT_COUNT
	.align		4
        /*00dc*/ 	.byte	0x02, 0x4a
	.zero		1
	.zero		1


	//----- nvinfo : EIATTR_SYSCALL_OFFSETS
	.align		4
        /*00e0*/ 	.byte	0x04, 0x46
        /*00e2*/ 	.short	(.L_1713 - .L_1712)


	//   ....[0]....
.L_1712:
        /*00e4*/ 	.word	0x00000340


	//   ....[1]....
        /*00e8*/ 	.word	0x00000460


	//   ....[2]....
        /*00ec*/ 	.word	0x00000540


	//   ....[3]....
        /*00f0*/ 	.word	0x000005f0


	//   ....[4]....
        /*00f4*/ 	.word	0x000007f0


	//   ....[5]....
        /*00f8*/ 	.word	0x00000990


	//   ....[6]....
        /*00fc*/ 	.word	0x00000a70


	//   ....[7]....
        /*0100*/ 	.word	0x00000ba0


	//   ....[8]....
        /*0104*/ 	.word	0x00000cb0


	//   ....[9]....
        /*0108*/ 	.word	0x00000dc0


	//   ....[10]....
        /*010c*/ 	.word	0x00000ed0


	//   ....[11]....
        /*0110*/ 	.word	0x00000fe0


	//   ....[12]....
        /*0114*/ 	.word	0x000010f0


	//   ....[13]....
        /*0118*/ 	.word	0x00001200


	//   ....[14]....
        /*011c*/ 	.word	0x00001310


	//   ....[15]....
        /*0120*/ 	.word	0x00001450


	//----- nvinfo : EIATTR_EXIT_INSTR_OFFSETS
	.align		4
.L_1713:
        /*0124*/ 	.byte	0x04, 0x1c
        /*0126*/ 	.short	(.L_1715 - .L_1714)


	//   ....[0]....
.L_1714:
        /*0128*/ 	.word	0x00000630


	//   ....[1]....
        /*012c*/ 	.word	0x000014b0


	//----- nvinfo : EIATTR_CRS_STACK_SIZE
	.align		4
.L_1715:
        /*0130*/ 	.byte	0x04, 0x1e
        /*0132*/ 	.short	(.L_1717 - .L_1716)
.L_1716:
        /*0134*/ 	.word	0x00000000


	//----- nvinfo : EIATTR_CBANK_PARAM_SIZE
	.align		4
.L_1717:
        /*0138*/ 	.byte	0x03, 0x19
        /*013a*/ 	.short	0x0048


	//----- nvinfo : EIATTR_PARAM_CBANK
	.align		4
        /*013c*/ 	.byte	0x04, 0x0a
        /*013e*/ 	.short	(.L_1719 - .L_1718)
	.align		4
.L_1718:
        /*0140*/ 	.word	index@(.nv.constant0._Z5evictIfLi2ELi8ELi2EEvPT_S1_PKiS3_S3_S3_iiiiii)
        /*0144*/ 	.short	0x0380
        /*0146*/ 	.short	0x0048


	//----- nvinfo : EIATTR_SW_WAR
	.align		4
.L_1719:
        /*0148*/ 	.byte	0x04, 0x36
        /*014a*/ 	.short	(.L_1721 - .L_1720)
.L_1720:
        /*014c*/ 	.word	0x00000008
.L_1721:


//--------------------- .nv.info._Z5evictIfLi1ELi8ELi2EEvPT_S1_PKiS3_S3_S3_iiiiii --------------------------
	.section	.nv.info._Z5evictIfLi1ELi8ELi2EEvPT_S1_PKiS3_S3_S3_iiiiii,"",@"SHT_CUDA_INFO"
	.sectionflags	@""
	.align	4


	//----- nvinfo : EIATTR_CUDA_API_VERSION
	.align		4
        /*0000*/ 	.byte	0x04, 0x37
        /*0002*/ 	.short	(.L_1723 - .L_1722)
.L_1722:
        /*0004*/ 	.word	0x00000082


	//----- nvinfo : EIATTR_KPARAM_INFO
	.align		4
.L_1723:
        /*0008*/ 	.byte	0x04, 0x17
        /*000a*/ 	.short	(.L_1725 - .L_1724)
.L_1724:
        /*000c*/ 	.word	0x00000000
        /*0010*/ 	.short	0x000b
        /*0012*/ 	.short	0x0044
        /*0014*/ 	.byte	0x00, 0xf0, 0x11, 0x00


	//----- nvinfo : EIATTR_KPARAM_INFO
	.align		4
.L_1725:
        /*0018*/ 	.byte	0x04, 0x17
        /*001a*/ 	.short	(.L_1727 - .L_1726)
.L_1726:
        /*001c*/ 	.word	0x00000000
        /*0020*/ 	.short	0x000a
        /*0022*/ 	.short	0x0040
        /*0024*/ 	.byte	0x00, 0xf0, 0x11, 0x00


	//----- nvinfo : EIATTR_KPARAM_INFO
	.align		4
.L_1727:
        /*0028*/ 	.byte	0x04, 0x17
        /*002a*/ 	.short	(.L_1729 - .L_1728)
.L_1728:
        /*002c*/ 	.word	0x00000000
        /*0030*/ 	.short	0x0009
        /*0032*/ 	.short	0x003c
        /*0034*/ 	.byte	0x00, 0xf0, 0x11, 0x00


	//----- nvinfo : EIATTR_KPARAM_INFO
	.align		4
.L_1729:
        /*0038*/ 	.byte	0x04, 0x17
        /*003a*/ 	.short	(.L_1731 - .L_1730)
.L_1730:
        /*003c*/ 	.word	0x00000000
        /*0040*/ 	.short	0x0008
        /*0042*/ 	.short	0x0038
        /*0044*/ 	.byte	0x00, 0xf0, 0x11, 0x00


	//----- nvinfo : EIATTR_KPARAM_INFO
	.align		4
.L_1731:
        /*0048*/ 	.byte	0x04, 0x17
        /*004a*/ 	.short	(.L_1733 - .L_1732)
.L_1732:
        /*004c*/ 	.word	0x00000000
        /*0050*/ 	.short	0x0007
        /*0052*/ 	.short	0x0034
        /*0054*/ 	.byte	0x00, 0xf0, 0x11, 0x00


	//----- nvinfo : EIATTR_KPARAM_INFO
	.align		4
.L_1733:
        /*0058*/ 	.byte	0x04, 0x17
        /*005a*/ 	.short	(.L_1735 - .L_1734)
.L_1734:
        /*005c*/ 	.word	0x00000000
        /*0060*/ 	.short	0x0006
        /*0062*/ 	.short	0x0030
        /*0064*/ 	.byte	0x00, 0xf0, 0x11, 0x00


	//----- nvinfo : EIATTR_KPARAM_INFO
	.align		4
.L_1735:
        /*0068*/ 	.byte	0x04, 0x17
        /*006a*/ 	.short	(.L_1737 - .L_1736)
.L_1736:
        /*006c*/ 	.word	0x00000000
        /*0070*/ 	.short	0x0005
        /*0072*/ 	.short	0x0028
        /*0074*/ 	.byte	0x00, 0xf5, 0x21, 0x00


	//----- nvinfo : EIATTR_KPARAM_INFO
	.align		4
.L_1737:
        /*0078*/ 	.byte	0x04, 0x17
        /*007a*/ 	.short	(.L_1739 - .L_1738)
.L_1738:
        /*007c*/ 	.word	0x00000000
        /*0080*/ 	.short	0x0004
        /*0082*/ 	.short	0x0020
        /*0084*/ 	.byte	0x00, 0xf5, 0x21, 0x00


	//----- nvinfo : EIATTR_KPARAM_INFO
	.align		4
.L_1739:
        /*0088*/ 	.byte	0x04, 0x17
        /*008a*/ 	.short	(.L_1741 - .L_1740)
.L_1740:
        /*008c*/ 	.word	0x00000000
        /*0090*/ 	.short	0x0003
        /*0092*/ 	.short	0x0018
        /*0094*/ 	.byte	0x00, 0xf5, 0x21, 0x00


	//----- nvinfo : EIATTR_KPARAM_INFO
	.align		4
.L_1741:
        /*0098*/ 	.byte	0x04, 0x17
        /*009a*/ 	.short	(.L_1743 - .L_1742)
.L_1742:
        /*009c*/ 	.word	0x00000000
        /*00a0*/ 	.short	0x0002
        /*00a2*/ 	.short	0x0010
        /*00a4*/ 	.byte	0x00, 0xf5, 0x21, 0x00


	//----- nvinfo : EIATTR_KPARAM_INFO
	.align		4
.L_1743:
        /*00a8*/ 	.byte	0x04, 0x17
        /*00aa*/ 	.short	(.L_1745 - .L_1744)
.L_1744:
        /*00ac*/ 	.word	0x00000000
        /*00b0*/ 	.short	0x0001
        /*00b2*/ 	.short	0x0008
        /*00b4*/ 	.byte	0x00, 0xf5, 0x21, 0x00


	//----- nvinfo : EIATTR_KPARAM_INFO
	.align		4
.L_1745:
        /*00b8*/ 	.byte	0x04, 0x17
        /*00ba*/ 	.short	(.L_1747 - .L_1746)
.L_1746:
        /*00bc*/ 	.word	0x00000000
        /*00c0*/ 	.short	0x0000
        /*00c2*/ 	.short	0x0000
        /*00c4*/ 	.byte	0x00, 0xf5, 0x21, 0x00


	//----- nvinfo : EIATTR_SPARSE_MMA_MASK
	.align		4
.L_1747:
        /*00c8*/ 	.byte	0x03, 0x50
        /*00ca*/ 	.short	0x0000


	//----- nvinfo : EIATTR_MAXREG_COUNT
	.align		4
        /*00cc*/ 	.byte	0x03, 0x1b
        /*00ce*/ 	.short	0x00ff


	//----- nvinfo : EIATTR_EXTERNS
	.align		4
        /*00d0*/ 	.byte	0x04, 0x0f
        /*00d2*/ 	.short	(.L_1749 - .L_1748)


	//   ....[0]....
	.align		4
.L_1748:
        /*00d4*/ 	.word	index@(vprintf)


	//----- nvinfo : EIATTR_MERCURY_ISA_VERSION
	.align		4
.L_1749:
        /*00d8*/ 	.byte	0x03, 0x5f
        /*00da*/ 	.short	0x0101


	//----- nvinfo : EIATTR_VRC_CTA_INIT_COUNT
	.align		4
        /*00dc*/ 	.byte	0x02, 0x4a
	.zero		1
	.zero		1


	//----- nvinfo : EIATTR_SYSCALL_OFFSETS
	.align		4
        /*00e0*/ 	.byte	0x04, 0x46
        /*00e2*/ 	.short	(.L_1751 - .L_1750)


	//   ....[0]....
.L_1750:
        /*00e4*/ 	.word	0x00000340


	//   ....[1]....
        /*00e8*/ 	.word	0x00000460


	//   ....[2]....
        /*00ec*/ 	.word	0x00000540


	//   ....[3]....
        /*00f0*/ 	.word	0x000005f0


	//   ....[4]....
        /*00f4*/ 	.word	0x000007a0


	//   ....[5]....
        /*00f8*/ 	.word	0x00000940


	//   ....[6]....
        /*00fc*/ 	.word	0x00000a20


	//   ....[7]....
        /*0100*/ 	.word	0x00000b60


	//   ....[8]....
        /*0104*/ 	.word	0x00000c70


	//   ....[9]....
        /*0108*/ 	.word	0x00000d80


	//   ....[10]....
        /*010c*/ 	.word	0x00000e90


	//   ....[11]....
        /*0110*/ 	.word	0x00000fa0


	//   ....[12]....
        /*0114*/ 	.word	0x000010b0


	//   ....[13]....
        /*0118*/ 	.word	0x000011c0


	//   ....[14]....
        /*011c*/ 	.word	0x000012d0


	//----- nvinfo : EIATTR_EXIT_INSTR_OFFSETS
	.align		4
.L_1751:
        /*0120*/ 	.byte	0x04, 0x1c
        /*0122*/ 	.short	(.L_1753 - .L_1752)


	//   ....[0]....
.L_1752:
        /*0124*/ 	.word	0x00000630


	//   ....[1]....
        /*0128*/ 	.word	0x00001370


	//----- nvinfo : EIATTR_CRS_STACK_SIZE
	.align		4
.L_1753:
        /*012c*/ 	.byte	0x04, 0x1e
        /*012e*/ 	.short	(.L_1755 - .L_1754)
.L_1754:
        /*0130*/ 	.word	0x00000000


	//----- nvinfo : EIATTR_CBANK_PARAM_SIZE
	.align		4
.L_1755:
        /*0134*/ 	.byte	0x03, 0x19
        /*0136*/ 	.short	0x0048


	//----- nvinfo : EIATTR_PARAM_CBANK
	.align		4
        /*0138*/ 	.byte	0x04, 0x0a
        /*013a*/ 	.short	(.L_1757 - .L_1756)
	.align		4
.L_1756:
        /*013c*/ 	.word	index@(.nv.constant0._Z5evictIfLi1ELi8ELi2EEvPT_S1_PKiS3_S3_S3_iiiiii)
        /*0140*/ 	.short	0x0380
        /*0142*/ 	.short	0x0048


	//----- nvinfo : EIATTR_SW_WAR
	.align		4
.L_1757:
        /*0144*/ 	.byte	0x04, 0x36
        /*0146*/ 	.short	(.L_1759 - .L_1758)
.L_1758:
        /*0148*/ 	.word	0x00000008
.L_1759:


//--------------------- .nv.info._Z5evictIfLi8ELi4ELi2EEvPT_S1_PKiS3_S3_S3_iiiiii --------------------------
	.section	.nv.info._Z5evictIfLi8ELi4ELi2EEvPT_S1_PKiS3_S3_S3_iiiiii,"",@"SHT_CUDA_INFO"
	.sectionflags	@""
	.align	4


	//----- nvinfo : EIATTR_CUDA_API_VERSION
	.align		4
        /*0000*/ 	.byte	0x04, 0x37
        /*0002*/ 	.short	(.L_1761 - .L_1760)
.L_1760:
        /*0004*/ 	.word	0x00000082


	//----- nvinfo : EIATTR_KPARAM_INFO
	.align		4
.L_1761:
        /*0008*/ 	.byte	0x04, 0x17
        /*000a*/ 	.short	(.L_1763 - .L_1762)
.L_1762:
        /*000c*/ 	.word	0x00000000
        /*0010*/ 	.short	0x000b
        /*0012*/ 	.short	0x0044
        /*0014*/ 	.byte	0x00, 0xf0, 0x11, 0x00


	//----- nvinfo : EIATTR_KPARAM_INFO
	.align		4
.L_1763:
        /*0018*/ 	.byte	0x04, 0x17
        /*001a*/ 	.short	(.L_1765 - .L_1764)
.L_1764:
        /*001c*/ 	.word	0x00000000
        /*0020*/ 	.short	0x000a
        /*0022*/ 	.short	0x0040
        /*0024*/ 	.byte	0x00, 0xf0, 0x11, 0x00


	//----- nvinfo : EIATTR_KPARAM_INFO
	.align		4
.L_1765:
        /*0028*/ 	.byte	0x04, 0x17
        /*002a*/ 	.short	(.L_1767 - .L_1766)
.L_1766:
        /*002c*/ 	.word	0x00000000
        /*0030*/ 	.short	0x0009
        /*0032*/ 	.short	0x003c
        /*0034*/ 	.byte	0x00, 0xf0, 0x11, 0x00


	//----- nvinfo : EIATTR_KPARAM_INFO
	.align		4
.L_1767:
        /*0038*/ 	.byte	0x04, 0x17
        /*003a*/ 	.short	(.L_1769 - .L_1768)
.L_1768:
        /*003c*/ 	.word	0x00000000
        /*0040*/ 	.short	0x0008
        /*0042*/ 	.short	0x0038
        /*0044*/ 	.byte	0x00, 0xf0, 0x11, 0x00


	//----- nvinfo : EIATTR_KPARAM_INFO
	.align		4
.L_1769:
        /*0048*/ 	.byte	0x04, 0x17
        /*004a*/ 	.short	(.L_1771 - .L_1770)
.L_1770:
        /*004c*/ 	.word	0x00000000
        /*0050*/ 	.short	0x0007
        /*0052*/ 	.short	0x0034
        /*0054*/ 	.byte	0x00, 0xf0, 0x11, 0x00


	//----- nvinfo : EIATTR_KPARAM_INFO
	.align		4
.L_1771:
        /*0058*/ 	.byte	0x04, 0x17
        /*005a*/ 	.short	(.L_1773 - .L_1772)
.L_1772:
        /*005c*/ 	.word	0x00000000
        /*0060*/ 	.short	0x0006
        /*0062*/ 	.short	0x0030
        /*0064*/ 	.byte	0x00, 0xf0, 0x11, 0x00


	//----- nvinfo : EIATTR_KPARAM_INFO
	.align		4
.L_1773:
        /*0068*/ 	.byte	0x04, 0x17
        /*006a*/ 	.short	(.L_1775 - .L_1774)
.L_1774:
        /*006c*/ 	.word	0x00000000
        /*0070*/ 	.short	0x0005
        /*0072*/ 	.short	0x0028
        /*0074*/ 	.byte	0x00, 0xf5, 0x21, 0x00


	//----- nvinfo : EIATTR_KPARAM_INFO
	.align		4
.L_1775:
        /*0078*/ 	.byte	0x04, 0x17
        /*007a*/ 	.short	(.L_1777 - .L_1776)
.L_1776:
        /*007c*/ 	.word	0x00000000
        /*0080*/ 	.short	0x0004
        /*0082*/ 	.short	0x0020
        /*0084*/ 	.byte	0x00, 0xf5, 0x21, 0x00


	//----- nvinfo : EIATTR_KPARAM_INFO
	.align		4
.L_1777:
        /*0088*/ 	.byte	0x04, 0x17
        /*008a*/ 	.short	(.L_1779 - .L_1778)
.L_1778:
        /*008c*/ 	.word	0x00000000
        /*0090*/ 	.short	0x0003
        /*0092*/ 	.short	0x0018
        /*0094*/ 	.byte	0x00, 0xf5, 0x21, 0x00


	//----- nvinfo : EIATTR_KPARAM_INFO
	.align		4
.L_1779:
        /*0098*/ 	.byte	0x04, 0x17
        /*009a*/ 	.short	(.L_1781 - .L_1780)
.L_1780:
        /*009c*/ 	.word	0x00000000
        /*00a0*/ 	.short	0x0002
        /*00a2*/ 	.short	0x0010
        /*00a4*/ 	.byte	0x00, 0xf5, 0x21, 0x00


	//----- nvinfo : EIATTR_KPARAM_INFO
	.align		4
.L_1781:
        /*00a8*/ 	.byte	0x04, 0x17
        /*00aa*/ 	.short	(.L_1783 - .L_1782)
.L_1782:
        /*00ac*/ 	.word	0x00000000
        /*00b0*/ 	.short	0x0001
        /*00b2*/ 	.short	0x0008
        /*00b4*/ 	.byte	0x00, 0xf5, 0x21, 0x00


	//----- nvinfo : EIATTR_KPARAM_INFO
	.align		4
.L_1783:
        /*00b8*/ 	.byte	0x04, 0x17
        /*00ba*/ 	.short	(.L_1785 - .L_1784)
.L_1784:
        /*00bc*/ 	.word	0x00000000
        /*00c0*/ 	.short	0x0000
        /*00c2*/ 	.short	0x0000
        /*00c4*/ 	.byte	0x00, 0xf5, 0x21, 0x00


	//----- nvinfo : EIATTR_SPARSE_MMA_MASK
	.align		4
.L_1785:
        /*00c8*/ 	.byte	0x03, 0x50
        /*00ca*/ 	.short	0x0000


	//----- nvinfo : EIATTR_MAXREG_COUNT
	.align		4
        /*00cc*/ 	.byte	0x03, 0x1b
        /*00ce*/ 	.short	0x00ff


	//----- nvinfo : EIATTR_EXTERNS
	.align		4
        /*00d0*/ 	.byte	0x04, 0x0f
        /*00d2*/ 	.short	(.L_1787 - .L_1786)


	//   ....[0]....
	.align		4
.L_1786:
        /*00d4*/ 	.word	index@(vprintf)


	//----- nvinfo : EIATTR_MERCURY_ISA_VERSION
	.align		4
.L_1787:
        /*00d8*/ 	.byte	0x03, 0x5f
        /*00da*/ 	.short	0x0101


	//----- nvinfo : EIATTR_VRC_CTA_INIT_COUNT
	.align		4
        /*00dc*/ 	.byte	0x02, 0x4a
	.zero		1
	.zero		1


	//----- nvinfo : EIATTR_SYSCALL_OFFSETS
	.align		4
        /*00e0*/ 	.byte	0x04, 0x46
        /*00e2*/ 	.short	(.L_1789 - .L_1788)


	//   ....[0]....
.L_1788:
        /*00e4*/ 	.word	0x00000340


	//   ....[1]....
        /*00e8*/ 	.word	0x00000460


	//   ....[2]....
        /*00ec*/ 	.word	0x00000540


	//   ....[3]....
        /*00f0*/ 	.word	0x000005f0


	//   ....[4]....
        /*00f4*/ 	.word	0x000007f0


	//   ....[5]....
        /*00f8*/ 	.word	0x00000990


	//   ....[6]....
        /*00fc*/ 	.word	0x00000a70


	//   ....[7]....
        /*0100*/ 	.word	0x00000ba0


	//   ....[8]....
        /*0104*/ 	.word	0x00000ca0


	//   ....[9]....
        /*0108*/ 	.word	0x00000da0


	//   ....[10]....
        /*010c*/ 	.word	0x00000ec0


	//   ....[11]....
        /*0110*/ 	.word	0x00000fc0


	//   ....[12]....
        /*0114*/ 	.word	0x000010c0


	//   ....[13]....
        /*0118*/ 	.word	0x000011c0


	//   ....[14]....
        /*011c*/ 	.word	0x000012d0


	//   ....[15]....
        /*0120*/ 	.word	0x00001410


	//   ....[16]....
        /*0124*/ 	.word	0x00001530


	//   ....[17]....
        /*0128*/ 	.word	0x00001650


	//   ....[18]....
        /*012c*/ 	.word	0x00001770


	//   ....[19]....
        /*0130*/ 	.word	0x00001890


	//   ....[20]....
        /*0134*/ 	.word	0x000019b0


	//   ....[21]....
        /*0138*/ 	.word	0x00001ad0


	//----- nvinfo : EIATTR_EXIT_INSTR_OFFSETS
	.align		4
.L_1789:
        /*013c*/ 	.byte	0x04, 0x1c
        /*013e*/ 	.short	(.L_1791 - .L_1790)


	//   ....[0]....
.L_1790:
        /*0140*/ 	.word	0x00000630


	//   ....[1]....
        /*0144*/ 	.word	0x00001b30


	//----- nvinfo : EIATTR_CRS_STACK_SIZE
	.align		4
.L_1791:
        /*0148*/ 	.byte	0x04, 0x1e
        /*014a*/ 	.short	(.L_1793 - .L_1792)
.L_1792:
        /*014c*/ 	.word	0x00000000


	//----- nvinfo : EIATTR_CBANK_PARAM_SIZE
	.align		4
.L_1793:
        /*0150*/ 	.byte	0x03, 0x19
        /*0152*/ 	.short	0x0048


	//----- nvinfo : EIATTR_PARAM_CBANK
	.align		4
        /*0154*/ 	.byte	0x04, 0x0a
        /*0156*/ 	.short	(.L_1795 - .L_1794)
	.align		4
.L_1794:
        /*0158*/ 	.word	index@(.nv.constant0._Z5evictIfLi8ELi4ELi2EEvPT_S1_PKiS3_S3_S3_iiiiii)
        /*015c*/ 	.short	0x0380
        /*015e*/ 	.short	0x0048


	//----- nvinfo : EIATTR_SW_WAR
	.align		4
.L_1795:
        /*0160*/ 	.byte	0x04, 0x36
        /*0162*/ 	.short	(.L_1797 - .L_1796)
.L_1796:
        /*0164*/ 	.word	0x00000008
.L_1797:


//--------------------- .nv.info._Z5evictIfLi4ELi4ELi2EEvPT_S1_PKiS3_S3_S3_iiiiii --------------------------
	.section	.nv.info._Z5evictIfLi4ELi4ELi2EEvPT_S1_PKiS3_S3_S3_iiiiii,"",@"SHT_CUDA_INFO"
	.sectionflags	@""
	.align	4


	//----- nvinfo : EIATTR_CUDA_API_VERSION
	.align		4
        /*0000*/ 	.byte	0x04, 0x37
        /*0002*/ 	.short	(.L_1799 - .L_1798)
.L_1798:
        /*0004*/ 	.word	0x00000082


	//----- nvinfo : EIATTR_KPARAM_INFO
	.align		4
.L_1799:
        /*0008*/ 	.byte	0x04, 0x17
        /*000a*/ 	.short	(.L_1801 - .L_1800)
.L_1800:
        /*000c*/ 	.word	0x00000000
        /*0010*/ 	.short	0x000b
        /*0012*/ 	.short	0x0044
        /*0014*/ 	.byte	0x00, 0xf0, 0x11, 0x00


	//----- nvinfo : EIATTR_KPARAM_INFO
	.align		4
.L_1801:
        /*0018*/ 	.byte	0x04, 0x17
        /*001a*/ 	.short	(.L_1803 - .L_1802)
.L_1802:
        /*001c*/ 	.word	0x00000000
        /*0020*/ 	.short	0x000a
        /*0022*/ 	.short	0x0040
        /*0024*/ 	.byte	0x00, 0xf0, 0x11, 0x00


	//----- nvinfo : EIATTR_KPARAM_INFO
	.align		4
.L_1803:
        /*0028*/ 	.byte	0x04, 0x17
        /*002a*/ 	.short	(.L_1805 - .L_1804)
.L_1804:
        /*002c*/ 	.word	0x00000000
        /*0030*/ 	.short	0x0009
        /*0032*/ 	.short	0x003c
        /*0034*/ 	.byte	0x00, 0xf0, 0x11, 0x00


	//----- nvinfo : EIATTR_KPARAM_INFO
	.align		4
.L_1805:
        /*0038*/ 	.byte	0x04, 0x17
        /*003a*/ 	.short	(.L_1807 - .L_1806)
.L_1806:
        /*003c*/ 	.word	0x00000000
        /*0040*/ 	.short	0x0008
        /*0042*/ 	.short	0x0038
        /*0044*/ 	.byte	0x00, 0xf0, 0x11, 0x00


	//----- nvinfo : EIATTR_KPARAM_INFO
	.align		4
.L_1807:
        /*0048*/ 	.byte	0x04, 0x17
        /*004a*/ 	.short	(.L_1809 - .L_1808)
.L_1808:
        /*004c*/ 	.word	0x00000000
        /*0050*/ 	.short	0x0007
        /*0052*/ 	.short	0x0034
        /*0054*/ 	.byte	0x00, 0xf0, 0x11, 0x00


	//----- nvinfo : EIATTR_KPARAM_INFO
	.align		4
.L_1809:
        /*0058*/ 	.byte	0x04, 0x17
        /*005a*/ 	.short	(.L_1811 - .L_1810)
.L_1810:
        /*005c*/ 	.word	0x00000000
        /*0060*/ 	.short	0x0006
        /*0062*/ 	.short	0x0030
        /*0064*/ 	.byte	0x00, 0xf0, 0x11, 0x00


	//----- nvinfo : EIATTR_KPARAM_INFO
	.align		4
.L_1811:
        /*0068*/ 	.byte	0x04, 0x17
        /*006a*/ 	.short	(.L_1813 - .L_1812)
.L_1812:
        /*006c*/ 	.word	0x00000000
        /*0070*/ 	.short	0x0005
        /*0072*/ 	.short	0x0028
        /*0074*/ 	.byte	0x00, 0xf5, 0x21, 0x00


	//----- nvinfo : EIATTR_KPARAM_INFO
	.align		4
.L_1813:
        /*0078*/ 	.byte	0x04, 0x17
        /*007a*/ 	.short	(.L_1815 - .L_1814)
.L_1814:
        /*007c*/ 	.word	0x00000000
        /*0080*/ 	.short	0x0004
        /*0082*/ 	.short	0x0020
        /*0084*/ 	.byte	0x00, 0xf5, 0x21, 0x00


	//----- nvinfo : EIATTR_KPARAM_INFO
	.align		4
.L_1815:
        /*0088*/ 	.byte	0x04, 0x17
        /*008a*/ 	.short	(.L_1817 - .L_1816)
.L_1816:
        /*008c*/ 	.word	0x00000000
        /*0090*/ 	.short	0x0003
        /*0092*/ 	.short	0x0018
        /*0094*/ 	.byte	0x00, 0xf5, 0x21, 0x00


	//----- nvinfo : EIATTR_KPARAM_INFO
	.align		4
.L_1817:
        /*0098*/ 	.byte	0x04, 0x17
        /*009a*/ 	.short	(.L_1819 - .L_1818)
.L_1818:
        /*009c*/ 	.word	0x00000000
        /*00a0*/ 	.short	0x0002
        /*00a2*/ 	.short	0x0010
        /*00a4*/ 	.byte	0x00, 0xf5, 0x21, 0x00


	//----- nvinfo : EIATTR_KPARAM_INFO
	.align		4
.L_1819:
        /*00a8*/ 	.byte	0x04, 0x17
        /*00aa*/ 	.short	(.L_1821 - .L_1820)
.L_1820:
        /*00ac*/ 	.word	0x00000000
        /*00b0*/ 	.short	0x0001
        /*00b2*/ 	.short	0x0008
        /*00b4*/ 	.byte	0x00, 0xf5, 0x21, 0x00


	//----- nvinfo : EIATTR_KPARAM_INFO
	.align		4
.L_1821:
        /*00b8*/ 	.byte	0x04, 0x17
        /*00ba*/ 	.short	(.L_1823 - .L_1822)
.L_1822:
        /*00bc*/ 	.word	0x00000000
        /*00c0*/ 	.short	0x0000
        /*00c2*/ 	.short	0x0000
        /*00c4*/ 	.byte	0x00, 0xf5, 0x21, 0x00


	//----- nvinfo : EIATTR_SPARSE_MMA_MASK
	.align		4
.L_1823:
        /*00c8*/ 	.byte	0x03, 0x50
        /*00ca*/ 	.short	0x0000


	//----- nvinfo : EIATTR_MAXREG_COUNT
	.align		4
        /*00cc*/ 	.byte	0x03, 0x1b
        /*00ce*/ 	.short	0x00ff


	//----- nvinfo : EIATTR_EXTERNS
	.align		4
        /*00d0*/ 	.byte	0x04, 0x0f
        /*00d2*/ 	.short	(.L_1825 - .L_1824)


	//   ....[0]....
	.align		4
.L_1824:
        /*00d4*/ 	.word	index@(vprintf)


	//----- nvinfo : EIATTR_MERCURY_ISA_VERSION
	.align		4
.L_1825:
        /*00d8*/ 	.byte	0x03, 0x5f
        /*00da*/ 	.short	0x0101


	//----- nvinfo : EIATTR_VRC_CTA_INIT_COUNT
	.align		4
        /*00dc*/ 	.byte	0x02, 0x4a
	.zero		1
	.zero		1


	//----- nvinfo : EIATTR_SYSCALL_OFFSETS
	.align		4
        /*00e0*/ 	.byte	0x04, 0x46
        /*00e2*/ 	.short	(.L_1827 - .L_1826)


	//   ....[0]....
.L_1826:
        /*00e4*/ 	.word	0x00000340


	//   ....[1]....
        /*00e8*/ 	.word	0x00000460


	//   ....[2]....
        /*00ec*/ 	.word	0x00000540


	//   ....[3]....
        /*00f0*/ 	.word	0x000005f0


	//   ....[4]....
        /*00f4*/ 	.word	0x000007f0


	//   ....[5]....
        /*00f8*/ 	.word	0x00000990


	//   ....[6]....
        /*00fc*/ 	.word	0x00000a70


	//   ....[7]....
        /*0100*/ 	.word	0x00000ba0


	//   ....[8]....
        /*0104*/ 	.word	0x00000cb0


	//   ....[9]....
        /*0108*/ 	.word	0x00000dc0


	//   ....[10]....
        /*010c*/ 	.word	0x00000ed0


	//   ....[11]....
        /*0110*/ 	.word	0x00001010


	//   ....[12]....
        /*0114*/ 	.word	0x00001120


	//   ....[13]....
        /*0118*/ 	.word	0x00001230


	//----- nvinfo : EIATTR_EXIT_INSTR_OFFSETS
	.align		4
.L_1827:
        /*011c*/ 	.byte	0x04, 0x1c
        /*011e*/ 	.short	(.L_1829 - .L_1828)


	//   ....[0]....
.L_1828:
        /*0120*/ 	.word	0x00000630


	//   ....[1]....
        /*0124*/ 	.word	0x00001290


	//----- nvinfo : EIATTR_CRS_STACK_SIZE
	.align		4
.L_1829:
        /*0128*/ 	.byte	0x04, 0x1e
        /*012a*/ 	.short	(.L_1831 - .L_1830)
.L_1830:
        /*012c*/ 	.word	0x00000000


	//----- nvinfo : EIATTR_CBANK_PARAM_SIZE
	.align		4
.L_1831:
        /*0130*/ 	.byte	0x03, 0x19
        /*0132*/ 	.short	0x0048


	//----- nvinfo : EIATTR_PARAM_CBANK
	.align		4
        /*0134*/ 	.byte	0x04, 0x0a
        /*0136*/ 	.short	(.L_1833 - .L_1832)
	.align		4
.L_1832:
        /*0138*/ 	.word	index@(.nv.constant0._Z5evictIfLi4ELi4ELi2EEvPT_S1_PKiS3_S3_S3_iiiiii)
        /*013c*/ 	.short	0x0380
        /*013e*/ 	.short	0x0048


	//----- nvinfo : EIATTR_SW_WAR
	.align		4
.L_1833:
        /*0140*/ 	.byte	0x04, 0x36
        /*0142*/ 	.short	(.L_1835 - .L_1834)
.L_1834:
        /*0144*/ 	.word	0x00000008
.L_1835:


//--------------------- .nv.info._Z5evictIfLi2ELi4ELi2EEvPT_S1_PKiS3_S3_S3_iiiiii --------------------------
	.section	.nv.info._Z5evictIfLi2ELi4ELi2EEvPT_S1_PKiS3_S3_S3_iiiiii,"",@"SHT_CUDA_INFO"
	.sectionflags	@""
	.align	4


	//----- nvinfo : EIATTR_CUDA_API_VERSION
	.align		4
        /*0000*/ 	.byte	0x04, 0x37
        /*0002*/ 	.short	(.L_1837 - .L_1836)
.L_1836:
        /*0004*/ 	.word	0x00000082


	//----- nvinfo : EIATTR_KPARAM_INFO
	.align		4
.L_1837:
        /*0008*/ 	.byte	0x04, 0x17
        /*000a*/ 	.short	(.L_1839 - .L_1838)
.L_1838:
        /*000c*/ 	.word	0x00000000
        /*0010*/ 	.short	0x000b
        /*0012*/ 	.short	0x0044
        /*0014*/ 	.byte	0x00, 0xf0, 0x11, 0x00


	//----- nvinfo : EIATTR_KPARAM_INFO
	.align		4
.L_1839:
        /*0018*/ 	.byte	0x04, 0x17
        /*001a*/ 	.short	(.L_1841 - .L_1840)
.L_1840:
        /*001c*/ 	.word	0x00000000
        /*0020*/ 	.short	0x000a
        /*0022*/ 	.short	0x0040
        /*0024*/ 	.byte	0x00, 0xf0, 0x11, 0x00


	//----- nvinfo : EIATTR_KPARAM_INFO
	.align		4
.L_1841:
        /*0028*/ 	.byte	0x04, 0x17
        /*002a*/ 	.short	(.L_1843 - .L_1842)
.L_1842:
        /*002c*/ 	.word	0x00000000
        /*0030*/ 	.short	0x0009
        /*0032*/ 	.short	0x003c
        /*0034*/ 	.byte	0x00, 0xf0, 0x11, 0x00


	//----- nvinfo : EIATTR_KPARAM_INFO
	.align		4
.L_1843:
        /*0038*/ 	.byte	0x04, 0x17
        /*003a*/ 	.short	(.L_1845 - .L_1844)
.L_1844:
        /*003c*/ 	.word	0x00000000
        /*0040*/ 	.short	0x0008
        /*0042*/ 	.short	0x0038
        /*0044*/ 	.byte	0x00, 0xf0, 0x11, 0x00


	//----- nvinfo : EIATTR_KPARAM_INFO
	.align		4
.L_1845:
        /*0048*/ 	.byte	0x04, 0x17
        /*004a*/ 	.short	(.L_1847 - .L_1846)
.L_1846:
        /*004c*/ 	.word	0x00000000
        /*0050*/ 	.short	0x0007
        /*0052*/ 	.short	0x0034
        /*0054*/ 	.byte	0x00, 0xf0, 0x11, 0x00


	//----- nvinfo : EIATTR_KPARAM_INFO
	.align		4
.L_1847:
        /*0058*/ 	.byte	0x04, 0x17
        /*005a*/ 	.short	(.L_1849 - .L_1848)
.L_1848:
        /*005c*/ 	.word	0x00000000
        /*0060*/ 	.short	0x0006
        /*0062*/ 	.short	0x0030
        /*0064*/ 	.byte	0x00, 0xf0, 0x11, 0x00


	//----- nvinfo : EIATTR_KPARAM_INFO
	.align		4
.L_1849:
        /*0068*/ 	.byte	0x04, 0x17
        /*006a*/ 	.short	(.L_1851 - .L_1850)
.L_1850:
        /*006c*/ 	.word	0x00000000
        /*0070*/ 	.short	0x0005
        /*0072*/ 	.short	0x0028
        /*0074*/ 	.byte	0x00, 0xf5, 0x21, 0x00


	//----- nvinfo : EIATTR_KPARAM_INFO
	.align		4
.L_1851:
        /*0078*/ 	.byte	0x04, 0x17
        /*007a*/ 	.short	(.L_1853 - .L_1852)
.L_1852:
        /*007c*/ 	.word	0x00000000
        /*0080*/ 	.short	0x0004
        /*0082*/ 	.short	0x0020
        /*0084*/ 	.byte	0x00, 0xf5, 0x21, 0x00


	//----- nvinfo : EIATTR_KPARAM_INFO
	.align		4
.L_1853:
        /*0088*/ 	.byte	0x04, 0x17
        /*008a*/ 	.short	(.L_1855 - .L_1854)
.L_1854:
        /*008c*/ 	.word	0x00000000
        /*0090*/ 	.short	0x0003
        /*0092*/ 	.short	0x0018
        /*0094*/ 	.byte	0x00, 0xf5, 0x21, 0x00


	//----- nvinfo : EIATTR_KPARAM_INFO
	.align		4
.L_1855:
        /*0098*/ 	.byte	0x04, 0x17
        /*009a*/ 	.short	(.L_1857 - .L_1856)
.L_1856:
        /*009c*/ 	.word	0x00000000
        /*00a0*/ 	.short	0x0002
        /*00a2*/ 	.short	0x0010
        /*00a4*/ 	.byte	0x00, 0xf5, 0x21, 0x00


	//----- nvinfo : EIATTR_KPARAM_INFO
	.align		4
.L_1857:
        /*00a8*/ 	.byte	0x04, 0x17
        /*00aa*/ 	.short	(.L_1859 - .L_1858)
.L_1858:
        /*00ac*/ 	.word	0x00000000
        /*00b0*/ 	.short	0x0001
        /*00b2*/ 	.short	0x0008
        /*00b4*/ 	.byte	0x00, 0xf5, 0x21, 0x00


	//----- nvinfo : EIATTR_KPARAM_INFO
	.align		4
.L_1859:
        /*00b8*/ 	.byte	0x04, 0x17
        /*00ba*/ 	.short	(.L_1861 - .L_1860)
.L_1860:
        /*00bc*/ 	.word	0x00000000
        /*00c0*/ 	.short	0x0000
        /*00c2*/ 	.short	0x0000
        /*00c4*/ 	.byte	0x00, 0xf5, 0x21, 0x00


	//----- nvinfo : EIATTR_SPARSE_MMA_MASK
	.align		4
.L_1861:
        /*00c8*/ 	.byte	0x03, 0x50
        /*00ca*/ 	.short	0x0000


	//----- nvinfo : EIATTR_MAXREG_COUNT
	.align		4
        /*00cc*/ 	.byte	0x03, 0x1b
        /*00ce*/ 	.short	0x00ff


	//----- nvinfo : EIATTR_EXTERNS
	.align		4
        /*00d0*/ 	.byte	0x04, 0x0f
        /*00d2*/ 	.short	(.L_1863 - .L_1862)


	//   ....[0]....
	.align		4
.L_1862:
        /*00d4*/ 	.word	index@(vprintf)


	//----- nvinfo : EIATTR_MERCURY_ISA_VERSION
	.align		4
.L_1863:
        /*00d8*/ 	.byte	0x03, 0x5f
        /*00da*/ 	.short	0x0101


	//----- nvinfo : EIATTR_VRC_CTA_INIT_COUNT
	.align		4
        /*00dc*/ 	.byte	0x02, 0x4a
	.zero		1
	.zero		1


	//----- nvinfo : EIATTR_SYSCALL_OFFSETS
	.align		4
        /*00e0*/ 	.byte	0x04, 0x46
        /*00e2*/ 	.short	(.L_1865 - .L_1864)


	//   ....[0]....
.L_1864:
        /*00e4*/ 	.word	0x00000340


	//   ....[1]....
        /*00e8*/ 	.word	0x00000460


	//   ....[2]....
        /*00ec*/ 	.word	0x00000540


	//   ....[3]....
        /*00f0*/ 	.word	0x000005f0


	//   ....[4]....
        /*00f4*/ 	.word	0x000007f0


	//   ....[5]....
        /*00f8*/ 	.word	0x00000990


	//   ....[6]....
        /*00fc*/ 	.word	0x00000a70


	//   ....[7]....
        /*0100*/ 	.word	0x00000ba0


	//   ....[8]....
        /*0104*/ 	.word	0x00000cb0


	//   ....[9]....
        /*0108*/ 	.word	0x00000dc0


	//   ....[10]....
        /*010c*/ 	.word	0x00000ed0


	//   ....[11]....
        /*0110*/ 	.word	0x00001010


	//----- nvinfo : EIATTR_EXIT_INSTR_OFFSETS
	.align		4
.L_1865:
        /*0114*/ 	.byte	0x04, 0x1c
        /*0116*/ 	.short	(.L_1867 - .L_1866)


	//   ....[0]....
.L_1866:
        /*0118*/ 	.word	0x00000630


	//   ....[1]....
        /*011c*/ 	.word	0x00001070


	//----- nvinfo : EIATTR_CRS_STACK_SIZE
	.align		4
.L_1867:
        /*0120*/ 	.byte	0x04, 0x1e
        /*0122*/ 	.short	(.L_1869 - .L_1868)
.L_1868:
        /*0124*/ 	.word	0x00000000


	//----- nvinfo : EIATTR_CBANK_PARAM_SIZE
	.align		4
.L_1869:
        /*0128*/ 	.byte	0x03, 0x19
        /*012a*/ 	.short	0x0048


	//----- nvinfo : EIATTR_PARAM_CBANK
	.align		4
        /*012c*/ 	.byte	0x04, 0x0a
        /*012e*/ 	.short	(.L_1871 - .L_1870)
	.align		4
.L_1870:
        /*0130*/ 	.word	index@(.nv.constant0._Z5evictIfLi2ELi4ELi2EEvPT_S1_PKiS3_S3_S3_iiiiii)
        /*0134*/ 	.short	0x0380
        /*0136*/ 	.short	0x0048


	//----- nvinfo : EIATTR_SW_WAR
	.align		4
.L_1871:
        /*0138*/ 	.byte	0x04, 0x36
        /*013a*/ 	.short	(.L_1873 - .L_1872)
.L_1872:
        /*013c*/ 	.word	0x00000008
.L_1873:


//--------------------- .nv.info._Z5evictIfLi1ELi4ELi2EEvPT_S1_PKiS3_S3_S3_iiiiii --------------------------
	.section	.nv.info._Z5evictIfLi1ELi4ELi2EEvPT_S1_PKiS3_S3_S3_iiiiii,"",@"SHT_CUDA_INFO"
	.sectionflags	@""
	.align	4


	//----- nvinfo : EIATTR_CUDA_API_VERSION
	.align		4
        /*0000*/ 	.byte	0x04, 0x37
        /*0002*/ 	.short	(.L_1875 - .L_1874)
.L_1874:
        /*0004*/ 	.word	0x00000082


	//----- nvinfo : EIATTR_KPARAM_INFO
	.align		4
.L_1875:
        /*0008*/ 	.byte	0x04, 0x17
        /*000a*/ 	.short	(.L_1877 - .L_1876)
.L_1876:
        /*000c*/ 	.word	0x00000000
        /*0010*/ 	.short	0x000b
        /*0012*/ 	.short	0x0044
        /*0014*/ 	.byte	0x00, 0xf0, 0x11, 0x00


	//----- nvinfo : EIATTR_KPARAM_INFO
	.align		4
.L_1877:
        /*0018*/ 	.byte	0x04, 0x17
        /*001a*/ 	.short	(.L_1879 - .L_1878)
.L_1878:
        /*001c*/ 	.word	0x00000000
        /*0020*/ 	.short	0x000a
        /*0022*/ 	.short	0x0040
        /*0024*/ 	.byte	0x00, 0xf0, 0x11, 0x00


	//----- nvinfo : EIATTR_KPARAM_INFO
	.align		4
.L_1879:
        /*0028*/ 	.byte	0x04, 0x17
        /*002a*/ 	.short	(.L_1881 - .L_1880)
.L_1880:
        /*002c*/ 	.word	0x00000000
        /*0030*/ 	.short	0x0009
        /*0032*/ 	.short	0x003c
        /*0034*/ 	.byte	0x00, 0xf0, 0x11, 0x00


	//----- nvinfo : EIATTR_KPARAM_INFO
	.align		4
.L_1881:
        /*0038*/ 	.byte	0x04, 0x17
        /*003a*/ 	.short	(.L_1883 - .L_1882)
.L_1882:
        /*003c*/ 	.word	0x00000000
        /*0040*/ 	.short	0x0008
        /*0042*/ 	.short	0x0038
        /*0044*/ 	.byte	0x00, 0xf0, 0x11, 0x00


	//----- nvinfo : EIATTR_KPARAM_INFO
	.align		4
.L_1883:
        /*0048*/ 	.byte	0x04, 0x17
        /*004a*/ 	.short	(.L_1885 - .L_1884)
.L_1884:
        /*004c*/ 	.word	0x00000000
        /*0050*/ 	.short	0x0007
        /*0052*/ 	.short	0x0034
        /*0054*/ 	.byte	0x00, 0xf0, 0x11, 0x00


	//----- nvinfo : EIATTR_KPARAM_INFO
	.align		4
.L_1885:
        /*0058*/ 	.byte	0x04, 0x17
        /*005a*/ 	.short	(.L_1887 - .L_1886)
.L_1886:
        /*005c*/ 	.word	0x00000000
        /*0060*/ 	.short	0x0006
        /*0062*/ 	.short	0x0030
        /*0064*/ 	.byte	0x00, 0xf0, 0x11, 0x00


	//----- nvinfo : EIATTR_KPARAM_INFO
	.align		4
.L_1887:
        /*0068*/ 	.byte	0x04, 0x17
        /*006a*/ 	.short	(.L_1889 - .L_1888)
.L_1888:
        /*006c*/ 	.word	0x00000000
        /*0070*/ 	.short	0x0005
        /*0072*/ 	.short	0x0028
        /*0074*/ 	.byte	0x00, 0xf5, 0x21, 0x00


	//----- nvinfo : EIATTR_KPARAM_INFO
	.align		4
.L_1889:
        /*0078*/ 	.byte	0x04, 0x17
        /*007a*/ 	.short	(.L_1891 - .L_1890)
.L_1890:
        /*007c*/ 	.word	0x00000000
        /*0080*/ 	.short	0x0004
        /*0082*/ 	.short	0x0020
        /*0084*/ 	.byte	0x00, 0xf5, 0x21, 0x00


	//----- nvinfo : EIATTR_KPARAM_INFO
	.align		4
.L_1891:
        /*0088*/ 	.byte	0x04, 0x17
        /*008a*/ 	.short	(.L_1893 - .L_1892)
.L_1892:
        /*008c*/ 	.word	0x00000000
        /*0090*/ 	.short	0x0003
        /*0092*/ 	.short	0x0018
        /*0094*/ 	.byte	0x00, 0xf5, 0x21, 0x00


	//----- nvinfo : EIATTR_KPARAM_INFO
	.align		4
.L_1893:
        /*0098*/ 	.byte	0x04, 0x17
        /*009a*/ 	.short	(.L_1895 - .L_1894)
.L_1894:
        /*009c*/ 	.word	0x00000000
        /*00a0*/ 	.short	0x0002
        /*00a2*/ 	.short	0x0010
        /*00a4*/ 	.byte	0x00, 0xf5, 0x21, 0x00


	//----- nvinfo : EIATTR_KPARAM_INFO
	.align		4
.L_1895:
        /*00a8*/ 	.byte	0x04, 0x17
        /*00aa*/ 	.short	(.L_1897 - .L_1896)
.L_1896:
        /*00ac*/ 	.word	0x00000000
        /*00b0*/ 	.short	0x0001
        /*00b2*/ 	.short	0x0008
        /*00b4*/ 	.byte	0x00, 0xf5, 0x21, 0x00


	//----- nvinfo : EIATTR_KPARAM_INFO
	.align		4
.L_1897:
        /*00b8*/ 	.byte	0x04, 0x17
        /*00ba*/ 	.short	(.L_1899 - .L_1898)
.L_1898:
        /*00bc*/ 	.word	0x00000000
        /*00c0*/ 	.short	0x0000
        /*00c2*/ 	.short	0x0000
        /*00c4*/ 	.byte	0x00, 0xf5, 0x21, 0x00


	//----- nvinfo : EIATTR_SPARSE_MMA_MASK
	.align		4
.L_1899:
        /*00c8*/ 	.byte	0x03, 0x50
        /*00ca*/ 	.short	0x0000


	//----- nvinfo : EIATTR_MAXREG_COUNT
	.align		4
        /*00cc*/ 	.byte	0x03, 0x1b
        /*00ce*/ 	.short	0x00ff


	//----- nvinfo : EIATTR_EXTERNS
	.align		4
        /*00d0*/ 	.byte	0x04, 0x0f
        /*00d2*/ 	.short	(.L_1901 - .L_1900)


	//   ....[0]....
	.align		4
.L_1900:
        /*00d4*/ 	.word	index@(vprintf)


	//----- nvinfo : EIATTR_MERCURY_ISA_VERSION
	.align		4
.L_1901:
        /*00d8*/ 	.byte	0x03, 0x5f
        /*00da*/ 	.short	0x0101


	//----- nvinfo : EIATTR_VRC_CTA_INIT_COUNT
	.align		4
        /*00dc*/ 	.byte	0x02, 0x4a
	.zero		1
	.zero		1


	//----- nvinfo : EIATTR_SYSCALL_OFFSETS
	.align		4
        /*00e0*/ 	.byte	0x04, 0x46
        /*00e2*/ 	.short	(.L_1903 - .L_1902)


	//   ....[0]....
.L_1902:
        /*00e4*/ 	.word	0x00000340


	//   ....[1]....
        /*00e8*/ 	.word	0x00000460


	//   ....[2]....
        /*00ec*/ 	.word	0x00000540


	//   ....[3]....
        /*00f0*/ 	.word	0x000005f0


	//   ....[4]....
        /*00f4*/ 	.word	0x00000950


	//   ....[5]....
        /*00f8*/ 	.word	0x00000b00


	//   ....[6]....
        /*00fc*/ 	.word	0x00000be0


	//   ....[7]....
        /*0100*/ 	.word	0x00000d10


	//   ....[8]....
        /*0104*/ 	.word	0x00000e10


	//   ....[9]....
        /*0108*/ 	.word	0x00000f20


	//   ....[10]....
        /*010c*/ 	.word	0x00001030


	//   ....[11]....
        /*0110*/ 	.word	0x00001220


	//   ....[12]....
        /*0114*/ 	.word	0x000013c0


	//   ....[13]....
        /*0118*/ 	.word	0x000014a0


	//   ....[14]....
        /*011c*/ 	.word	0x000015e0


	//   ....[15]....
        /*0120*/ 	.word	0x000016f0


	//   ....[16]....
        /*0124*/ 	.word	0x00001800


	//   ....[17]....
        /*0128*/ 	.word	0x00001910


	//   ....[18]....
        /*012c*/ 	.word	0x00001ad0


	//   ....[19]....
        /*0130*/ 	.word	0x00001c70


	//   ....[20]....
        /*0134*/ 	.word	0x00001d50


	//   ....[21]....
        /*0138*/ 	.word	0x00001e80


	//   ....[22]....
        /*013c*/ 	.word	0x00001f80


	//   ....[23]....
        /*0140*/ 	.word	0x00002090


	//   ....[24]....
        /*0144*/ 	.word	0x000021a0


	//----- nvinfo : EIATTR_EXIT_INSTR_OFFSETS
	.align		4
.L_1903:
        /*0148*/ 	.byte	0x04, 0x1c
        /*014a*/ 	.short	(.L_1905 - .L_1904)


	//   ....[0]....
.L_1904:
        /*014c*/ 	.word	0x00000630


	//   ....[1]....
        /*0150*/ 	.word	0x000010d0


	//   ....[2]....
        /*0154*/ 	.word	0x00002230


	//----- nvinfo : EIATTR_CRS_STACK_SIZE
	.align		4
.L_1905:
        /*0158*/ 	.byte	0x04, 0x1e
        /*015a*/ 	.short	(.L_1907 - .L_1906)
.L_1906:
        /*015c*/ 	.word	0x00000000


	//----- nvinfo : EIATTR_CBANK_PARAM_SIZE
	.align		4
.L_1907:
        /*0160*/ 	.byte	0x03, 0x19
        /*0162*/ 	.short	0x0048


	//----- nvinfo : EIATTR_PARAM_CBANK
	.align		4
        /*0164*/ 	.byte	0x04, 0x0a
        /*0166*/ 	.short	(.L_1909 - .L_1908)
	.align		4
.L_1908:
        /*0168*/ 	.word	index@(.nv.constant0._Z5evictIfLi1ELi4ELi2EEvPT_S1_PKiS3_S3_S3_iiiiii)
        /*016c*/ 	.short	0x0380
        /*016e*/ 	.short	0x0048


	//----- nvinfo : EIATTR_SW_WAR
	.align		4
.L_1909:
        /*0170*/ 	.byte	0x04, 0x36
        /*0172*/ 	.short	(.L_1911 - .L_1910)
.L_1910:
        /*0174*/ 	.word	0x00000008
.L_1911:


//--------------------- .nv.info._Z5evictIfLi8ELi2ELi2EEvPT_S1_PKiS3_S3_S3_iiiiii --------------------------
	.section	.nv.info._Z5evictIfLi8ELi2ELi2EEvPT_S1_PKiS3_S3_S3_iiiiii,"",@"SHT_CUDA_INFO"
	.sectionflags	@""
	.align	4


	//----- nvinfo : EIATTR_CUDA_API_VERSION
	.align		4
        /*0000*/ 	.byte	0x04, 0x37
        /*0002*/ 	.short	(.L_1913 - .L_1912)
.L_1912:
        /*0004*/ 	.word	0x00000082


	//----- nvinfo : EIATTR_KPARAM_INFO
	.align		4
.L_1913:
        /*0008*/ 	.byte	0x04, 0x17
        /*000a*/ 	.short	(.L_1915 - .L_1914)
.L_1914:
        /*000c*/ 	.word	0x00000000
        /*0010*/ 	.short	0x000b
        /*0012*/ 	.short	0x0044
        /*0014*/ 	.byte	0x00, 0xf0, 0x11, 0x00


	//----- nvinfo : EIATTR_KPARAM_INFO
	.align		4
.L_1915:
        /*0018*/ 	.byte	0x04, 0x17
        /*001a*/ 	.short	(.L_1917 - .L_1916)
.L_1916:
        /*001c*/ 	.word	0x00000000
        /*0020*/ 	.short	0x000a
        /*0022*/ 	.short	0x0040
        /*0024*/ 	.byte	0x00, 0xf0, 0x11, 0x00


	//----- nvinfo : EIATTR_KPARAM_INFO
	.align		4
.L_1917:
        /*0028*/ 	.byte	0x04, 0x17
        /*002a*/ 	.short	(.L_1919 - .L_1918)
.L_1918:
        /*002c*/ 	.word	0x00000000
        /*0030*/ 	.short	0x0009
        /*0032*/ 	.short	0x003c
        /*0034*/ 	.byte	0x00, 0xf0, 0x11, 0x00


	//----- nvinfo : EIATTR_KPARAM_INFO
	.align		4
.L_1919:
        /*0038*/ 	.byte	0x04, 0x17
        /*003a*/ 	.short	(.L_1921 - .L_1920)
.L_1920:
        /*003c*/ 	.word	0x00000000
        /*0040*/ 	.short	0x0008
        /*0042*/ 	.short	0x0038
        /*0044*/ 	.byte	0x00, 0xf0, 0x11, 0x00


	//----- nvinfo : EIATTR_KPARAM_INFO
	.align		4
.L_1921:
        /*0048*/ 	.byte	0x04, 0x17
        /*004a*/ 	.short	(.L_1923 - .L_1922)
.L_1922:
        /*004c*/ 	.word	0x00000000
        /*0050*/ 	.short	0x0007
        /*0052*/ 	.short	0x0034
        /*0054*/ 	.byte	0x00, 0xf0, 0x11, 0x00


	//----- nvinfo : EIATTR_KPARAM_INFO
	.align		4
.L_1923:
        /*0058*/ 	.byte	0x04, 0x17
        /*005a*/ 	.short	(.L_1925 - .L_1924)
.L_1924:
        /*005c*/ 	.word	0x00000000
        /*0060*/ 	.short	0x0006
        /*0062*/ 	.short	0x0030
        /*0064*/ 	.byte	0x00, 0xf0, 0x11, 0x00


	//----- nvinfo : EIATTR_KPARAM_INFO
	.align		4
.L_1925:
        /*0068*/ 	.byte	0x04, 0x17
        /*006a*/ 	.short	(.L_1927 - .L_1926)
.L_1926:
        /*006c*/ 	.word	0x00000000
        /*0070*/ 	.short	0x0005
        /*0072*/ 	.short	0x0028
        /*0074*/ 	.byte	0x00, 0xf5, 0x21, 0x00


	//----- nvinfo : EIATTR_KPARAM_INFO
	.align		4
.L_1927:
        /*0078*/ 	.byte	0x04, 0x17
        /*007a*/ 	.short	(.L_1929 - .L_1928)
.L_1928:
        /*007c*/ 	.word	0x00000000
        /*0080*/ 	.short	0x0004
        /*0082*/ 	.short	0x0020
        /*0084*/ 	.byte	0x00, 0xf5, 0x21, 0x00


	//----- nvinfo : EIATTR_KPARAM_INFO
	.align		4
.L_1929:
        /*0088*/ 	.byte	0x04, 0x17
        /*008a*/ 	.short	(.L_1931 - .L_1930)
.L_1930:
        /*008c*/ 	.word	0x00000000
        /*0090*/ 	.short	0x0003
        /*0092*/ 	.short	0x0018
        /*0094*/ 	.byte	0x00, 0xf5, 0x21, 0x00


	//----- nvinfo : EIATTR_KPARAM_INFO
	.align		4
.L_1931:
        /*0098*/ 	.byte	0x04, 0x17
        /*009a*/ 	.short	(.L_1933 - .L_1932)
.L_1932:
        /*009c*/ 	.word	0x00000000
        /*00a0*/ 	.short	0x0002
        /*00a2*/ 	.short	0x0010
        /*00a4*/ 	.byte	0x00, 0xf5, 0x21, 0x00


	//----- nvinfo : EIATTR_KPARAM_INFO
	.align		4
.L_1933:
        /*00a8*/ 	.byte	0x04, 0x17
        /*00aa*/ 	.short	(.L_1935 - .L_1934)
.L_1934:
        /*00ac*/ 	.word	0x00000000
        /*00b0*/ 	.short	0x0001
        /*00b2*/ 	.short	0x0008
        /*00b4*/ 	.byte	0x00, 0xf5, 0x21, 0x00


	//----- nvinfo : EIATTR_KPARAM_INFO
	.align		4
.L_1935:
        /*00b8*/ 	.byte	0x04, 0x17
        /*00ba*/ 	.short	(.L_1937 - .L_1936)
.L_1936:
        /*00bc*/ 	.word	0x00000000
        /*00c0*/ 	.short	0x0000
        /*00c2*/ 	.short	0x0000
        /*00c4*/ 	.byte	0x00, 0xf5, 0x21, 0x00


	//----- nvinfo : EIATTR_SPARSE_MMA_MASK
	.align		4
.L_1937:
        /*00c8*/ 	.byte	0x03, 0x50
        /*00ca*/ 	.short	0x0000


	//----- nvinfo : EIATTR_MAXREG_COUNT
	.align		4
        /*00cc*/ 	.byte	0x03, 0x1b
        /*00ce*/ 	.short	0x00ff


	//----- nvinfo : EIATTR_EXTERNS
	.align		4
        /*00d0*/ 	.byte	0x04, 0x0f
        /*00d2*/ 	.short	(.L_1939 - .L_1938)


	//   ....[0]....
	.align		4
.L_1938:
        /*00d4*/ 	.word	index@(vprintf)


	//----- nvinfo : EIATTR_MERCURY_ISA_VERSION
	.align		4
.L_1939:
        /*00d8*/ 	.byte	0x03, 0x5f
        /*00da*/ 	.short	0x0101


	//----- nvinfo : EIATTR_VRC_CTA_INIT_COUNT
	.align		4
        /*00dc*/ 	.byte	0x02, 0x4a
	.zero		1
	.zero		1


	//----- nvinfo : EIATTR_SYSCALL_OFFSETS
	.align		4
        /*00e0*/ 	.byte	0x04, 0x46
        /*00e2*/ 	.short	(.L_1941 - .L_1940)


	//   ....[0]....
.L_1940:
        /*00e4*/ 	.word	0x00000340


	//   ....[1]....
        /*00e8*/ 	.word	0x00000460


	//   ....[2]....
        /*00ec*/ 	.word	0x00000540


	//   ....[3]....
        /*00f0*/ 	.word	0x000005f0


	//   ....[4]....
        /*00f4*/ 	.word	0x000007f0


	//   ....[5]....
        /*00f8*/ 	.word	0x00000990


	//   ....[6]....
        /*00fc*/ 	.word	0x00000a70


	//   ....[7]....
        /*0100*/ 	.word	0x00000ba0


	//   ....[8]....
        /*0104*/ 	.word	0x00000cd0


	//   ....[9]....
        /*0108*/ 	.word	0x00000e00


	//   ....[10]....
        /*010c*/ 	.word	0x00000f30


	//   ....[11]....
        /*0110*/ 	.word	0x00001060


	//   ....[12]....
        /*0114*/ 	.word	0x00001180


	//   ....[13]....
        /*0118*/ 	.word	0x00001280


	//   ....[14]....
        /*011c*/ 	.word	0x000013f0


	//   ....[15]....
        /*0120*/ 	.word	0x00001530


	//   ....[16]....
        /*0124*/ 	.word	0x00001640


	//   ....[17]....
        /*0128*/ 	.word	0x00001750


	//   ....[18]....
        /*012c*/ 	.word	0x00001860


	//   ....[19]....
        /*0130*/ 	.word	0x00001970


	//   ....[20]....
        /*0134*/ 	.word	0x00001a80


	//   ....[21]....
        /*0138*/ 	.word	0x00001b90


	//----- nvinfo : EIATTR_EXIT_INSTR_OFFSETS
	.align		4
.L_1941:
        /*013c*/ 	.byte	0x04, 0x1c
        /*013e*/ 	.short	(.L_1943 - .L_1942)


	//   ....[0]....
.L_1942:
        /*0140*/ 	.word	0x00000630


	//   ....[1]....
        /*0144*/ 	.word	0x00001bf0


	//----- nvinfo : EIATTR_CRS_STACK_SIZE
	.align		4
.L_1943:
        /*0148*/ 	.byte	0x04, 0x1e
        /*014a*/ 	.short	(.L_1945 - .L_1944)
.L_1944:
        /*014c*/ 	.word	0x00000000


	//----- nvinfo : EIATTR_CBANK_PARAM_SIZE
	.align		4
.L_1945:
        /*0150*/ 	.byte	0x03, 0x19
        /*0152*/ 	.short	0x0048


	//----- nvinfo : EIATTR_PARAM_CBANK
	.align		4
        /*0154*/ 	.byte	0x04, 0x0a
        /*0156*/ 	.short	(.L_1947 - .L_1946)
	.align		4
.L_1946:
        /*0158*/ 	.word	index@(.nv.constant0._Z5evictIfLi8ELi2ELi2EEvPT_S1_PKiS3_S3_S3_iiiiii)
        /*015c*/ 	.short	0x0380
        /*015e*/ 	.short	0x0048


	//----- nvinfo : EIATTR_SW_WAR
	.align		4
.L_1947:
        /*0160*/ 	.byte	0x04, 0x36
        /*0162*/ 	.short	(.L_1949 - .L_1948)
.L_1948:
        /*0164*/ 	.word	0x00000008
.L_1949:


//--------------------- .nv.info._Z5evictIfLi4ELi2ELi2EEvPT_S1_PKiS3_S3_S3_iiiiii --------------------------
	.section	.nv.info._Z5evictIfLi4ELi2ELi2EEvPT_S1_PKiS3_S3_S3_iiiiii,"",@"SHT_CUDA_INFO"
	.sectionflags	@""
	.align	4


	//----- nvinfo : EIATTR_CUDA_API_VERSION
	.align		4
        /*0000*/ 	.byte	0x04, 0x37
        /*0002*/ 	.short	(.L_1951 - .L_1950)
.L_1950:
        /*0004*/ 	.word	0x00000082


	//----- nvinfo : EIATTR_KPARAM_INFO
	.align		4
.L_1951:
        /*0008*/ 	.byte	0x04, 0x17
        /*000a*/ 	.short	(.L_1953 - .L_1952)
.L_1952:
        /*000c*/ 	.word	0x00000000
        /*0010*/ 	.short	0x000b
        /*0012*/ 	.short	0x0044
        /*0014*/ 	.byte	0x00, 0xf0, 0x11, 0x00


	//----- nvinfo : EIATTR_KPARAM_INFO
	.align		4
.L_1953:
        /*0018*/ 	.byte	0x04, 0x17
        /*001a*/ 	.short	(.L_1955 - .L_1954)
.L_1954:
        /*001c*/ 	.word	0x00000000
        /*0020*/ 	.short	0x000a
        /*0022*/ 	.short	0x0040
        /*0024*/ 	.byte	0x00, 0xf0, 0x11, 0x00


	//----- nvinfo : EIATTR_KPARAM_INFO
	.align		4
.L_1955:
        /*0028*/ 	.byte	0x04, 0x17
        /*002a*/ 	.short	(.L_1957 - .L_1956)
.L_1956:
        /*002c*/ 	.word	0x00000000
        /*0030*/ 	.short	0x0009
        /*0032*/ 	.short	0x003c
        /*0034*/ 	.byte	0x00, 0xf0, 0x11, 0x00


	//----- nvinfo : EIATTR_KPARAM_INFO
	.align		4
.L_1957:
        /*0038*/ 	.byte	0x04, 0x17
        /*003a*/ 	.short	(.L_1959 - .L_1958)
.L_1958:
        /*003c*/ 	.word	0x00000000
        /*0040*/ 	.short	0x0008
        /*0042*/ 	.short	0x0038
        /*0044*/ 	.byte	0x00, 0xf0, 0x11, 0x00


	//----- nvinfo : EIATTR_KPARAM_INFO
	.align		4
.L_1959:
        /*0048*/ 	.byte	0x04, 0x17
        /*004a*/ 	.short	(.L_1961 - .L_1960)
.L_1960:
        /*004c*/ 	.word	0x00000000
        /*0050*/ 	.short	0x0007
        /*0052*/ 	.short	0x0034
        /*0054*/ 	.byte	0x00, 0xf0, 0x11, 0x00


	//----- nvinfo : EIATTR_KPARAM_INFO
	.align		4
.L_1961:
        /*0058*/ 	.byte	0x04, 0x17
        /*005a*/ 	.short	(.L_1963 - .L_1962)
.L_1962:
        /*005c*/ 	.word	0x00000000
        /*0060*/ 	.short	0x0006
        /*0062*/ 	.short	0x0030
        /*0064*/ 	.byte	0x00, 0xf0, 0x11, 0x00


	//----- nvinfo : EIATTR_KPARAM_INFO
	.align		4
.L_1963:
        /*0068*/ 	.byte	0x04, 0x17
        /*006a*/ 	.short	(.L_1965 - .L_1964)
.L_1964:
        /*006c*/ 	.word	0x00000000
        /*0070*/ 	.short	0x0005
        /*0072*/ 	.short	0x0028
        /*0074*/ 	.byte	0x00, 0xf5, 0x21, 0x00


	//----- nvinfo : EIATTR_KPARAM_INFO
	.align		4
.L_1965:
        /*0078*/ 	.byte	0x04, 0x17
        /*007a*/ 	.short	(.L_1967 - .L_1966)
.L_1966:
        /*007c*/ 	.word	0x00000000
        /*0080*/ 	.short	0x0004
        /*0082*/ 	.short	0x0020
        /*0084*/ 	.byte	0x00, 0xf5, 0x21, 0x00


	//----- nvinfo : EIATTR_KPARAM_INFO
	.align		4
.L_1967:
        /*0088*/ 	.byte	0x04, 0x17
        /*008a*/ 	.short	(.L_1969 - .L_1968)
.L_1968:
        /*008c*/ 	.word	0x00000000
        /*0090*/ 	.short	0x0003
        /*0092*/ 	.short	0x0018
        /*0094*/ 	.byte	0x00, 0xf5, 0x21, 0x00


	//----- nvinfo : EIATTR_KPARAM_INFO
	.align		4
.L_1969:
        /*0098*/ 	.byte	0x04, 0x17
        /*009a*/ 	.short	(.L_1971 - .L_1970)
.L_1970:
        /*009c*/ 	.word	0x00000000
        /*00a0*/ 	.short	0x0002
        /*00a2*/ 	.short	0x0010
        /*00a4*/ 	.byte	0x00, 0xf5, 0x21, 0x00


	//----- nvinfo : EIATTR_KPARAM_INFO
	.align		4
.L_1971:
        /*00a8*/ 	.byte	0x04, 0x17
        /*00aa*/ 	.short	(.L_1973 - .L_1972)
.L_1972:
        /*00ac*/ 	.word	0x00000000
        /*00b0*/ 	.short	0x0001
        /*00b2*/ 	.short	0x0008
        /*00b4*/ 	.byte	0x00, 0xf5, 0x21, 0x00


	//----- nvinfo : EIATTR_KPARAM_INFO
	.align		4
.L_1973:
        /*00b8*/ 	.byte	0x04, 0x17
        /*00ba*/ 	.short	(.L_1975 - .L_1974)
.L_1974:
        /*00bc*/ 	.word	0x00000000
        /*00c0*/ 	.short	0x0000
        /*00c2*/ 	.short	0x0000
        /*00c4*/ 	.byte	0x00, 0xf5, 0x21, 0x00


	//----- nvinfo : EIATTR_SPARSE_MMA_MASK
	.align		4
.L_1975:
        /*00c8*/ 	.byte	0x03, 0x50
        /*00ca*/ 	.short	0x0000


	//----- nvinfo : EIATTR_MAXREG_COUNT
	.align		4
        /*00cc*/ 	.byte	0x03, 0x1b
        /*00ce*/ 	.short	0x00ff


	//----- nvinfo : EIATTR_EXTERNS
	.align		4
        /*00d0*/ 	.byte	0x04, 0x0f
        /*00d2*/ 	.short	(.L_1977 - .L_1976)


	//   ....[0]....
	.align		4
.L_1976:
        /*00d4*/ 	.word	index@(vprintf)


	//----- nvinfo : EIATTR_MERCURY_ISA_VERSION
	.align		4
.L_1977:
        /*00d8*/ 	.byte	0x03, 0x5f
        /*00da*/ 	.short	0x0101


	//----- nvinfo : EIATTR_VRC_CTA_INIT_COUNT
	.align		4
        /*00dc*/ 	.byte	0x02, 0x4a
	.zero		1
	.zero		1


	//----- nvinfo : EIATTR_SYSCALL_OFFSETS
	.align		4
        /*00e0*/ 	.byte	0x04, 0x46
        /*00e2*/ 	.short	(.L_1979 - .L_1978)


	//   ....[0]....
.L_1978:
        /*00e4*/ 	.word	0x00000340


	//   ....[1]....
        /*00e8*/ 	.word	0x00000460


	//   ....[2]....
        /*00ec*/ 	.word	0x00000540


	//   ....[3]....
        /*00f0*/ 	.word	0x000005f0


	//   ....[4]....
        /*00f4*/ 	.word	0x000007f0


	//   ....[5]....
        /*00f8*/ 	.word	0x00000990


	//   ....[6]....
        /*00fc*/ 	.word	0x00000a70


	//   ....[7]....
        /*0100*/ 	.word	0x00000ba0


	//   ....[8]....
        /*0104*/ 	.word	0x00000cc0


	//   ....[9]....
        /*0108*/ 	.word	0x00000dc0


	//   ....[10]....
        /*010c*/ 	.word	0x00000ed0


	//   ....[11]....
        /*0110*/ 	.word	0x00001010


	//   ....[12]....
        /*0114*/ 	.word	0x00001130


	//   ....[13]....
        /*0118*/ 	.word	0x00001250


	//----- nvinfo : EIATTR_EXIT_INSTR_OFFSETS
	.align		4
.L_1979:
        /*011c*/ 	.byte	0x04, 0x1c
        /*011e*/ 	.short	(.L_1981 - .L_1980)


	//   ....[0]....
.L_1980:
        /*0120*/ 	.word	0x00000630


	//   ....[1]....
        /*0124*/ 	.word	0x000012b0


	//----- nvinfo : EIATTR_CRS_STACK_SIZE
	.align		4
.L_1981:
        /*0128*/ 	.byte	0x04, 0x1e
        /*012a*/ 	.short	(.L_1983 - .L_1982)
.L_1982:
        /*012c*/ 	.word	0x00000000


	//----- nvinfo : EIATTR_CBANK_PARAM_SIZE
	.align		4
.L_1983:
        /*0130*/ 	.byte	0x03, 0x19
        /*0132*/ 	.short	0x0048


	//----- nvinfo : EIATTR_PARAM_CBANK
	.align		4
        /*0134*/ 	.byte	0x04, 0x0a
        /*0136*/ 	.short	(.L_1985 - .L_1984)
	.align		4
.L_1984:
        /*0138*/ 	.word	index@(.nv.constant0._Z5evictIfLi4ELi2ELi2EEvPT_S1_PKiS3_S3_S3_iiiiii)
        /*013c*/ 	.short	0x0380
        /*013e*/ 	.short	0x0048


	//----- nvinfo : EIATTR_SW_WAR
	.align		4
.L_1985:
        /*0140*/ 	.byte	0x04, 0x36
        /*0142*/ 	.short	(.L_1987 - .L_1986)
.L_1986:
        /*0144*/ 	.word	0x00000008
.L_1987:


//--------------------- .nv.info._Z5evictIfLi2ELi2ELi2EEvPT_S1_PKiS3_S3_S3_iiiiii --------------------------
	.section	.nv.info._Z5evictIfLi2ELi2ELi2EEvPT_S1_PKiS3_S3_S3_iiiiii,"",@"SHT_CUDA_INFO"
	.sectionflags	@""
	.align	4


	//----- nvinfo : EIATTR_CUDA_API_VERSION
	.align		4
        /*0000*/ 	.byte	0x04, 0x37
        /*0002*/ 	.short	(.L_1989 - .L_1988)
.L_1988:
        /*0004*/ 	.word	0x00000082


	//----- nvinfo : EIATTR_KPARAM_INFO
	.align		4
.L_1989:
        /*0008*/ 	.byte	0x04, 0x17
        /*000a*/ 	.short	(.L_1991 - .L_1990)
.L_1990:
        /*000c*/ 	.word	0x00000000
        /*0010*/ 	.short	0x000b
        /*0012*/ 	.short	0x0044
        /*0014*/ 	.byte	0x00, 0xf0, 0x11, 0x00


	//----- nvinfo : EIATTR_KPARAM_INFO
	.align		4
.L_1991:
        /*0018*/ 	.byte	0x04, 0x17
        /*001a*/ 	.short	(.L_1993 - .L_1992)
.L_1992:
        /*001c*/ 	.word	0x00000000
        /*0020*/ 	.short	0x000a
        /*0022*/ 	.short	0x0040
        /*0024*/ 	.byte	0x00, 0xf0, 0x11, 0x00


	//----- nvinfo : EIATTR_KPARAM_INFO
	.align		4
.L_1993:
        /*0028*/ 	.byte	0x04, 0x17
        /*002a*/ 	.short	(.L_1995 - .L_1994)
.L_1994:
        /*002c*/ 	.word	0x00000000
        /*0030*/ 	.short	0x0009
        /*0032*/ 	.short	0x003c
        /*0034*/ 	.byte	0x00, 0xf0, 0x11, 0x00


	//----- nvinfo : EIATTR_KPARAM_INFO
	.align		4
.L_1995:
        /*0038*/ 	.byte	0x04, 0x17
        /*003a*/ 	.short	(.L_1997 - .L_1996)
.L_1996:
        /*003c*/ 	.word	0x00000000
        /*0040*/ 	.short	0x0008
        /*0042*/ 	.short	0x0038
        /*0044*/ 	.byte	0x00, 0xf0, 0x11, 0x00


	//----- nvinfo : EIATTR_KPARAM_INFO
	.align		4
.L_1997:
        /*0048*/ 	.byte	0x04, 0x17
        /*004a*/ 	.short	(.L_1999 - .L_1998)
.L_1998:
        /*004c*/ 	.word	0x00000000
        /*0050*/ 	.short	0x0007
        /*0052*/ 	.short	0x0034
        /*0054*/ 	.byte	0x00, 0xf0, 0x11, 0x00


	//----- nvinfo : EIATTR_KPARAM_INFO
	.align		4
.L_1999:
        /*0058*/ 	.byte	0x04, 0x17
        /*005a*/ 	.short	(.L_2001 - .L_2000)
.L_2000:
        /*005c*/ 	.word	0x00000000
        /*0060*/ 	.short	0x0006
        /*0062*/ 	.short	0x0030
        /*0064*/ 	.byte	0x00, 0xf0, 0x11, 0x00


	//----- nvinfo : EIATTR_KPARAM_INFO
	.align		4
.L_2001:
        /*0068*/ 	.byte	0x04, 0x17
        /*006a*/ 	.short	(.L_2003 - .L_2002)
.L_2002:
        /*006c*/ 	.word	0x00000000
        /*0070*/ 	.short	0x0005
        /*0072*/ 	.short	0x0028
        /*0074*/ 	.byte	0x00, 0xf5, 0x21, 0x00


	//----- nvinfo : EIATTR_KPARAM_INFO
	.align		4
.L_2003:
        /*0078*/ 	.byte	0x04, 0x17
        /*007a*/ 	.short	(.L_2005 - .L_2004)
.L_2004:
        /*007c*/ 	.word	0x00000000
        /*0080*/ 	.short	0x0004
        /*0082*/ 	.short	0x0020
        /*0084*/ 	.byte	0x00, 0xf5, 0x21, 0x00


	//----- nvinfo : EIATTR_KPARAM_INFO
	.align		4
.L_2005:
        /*0088*/ 	.byte	0x04, 0x17
        /*008a*/ 	.short	(.L_2007 - .L_2006)
.L_2006:
        /*008c*/ 	.word	0x00000000
        /*0090*/ 	.short	0x0003
        /*0092*/ 	.short	0x0018
        /*0094*/ 	.byte	0x00, 0xf5, 0x21, 0x00


	//----- nvinfo : EIATTR_KPARAM_INFO
	.align		4
.L_2007:
        /*0098*/ 	.byte	0x04, 0x17
        /*009a*/ 	.short	(.L_2009 - .L_2008)
.L_2008:
        /*009c*/ 	.word	0x00000000
        /*00a0*/ 	.short	0x0002
        /*00a2*/ 	.short	0x0010
        /*00a4*/ 	.byte	0x00, 0xf5, 0x21, 0x00


	//----- nvinfo : EIATTR_KPARAM_INFO
	.align		4
.L_2009:
        /*00a8*/ 	.byte	0x04, 0x17
        /*00aa*/ 	.short	(.L_2011 - .L_2010)
.L_2010:
        /*00ac*/ 	.word	0x00000000
        /*00b0*/ 	.short	0x0001
        /*00b2*/ 	.short	0x0008
        /*00b4*/ 	.byte	0x00, 0xf5, 0x21, 0x00


	//----- nvinfo : EIATTR_KPARAM_INFO
	.align		4
.L_2011:
        /*00b8*/ 	.byte	0x04, 0x17
        /*00ba*/ 	.short	(.L_2013 - .L_2012)
.L_2012:
        /*00bc*/ 	.word	0x00000000
        /*00c0*/ 	.short	0x0000
        /*00c2*/ 	.short	0x0000
        /*00c4*/ 	.byte	0x00, 0xf5, 0x21, 0x00


	//----- nvinfo : EIATTR_SPARSE_MMA_MASK
	.align		4
.L_2013:
        /*00c8*/ 	.byte	0x03, 0x50
        /*00ca*/ 	.short	0x0000


	//----- nvinfo : EIATTR_MAXREG_COUNT
	.align		4
        /*00cc*/ 	.byte	0x03, 0x1b
        /*00ce*/ 	.short	0x00ff


	//----- nvinfo : EIATTR_EXTERNS
	.align		4
        /*00d0*/ 	.byte	0x04, 0x0f
        /*00d2*/ 	.short	(.L_2015 - .L_2014)


	//   ....[0]....
	.align		4
.L_2014:
        /*00d4*/ 	.word	index@(vprintf)


	//----- nvinfo : EIATTR_MERCURY_ISA_VERSION
	.align		4
.L_2015:
        /*00d8*/ 	.byte	0x03, 0x5f
        /*00da*/ 	.short	0x0101


	//----- nvinfo : EIATTR_VRC_CTA_INIT_COUNT
	.align		4
        /*00dc*/ 	.byte	0x02, 0x4a
	.zero		1
	.zero		1


	//----- nvinfo : EIATTR_SYSCALL_OFFSETS
	.align		4
        /*00e0*/ 	.byte	0x04, 0x46
        /*00e2*/ 	.short	(.L_2017 - .L_2016)


	//   ....[0]....
.L_2016:
        /*00e4*/ 	.word	0x00000340


	//   ....[1]....
        /*00e8*/ 	.word	0x00000460


	//   ....[2]....
        /*00ec*/ 	.word	0x00000540


	//   ....[3]....
        /*00f0*/ 	.word	0x000005f0


	//   ....[4]....
        /*00f4*/ 	.word	0x00000980


	//   ....[5]....
        /*00f8*/ 	.word	0x00000b30


	//   ....[6]....
        /*00fc*/ 	.word	0x00000c10


	//   ....[7]....
        /*0100*/ 	.word	0x00000d50


	//   ....[8]....
        /*0104*/ 	.word	0x00000e60


	//   ....[9]....
        /*0108*/ 	.word	0x00000fb0


	//   ....[10]....
        /*010c*/ 	.word	0x00001190


	//   ....[11]....
        /*0110*/ 	.word	0x00001330


	//   ....[12]....
        /*0114*/ 	.word	0x00001410


	//   ....[13]....
        /*0118*/ 	.word	0x00001550


	//   ....[14]....
        /*011c*/ 	.word	0x00001660


	//   ....[15]....
        /*0120*/ 	.word	0x000017a0


	//   ....[16]....
        /*0124*/ 	.word	0x00001950


	//   ....[17]....
        /*0128*/ 	.word	0x00001af0


	//   ....[18]....
        /*012c*/ 	.word	0x00001bd0


	//   ....[19]....
        /*0130*/ 	.word	0x00001d00


	//   ....[20]....
        /*0134*/ 	.word	0x00001e10


	//   ....[21]....
        /*0138*/ 	.word	0x00001f60


	//----- nvinfo : EIATTR_EXIT_INSTR_OFFSETS
	.align		4
.L_2017:
        /*013c*/ 	.byte	0x04, 0x1c
        /*013e*/ 	.short	(.L_2019 - .L_2018)


	//   ....[0]....
.L_2018:
        /*0140*/ 	.word	0x00000630


	//   ....[1]....
        /*0144*/ 	.word	0x00001020


	//   ....[2]....
        /*0148*/ 	.word	0x00001fc0


	//----- nvinfo : EIATTR_CRS_STACK_SIZE
	.align		4
.L_2019:
        /*014c*/ 	.byte	0x04, 0x1e
        /*014e*/ 	.short	(.L_2021 - .L_2020)
.L_2020:
        /*0150*/ 	.word	0x00000000


	//----- nvinfo : EIATTR_CBANK_PARAM_SIZE
	.align		4
.L_2021:
        /*0154*/ 	.byte	0x03, 0x19
        /*0156*/ 	.short	0x0048


	//----- nvinfo : EIATTR_PARAM_CBANK
	.align		4
        /*0158*/ 	.byte	0x04, 0x0a
        /*015a*/ 	.short	(.L_2023 - .L_2022)
	.align		4
.L_2022:
        /*015c*/ 	.word	index@(.nv.constant0._Z5evictIfLi2ELi2ELi2EEvPT_S1_PKiS3_S3_S3_iiiiii)
        /*0160*/ 	.short	0x0380
        /*0162*/ 	.short	0x0048


	//----- nvinfo : EIATTR_SW_WAR
	.align		4
.L_2023:
        /*0164*/ 	.byte	0x04, 0x36
        /*0166*/ 	.short	(.L_2025 - .L_2024)
.L_2024:
        /*0168*/ 	.word	0x00000008
.L_2025:


//--------------------- .nv.info._Z5evictIfLi1ELi2ELi2EEvPT_S1_PKiS3_S3_S3_iiiiii --------------------------
	.section	.nv.info._Z5evictIfLi1ELi2ELi2EEvPT_S1_PKiS3_S3_S3_iiiiii,"",@"SHT_CUDA_INFO"
	.sectionflags	@""
	.align	4


	//----- nvinfo : EIATTR_CUDA_API_VERSION
	.align		4
        /*0000*/ 	.byte	0x04, 0x37
        /*0002*/ 	.short	(.L_2027 - .L_2026)
.L_2026:
        /*0004*/ 	.word	0x00000082


	//----- nvinfo : EIATTR_KPARAM_INFO
	.align		4
.L_2027:
        /*0008*/ 	.byte	0x04, 0x17
        /*000a*/ 	.short	(.L_2029 - .L_2028)
.L_2028:
        /*000c*/ 	.word	0x00000000
        /*0010*/ 	.short	0x000b
        /*0012*/ 	.short	0x0044
        /*0014*/ 	.byte	0x00, 0xf0, 0x11, 0x00


	//----- nvinfo : EIATTR_KPARAM_INFO
	.align		4
.L_2029:
        /*0018*/ 	.byte	0x04, 0x17
        /*001a*/ 	.short	(.L_2031 - .L_2030)
.L_2030:
        /*001c*/ 	.word	0x00000000
        /*0020*/ 	.short	0x000a
        /*0022*/ 	.short	0x0040
        /*0024*/ 	.byte	0x00, 0xf0, 0x11, 0x00


	//----- nvinfo : EIATTR_KPARAM_INFO
	.align		4
.L_2031:
        /*0028*/ 	.byte	0x04, 0x17
        /*002a*/ 	.short	(.L_2033 - .L_2032)
.L_2032:
        /*002c*/ 	.word	0x00000000
        /*0030*/ 	.short	0x0009
        /*0032*/ 	.short	0x003c
        /*0034*/ 	.byte	0x00, 0xf0, 0x11, 0x00


	//----- nvinfo : EIATTR_KPARAM_INFO
	.align		4
.L_2033:
        /*0038*/ 	.byte	0x04, 0x17
        /*003a*/ 	.short	(.L_2035 - .L_2034)
.L_2034:
        /*003c*/ 	.word	0x00000000
        /*0040*/ 	.short	0x0008
        /*0042*/ 	.short	0x0038
        /*0044*/ 	.byte	0x00, 0xf0, 0x11, 0x00


	//----- nvinfo : EIATTR_KPARAM_INFO
	.align		4
.L_2035:
        /*0048*/ 	.byte	0x04, 0x17
        /*004a*/ 	.short	(.L_2037 - .L_2036)
.L_2036:
        /*004c*/ 	.word	0x00000000
        /*0050*/ 	.short	0x0007
        /*0052*/ 	.short	0x0034
        /*0054*/ 	.byte	0x00, 0xf0, 0x11, 0x00


	//----- nvinfo : EIATTR_KPARAM_INFO
	.align		4
.L_2037:
        /*0058*/ 	.byte	0x04, 0x17
        /*005a*/ 	.short	(.L_2039 - .L_2038)
.L_2038:
        /*005c*/ 	.word	0x00000000
        /*0060*/ 	.short	0x0006
        /*0062*/ 	.short	0x0030
        /*0064*/ 	.byte	0x00, 0xf0, 0x11, 0x00


	//----- nvinfo : EIATTR_KPARAM_INFO
	.align		4
.L_2039:
        /*0068*/ 	.byte	0x04, 0x17
        /*006a*/ 	.short	(.L_2041 - .L_2040)
.L_2040:
        /*006c*/ 	.word	0x00000000
        /*0070*/ 	.short	0x0005
        /*0072*/ 	.short	0x0028
        /*0074*/ 	.byte	0x00, 0xf5, 0x21, 0x00


	//----- nvinfo : EIATTR_KPARAM_INFO
	.align		4
.L_2041:
        /*0078*/ 	.byte	0x04, 0x17
        /*007a*/ 	.short	(.L_2043 - .L_2042)
.L_2042:
        /*007c*/ 	.word	0x00000000
        /*0080*/ 	.short	0x0004
        /*0082*/ 	.short	0x0020
        /*0084*/ 	.byte	0x00, 0xf5, 0x21, 0x00


	//----- nvinfo : EIATTR_KPARAM_INFO
	.align		4
.L_2043:
        /*0088*/ 	.byte	0x04, 0x17
        /*008a*/ 	.short	(.L_2045 - .L_2044)
.L_2044:
        /*008c*/ 	.word	0x00000000
        /*0090*/ 	.short	0x0003
        /*0092*/ 	.short	0x0018
        /*0094*/ 	.byte	0x00, 0xf5, 0x21, 0x00


	//----- nvinfo : EIATTR_KPARAM_INFO
	.align		4
.L_2045:
        /*0098*/ 	.byte	0x04, 0x17
        /*009a*/ 	.short	(.L_2047 - .L_2046)
.L_2046:
        /*009c*/ 	.word	0x00000000
        /*00a0*/ 	.short	0x0002
        /*00a2*/ 	.short	0x0010
        /*00a4*/ 	.byte	0x00, 0xf5, 0x21, 0x00


	//----- nvinfo : EIATTR_KPARAM_INFO
	.align		4
.L_2047:
        /*00a8*/ 	.byte	0x04, 0x17
        /*00aa*/ 	.short	(.L_2049 - .L_2048)
.L_2048:
        /*00ac*/ 	.word	0x00000000
        /*00b0*/ 	.short	0x0001
        /*00b2*/ 	.short	0x0008
        /*00b4*/ 	.byte	0x00, 0xf5, 0x21, 0x00


	//----- nvinfo : EIATTR_KPARAM_INFO
	.align		4
.L_2049:
        /*00b8*/ 	.byte	0x04, 0x17
        /*00ba*/ 	.short	(.L_2051 - .L_2050)
.L_2050:
        /*00bc*/ 	.word	0x00000000
        /*00c0*/ 	.short	0x0000
        /*00c2*/ 	.short	0x0000
        /*00c4*/ 	.byte	0x00, 0xf5, 0x21, 0x00


	//----- nvinfo : EIATTR_SPARSE_MMA_MASK
	.align		4
.L_2051:
        /*00c8*/ 	.byte	0x03, 0x50
        /*00ca*/ 	.short	0x0000


	//----- nvinfo : EIATTR_MAXREG_COUNT
	.align		4
        /*00cc*/ 	.byte	0x03, 0x1b
        /*00ce*/ 	.short	0x00ff


	//----- nvinfo : EIATTR_EXTERNS
	.align		4
        /*00d0*/ 	.byte	0x04, 0x0f
        /*00d2*/ 	.short	(.L_2053 - .L_2052)


	//   ....[0]....
	.align		4
.L_2052:
        /*00d4*/ 	.word	index@(vprintf)


	//----- nvinfo : EIATTR_MERCURY_ISA_VERSION
	.align		4
.L_2053:
        /*00d8*/ 	.byte	0x03, 0x5f
        /*00da*/ 	.short	0x0101


	//----- nvinfo : EIATTR_VRC_CTA_INIT_COUNT
	.align		4
        /*00dc*/ 	.byte	0x02, 0x4a
	.zero		1
	.zero		1


	//----- nvinfo : EIATTR_SYSCALL_OFFSETS
	.align		4
        /*00e0*/ 	.byte	0x04, 0x46
        /*00e2*/ 	.short	(.L_2055 - .L_2054)


	//   ....[0]....
.L_2054:
        /*00e4*/ 	.word	0x00000340


	//   ....[1]....
        /*00e8*/ 	.word	0x00000460


	//   ....[2]....
        /*00ec*/ 	.word	0x00000540


	//   ....[3]....
        /*00f0*/ 	.word	0x000005f0


	//   ....[4]....
        /*00f4*/ 	.word	0x00000950


	//   ....[5]....
        /*00f8*/ 	.word	0x00000b00


	//   ....[6]....
        /*00fc*/ 	.word	0x00000be0


	//   ....[7]....
        /*0100*/ 	.word	0x00000d20


	//   ....[8]....
        /*0104*/ 	.word	0x00000e30


	//   ....[9]....
        /*0108*/ 	.word	0x00001020


	//   ....[10]....
        /*010c*/ 	.word	0x000011c0


	//   ....[11]....
        /*0110*/ 	.word	0x000012a0


	//   ....[12]....
        /*0114*/ 	.word	0x000013e0


	//   ....[13]....
        /*0118*/ 	.word	0x000014f0


	//   ....[14]....
        /*011c*/ 	.word	0x000016b0


	//   ....[15]....
        /*0120*/ 	.word	0x00001850


	//   ....[16]....
        /*0124*/ 	.word	0x00001930


	//   ....[17]....
        /*0128*/ 	.word	0x00001a70


	//   ....[18]....
        /*012c*/ 	.word	0x00001b80


	//----- nvinfo : EIATTR_EXIT_INSTR_OFFSETS
	.align		4
.L_2055:
        /*0130*/ 	.byte	0x04, 0x1c
        /*0132*/ 	.short	(.L_2057 - .L_2056)


	//   ....[0]....
.L_2056:
        /*0134*/ 	.word	0x00000630


	//   ....[1]....
        /*0138*/ 	.word	0x00000ed0


	//   ....[2]....
        /*013c*/ 	.word	0x00001c10


	//----- nvinfo : EIATTR_CRS_STACK_SIZE
	.align		4
.L_2057:
        /*0140*/ 	.byte	0x04, 0x1e
        /*0142*/ 	.short	(.L_2059 - .L_2058)
.L_2058:
        /*0144*/ 	.word	0x00000000


	//----- nvinfo : EIATTR_CBANK_PARAM_SIZE
	.align		4
.L_2059:
        /*0148*/ 	.byte	0x03, 0x19
        /*014a*/ 	.short	0x0048


	//----- nvinfo : EIATTR_PARAM_CBANK
	.align		4
        /*014c*/ 	.byte	0x04, 0x0a
        /*014e*/ 	.short	(.L_2061 - .L_2060)
	.align		4
.L_2060:
        /*0150*/ 	.word	index@(.nv.constant0._Z5evictIfLi1ELi2ELi2EEvPT_S1_PKiS3_S3_S3_iiiiii)
        /*0154*/ 	.short	0x0380
        /*0156*/ 	.short	0x0048


	//----- nvinfo : EIATTR_SW_WAR
	.align		4
.L_2061:
        /*0158*/ 	.byte	0x04, 0x36
        /*015a*/ 	.short	(.L_2063 - .L_2062)
.L_2062:
        /*015c*/ 	.word	0x00000008
.L_2063:


//--------------------- .nv.info._Z5evictIfLi8ELi1ELi2EEvPT_S1_PKiS3_S3_S3_iiiiii --------------------------
	.section	.nv.info._Z5evictIfLi8ELi1ELi2EEvPT_S1_PKiS3_S3_S3_iiiiii,"",@"SHT_CUDA_INFO"
	.sectionflags	@""
	.align	4


	//----- nvinfo : EIATTR_CUDA_API_VERSION
	.align		4
        /*0000*/ 	.byte	0x04, 0x37
        /*0002*/ 	.short	(.L_2065 - .L_2064)
.L_2064:
        /*0004*/ 	.word	0x00000082


	//----- nvinfo : EIATTR_KPARAM_INFO
	.align		4
.L_2065:
        /*0008*/ 	.byte	0x04, 0x17
        /*000a*/ 	.short	(.L_2067 - .L_2066)
.L_2066:
        /*000c*/ 	.word	0x00000000
        /*0010*/ 	.short	0x000b
        /*0012*/ 	.short	0x0044
        /*0014*/ 	.byte	0x00, 0xf0, 0x11, 0x00


	//----- nvinfo : EIATTR_KPARAM_INFO
	.align		4
.L_2067:
        /*0018*/ 	.byte	0x04, 0x17
        /*001a*/ 	.short	(.L_2069 - .L_2068)
.L_2068:
        /*001c*/ 	.word	0x00000000
        /*0020*/ 	.short	0x000a
        /*0022*/ 	.short	0x0040
        /*0024*/ 	.byte	0x00, 0xf0, 0x11, 0x00


	//----- nvinfo : EIATTR_KPARAM_INFO
	.align		4
.L_2069:
        /*0028*/ 	.byte	0x04, 0x17
        /*002a*/ 	.short	(.L_2071 - .L_2070)
.L_2070:
        /*002c*/ 	.word	0x00000000
        /*0030*/ 	.short	0x0009
        /*0032*/ 	.short	0x003c
        /*0034*/ 	.byte	0x00, 0xf0, 0x11, 0x00


	//----- nvinfo : EIATTR_KPARAM_INFO
	.align		4
.L_2071:
        /*0038*/ 	.byte	0x04, 0x17
        /*003a*/ 	.short	(.L_2073 - .L_2072)
.L_2072:
        /*003c*/ 	.word	0x00000000
        /*0040*/ 	.short	0x0008
        /*0042*/ 	.short	0x0038
        /*0044*/ 	.byte	0x00, 0xf0, 0x11, 0x00


	//----- nvinfo : EIATTR_KPARAM_INFO
	.align		4
.L_2073:
        /*0048*/ 	.byte	0x04, 0x17
        /*004a*/ 	.short	(.L_2075 - .L_2074)
.L_2074:
        /*004c*/ 	.word	0x00000000
        /*0050*/ 	.short	0x0007
        /*0052*/ 	.short	0x0034
        /*0054*/ 	.byte	0x00, 0xf0, 0x11, 0x00


	//----- nvinfo : EIATTR_KPARAM_INFO
	.align		4
.L_2075:
        /*0058*/ 	.byte	0x04, 0x17
        /*005a*/ 	.short	(.L_2077 - .L_2076)
.L_2076:
        /*005c*/ 	.word	0x00000000
        /*0060*/ 	.short	0x0006
        /*0062*/ 	.short	0x0030
        /*0064*/ 	.byte	0x00, 0xf0, 0x11, 0x00


	//----- nvinfo : EIATTR_KPARAM_INFO
	.align		4
.L_2077:
        /*0068*/ 	.byte	0x04, 0x17
        /*006a*/ 	.short	(.L_2079 - .L_2078)
.L_2078:
        /*006c*/ 	.word	0x00000000
        /*0070*/ 	.short	0x0005
        /*0072*/ 	.short	0x0028
        /*0074*/ 	.byte	0x00, 0xf5, 0x21, 0x00


	//----- nvinfo : EIATTR_KPARAM_INFO
	.align		4
.L_2079:
        /*0078*/ 	.byte	0x04, 0x17
        /*007a*/ 	.short	(.L_2081 - .L_2080)
.L_2080:
        /*007c*/ 	.word	0x00000000
        /*0080*/ 	.short	0x0004
        /*0082*/ 	.short	0x0020
        /*0084*/ 	.byte	0x00, 0xf5, 0x21, 0x00


	//----- nvinfo : EIATTR_KPARAM_INFO
	.align		4
.L_2081:
        /*0088*/ 	.byte	0x04, 0x17
        /*008a*/ 	.short	(.L_2083 - .L_2082)
.L_2082:
        /*008c*/ 	.word	0x00000000
        /*0090*/ 	.short	0x0003
        /*0092*/ 	.short	0x0018
        /*0094*/ 	.byte	0x00, 0xf5, 0x21, 0x00


	//----- nvinfo : EIATTR_KPARAM_INFO
	.align		4
.L_2083:
        /*0098*/ 	.byte	0x04, 0x17
        /*009a*/ 	.short	(.L_2085 - .L_2084)
.L_2084:
        /*009c*/ 	.word	0x00000000
        /*00a0*/ 	.short	0x0002
        /*00a2*/ 	.short	0x0010
        /*00a4*/ 	.byte	0x00, 0xf5, 0x21, 0x00


	//----- nvinfo : EIATTR_KPARAM_INFO
	.align		4
.L_2085:
        /*00a8*/ 	.byte	0x04, 0x17
        /*00aa*/ 	.short	(.L_2087 - .L_2086)
.L_2086:
        /*00ac*/ 	.word	0x00000000
        /*00b0*/ 	.short	0x0001
        /*00b2*/ 	.short	0x0008
        /*00b4*/ 	.byte	0x00, 0xf5, 0x21, 0x00


	//----- nvinfo : EIATTR_KPARAM_INFO
	.align		4
.L_2087:
        /*00b8*/ 	.byte	0x04, 0x17
        /*00ba*/ 	.short	(.L_2089 - .L_2088)
.L_2088:
        /*00bc*/ 	.word	0x00000000
        /*00c0*/ 	.short	0x0000
        /*00c2*/ 	.short	0x0000
        /*00c4*/ 	.byte	0x00, 0xf5, 0x21, 0x00


	//----- nvinfo : EIATTR_SPARSE_MMA_MASK
	.align		4
.L_2089:
        /*00c8*/ 	.byte	0x03, 0x50
        /*00ca*/ 	.short	0x0000


	//----- nvinfo : EIATTR_MAXREG_COUNT
	.align		4
        /*00cc*/ 	.byte	0x03, 0x1b
        /*00ce*/ 	.short	0x00ff


	//----- nvinfo : EIATTR_EXTERNS
	.align		4
        /*00d0*/ 	.byte	0x04, 0x0f
        /*00d2*/ 	.short	(.L_2091 - .L_2090)


	//   ....[0]....
	.align		4
.L_2090:
        /*00d4*/ 	.word	index@(vprintf)


	//----- nvinfo : EIATTR_MERCURY_ISA_VERSION
	.align		4
.L_2091:
        /*00d8*/ 	.byte	0x03, 0x5f
        /*00da*/ 	.short	0x0101


	//----- nvinfo : EIATTR_VRC_CTA_INIT_COUNT
	.align		4
        /*00dc*/ 	.byte	0x02, 0x4a
	.zero		1
	.zero		1


	//----- nvinfo : EIATTR_SYSCALL_OFFSETS
	.align		4
        /*00e0*/ 	.byte	0x04, 0x46
        /*00e2*/ 	.short	(.L_2093 - .L_2092)


	//   ....[0]....
.L_2092:
        /*00e4*/ 	.word	0x00000340


	//   ....[1]....
        /*00e8*/ 	.word	0x00000460


	//   ....[2]....
        /*00ec*/ 	.word	0x00000540


	//   ....[3]....
        /*00f0*/ 	.word	0x000005f0


	//   ....[4]....
        /*00f4*/ 	.word	0x000007f0


	//   ....[5]....
        /*00f8*/ 	.word	0x00000970


	//   ....[6]....
        /*00fc*/ 	.word	0x00000a50


	//   ....[7]....
        /*0100*/ 	.word	0x00000bb0


	//   ....[8]....
        /*0104*/ 	.word	0x00000ce0


	//   ....[9]....
        /*0108*/ 	.word	0x00000e10


	//   ....[10]....
        /*010c*/ 	.word	0x00000f40


	//   ....[11]....
        /*0110*/ 	.word	0x00001070


	//   ....[12]....
        /*0114*/ 	.word	0x000011a0


	//   ....[13]....
        /*0118*/ 	.word	0x000012d0


	//   ....[14]....
        /*011c*/ 	.word	0x000013d0


	//   ....[15]....
        /*0120*/ 	.word	0x00001510


	//   ....[16]....
        /*0124*/ 	.word	0x00001620


	//   ....[17]....
        /*0128*/ 	.word	0x00001730


	//   ....[18]....
        /*012c*/ 	.word	0x00001840


	//   ....[19]....
        /*0130*/ 	.word	0x00001950


	//   ....[20]....
        /*0134*/ 	.word	0x00001a60


	//   ....[21]....
        /*0138*/ 	.word	0x00001b70


	//----- nvinfo : EIATTR_EXIT_INSTR_OFFSETS
	.align		4
.L_2093:
        /*013c*/ 	.byte	0x04, 0x1c
        /*013e*/ 	.short	(.L_2095 - .L_2094)


	//   ....[0]....
.L_2094:
        /*0140*/ 	.word	0x00000630


	//   ....[1]....
        /*0144*/ 	.word	0x00001bd0


	//----- nvinfo : EIATTR_CRS_STACK_SIZE
	.align		4
.L_2095:
        /*0148*/ 	.byte	0x04, 0x1e
        /*014a*/ 	.short	(.L_2097 - .L_2096)
.L_2096:
        /*014c*/ 	.word	0x00000000


	//----- nvinfo : EIATTR_CBANK_PARAM_SIZE
	.align		4
.L_2097:
        /*0150*/ 	.byte	0x03, 0x19
        /*0152*/ 	.short	0x0048


	//----- nvinfo : EIATTR_PARAM_CBANK
	.align		4
        /*0154*/ 	.byte	0x04, 0x0a
        /*0156*/ 	.short	(.L_2099 - .L_2098)
	.align		4
.L_2098:
        /*0158*/ 	.word	index@(.nv.constant0._Z5evictIfLi8ELi1ELi2EEvPT_S1_PKiS3_S3_S3_iiiiii)
        /*015c*/ 	.short	0x0380
        /*015e*/ 	.short	0x0048


	//----- nvinfo : EIATTR_SW_WAR
	.align		4
.L_2099:
        /*0160*/ 	.byte	0x04, 0x36
        /*0162*/ 	.short	(.L_2101 - .L_2100)
.L_2100:
        /*0164*/ 	.word	0x00000008
.L_2101:


//--------------------- .nv.info._Z5evictIfLi4ELi1ELi2EEvPT_S1_PKiS3_S3_S3_iiiiii --------------------------
	.section	.nv.info._Z5evictIfLi4ELi1ELi2EEvPT_S1_PKiS3_S3_S3_iiiiii,"",@"SHT_CUDA_INFO"
	.sectionflags	@""
	.align	4


	//----- nvinfo : EIATTR_CUDA_API_VERSION
	.align		4
        /*0000*/ 	.byte	0x04, 0x37
        /*0002*/ 	.short	(.L_2103 - .L_2102)
.L_2102:
        /*0004*/ 	.word	0x00000082


	//----- nvinfo : EIATTR_KPARAM_INFO
	.align		4
.L_2103:
        /*0008*/ 	.byte	0x04, 0x17
        /*000a*/ 	.short	(.L_2105 - .L_2104)
.L_2104:
        /*000c*/ 	.word	0x00000000
        /*0010*/ 	.short	0x000b
        /*0012*/ 	.short	0x0044
        /*0014*/ 	.byte	0x00, 0xf0, 0x11, 0x00


	//----- nvinfo : EIATTR_KPARAM_INFO
	.align		4
.L_2105:
        /*0018*/ 	.byte	0x04, 0x17
        /*001a*/ 	.short	(.L_2107 - .L_2106)
.L_2106:
        /*001c*/ 	.word	0x00000000
        /*0020*/ 	.short	0x000a
        /*0022*/ 	.short	0x0040
        /*0024*/ 	.byte	0x00, 0xf0, 0x11, 0x00


	//----- nvinfo : EIATTR_KPARAM_INFO
	.align		4
.L_2107:
        /*0028*/ 	.byte	0x04, 0x17
        /*002a*/ 	.short	(.L_2109 - .L_2108)
.L_2108:
        /*002c*/ 	.word	0x00000000
        /*0030*/ 	.short	0x0009
        /*0032*/ 	.short	0x003c
        /*0034*/ 	.byte	0x00, 0xf0, 0x11, 0x00


	//----- nvinfo : EIATTR_KPARAM_INFO
	.align		4
.L_2109:
        /*0038*/ 	.byte	0x04, 0x17
        /*003a*/ 	.short	(.L_2111 - .L_2110)
.L_2110:
        /*003c*/ 	.word	0x00000000
        /*0040*/ 	.short	0x0008
        /*0042*/ 	.short	0x0038
        /*0044*/ 	.byte	0x00, 0xf0, 0x11, 0x00


	//----- nvinfo : EIATTR_KPARAM_INFO
	.align		4
.L_2111:
        /*0048*/ 	.byte	0x04, 0x17
        /*004a*/ 	.short	(.L_2113 - .L_2112)
.L_2112:
        /*004c*/ 	.word	0x00000000
        /*0050*/ 	.short	0x0007
        /*0052*/ 	.short	0x0034
        /*0054*/ 	.byte	0x00, 0xf0, 0x11, 0x00


	//----- nvinfo : EIATTR_KPARAM_INFO
	.align		4
.L_2113:
        /*0058*/ 	.byte	0x04, 0x17
        /*005a*/ 	.short	(.L_2115 - .L_2114)
.L_2114:
        /*005c*/ 	.word	0x00000000
        /*0060*/ 	.short	0x0006
        /*0062*/ 	.short	0x0030
        /*0064*/ 	.byte	0x00, 0xf0, 0x11, 0x00


	//----- nvinfo : EIATTR_KPARAM_INFO
	.align		4
.L_2115:
        /*0068*/ 	.byte	0x04, 0x17
        /*006a*/ 	.short	(.L_2117 - .L_2116)
.L_2116:
        /*006c*/ 	.word	0x00000000
        /*0070*/ 	.short	0x0005
        /*0072*/ 	.short	0x0028
        /*0074*/ 	.byte	0x00, 0xf5, 0x21, 0x00


	//----- nvinfo : EIATTR_KPARAM_INFO
	.align		4
.L_2117:
        /*0078*/ 	.byte	0x04, 0x17
        /*007a*/ 	.short	(.L_2119 - .L_2118)
.L_2118:
        /*007c*/ 	.word	0x00000000
        /*0080*/ 	.short	0x0004
        /*0082*/ 	.short	0x0020
        /*0084*/ 	.byte	0x00, 0xf5, 0x21, 0x00


	//----- nvinfo : EIATTR_KPARAM_INFO
	.align		4
.L_2119:
        /*0088*/ 	.byte	0x04, 0x17
        /*008a*/ 	.short	(.L_2121 - .L_2120)
.L_2120:
        /*008c*/ 	.word	0x00000000
        /*0090*/ 	.short	0x0003
        /*0092*/ 	.short	0x0018
        /*0094*/ 	.byte	0x00, 0xf5, 0x21, 0x00


	//----- nvinfo : EIATTR_KPARAM_INFO
	.align		4
.L_2121:
        /*0098*/ 	.byte	0x04, 0x17
        /*009a*/ 	.short	(.L_2123 - .L_2122)
.L_2122:
        /*009c*/ 	.word	0x00000000
        /*00a0*/ 	.short	0x0002
        /*00a2*/ 	.short	0x0010
        /*00a4*/ 	.byte	0x00, 0xf5, 0x21, 0x00


	//----- nvinfo : EIATTR_KPARAM_INFO
	.align		4
.L_2123:
        /*00a8*/ 	.byte	0x04, 0x17
        /*00aa*/ 	.short	(.L_2125 - .L_2124)
.L_2124:
        /*00ac*/ 	.word	0x00000000
        /*00b0*/ 	.short	0x0001
        /*00b2*/ 	.short	0x0008
        /*00b4*/ 	.byte	0x00, 0xf5, 0x21, 0x00


	//----- nvinfo : EIATTR_KPARAM_INFO
	.align		4
.L_2125:
        /*00b8*/ 	.byte	0x04, 0x17
        /*00ba*/ 	.short	(.L_2127 - .L_2126)
.L_2126:
        /*00bc*/ 	.word	0x00000000
        /*00c0*/ 	.short	0x0000
        /*00c2*/ 	.short	0x0000
        /*00c4*/ 	.byte	0x00, 0xf5, 0x21, 0x00


	//----- nvinfo : EIATTR_SPARSE_MMA_MASK
	.align		4
.L_2127:
        /*00c8*/ 	.byte	0x03, 0x50
        /*00ca*/ 	.short	0x0000


	//----- nvinfo : EIATTR_MAXREG_COUNT
	.align		4
        /*00cc*/ 	.byte	0x03, 0x1b
        /*00ce*/ 	.short	0x00ff


	//----- nvinfo : EIATTR_EXTERNS
	.align		4
        /*00d0*/ 	.byte	0x04, 0x0f
        /*00d2*/ 	.short	(.L_2129 - .L_2128)


	//   ....[0]....
	.align		4
.L_2128:
        /*00d4*/ 	.word	index@(vprintf)


	//----- nvinfo : EIATTR_MERCURY_ISA_VERSION
	.align		4
.L_2129:
        /*00d8*/ 	.byte	0x03, 0x5f
        /*00da*/ 	.short	0x0101


	//----- nvinfo : EIATTR_VRC_CTA_INIT_COUNT
	.align		4
        /*00dc*/ 	.byte	0x02, 0x4a
	.zero		1
	.zero		1


	//----- nvinfo : EIATTR_SYSCALL_OFFSETS
	.align		4
        /*00e0*/ 	.byte	0x04, 0x46
        /*00e2*/ 	.short	(.L_2131 - .L_2130)


	//   ....[0]....
.L_2130:
        /*00e4*/ 	.word	0x00000340


	//   ....[1]....
        /*00e8*/ 	.word	0x00000460


	//   ....[2]....
        /*00ec*/ 	.word	0x00000540


	//   ....[3]....
        /*00f0*/ 	.word	0x000005f0


	//   ....[4]....
        /*00f4*/ 	.word	0x000007f0


	//   ....[5]....
        /*00f8*/ 	.word	0x00000970


	//   ....[6]....
        /*00fc*/ 	.word	0x00000a50


	//   ....[7]....
        /*0100*/ 	.word	0x00000bb0


	//   ....[8]....
        /*0104*/ 	.word	0x00000ce0


	//   ....[9]....
        /*0108*/ 	.word	0x00000e10


	//   ....[10]....
        /*010c*/ 	.word	0x00000f10


	//   ....[11]....
        /*0110*/ 	.word	0x00001050


	//   ....[12]....
        /*0114*/ 	.word	0x00001160


	//   ....[13]....
        /*0118*/ 	.word	0x00001270


	//----- nvinfo : EIATTR_EXIT_INSTR_OFFSETS
	.align		4
.L_2131:
        /*011c*/ 	.byte	0x04, 0x1c
        /*011e*/ 	.short	(.L_2133 - .L_2132)


	//   ....[0]....
.L_2132:
        /*0120*/ 	.word	0x00000630


	//   ....[1]....
        /*0124*/ 	.word	0x000012d0


	//----- nvinfo : EIATTR_CRS_STACK_SIZE
	.align		4
.L_2133:
        /*0128*/ 	.byte	0x04, 0x1e
        /*012a*/ 	.short	(.L_2135 - .L_2134)
.L_2134:
        /*012c*/ 	.word	0x00000000


	//----- nvinfo : EIATTR_CBANK_PARAM_SIZE
	.align		4
.L_2135:
        /*0130*/ 	.byte	0x03, 0x19
        /*0132*/ 	.short	0x0048


	//----- nvinfo : EIATTR_PARAM_CBANK
	.align		4
        /*0134*/ 	.byte	0x04, 0x0a
        /*0136*/ 	.short	(.L_2137 - .L_2136)
	.align		4
.L_2136:
        /*0138*/ 	.word	index@(.nv.constant0._Z5evictIfLi4ELi1ELi2EEvPT_S1_PKiS3_S3_S3_iiiiii)
        /*013c*/ 	.short	0x0380
        /*013e*/ 	.short	0x0048


	//----- nvinfo : EIATTR_SW_WAR
	.align		4
.L_2137:
        /*0140*/ 	.byte	0x04, 0x36
        /*0142*/ 	.short	(.L_2139 - .L_2138)
.L_2138:
        /*0144*/ 	.word	0x00000008
.L_2139:


//--------------------- .nv.info._Z5evictIfLi2ELi1ELi2EEvPT_S1_PKiS3_S3_S3_iiiiii --------------------------
	.section	.nv.info._Z5evictIfLi2ELi1ELi2EEvPT_S1_PKiS3_S3_S3_iiiiii,"",@"SHT_CUDA_INFO"
	.sectionflags	@""
	.align	4


	//----- nvinfo : EIATTR_CUDA_API_VERSION
	.align		4
        /*0000*/ 	.byte	0x04, 0x37
        /*0002*/ 	.short	(.L_2141 - .L_2140)
.L_2140:
        /*0004*/ 	.word	0x00000082


	//----- nvinfo : EIATTR_KPARAM_INFO
	.align		4
.L_2141:
        /*0008*/ 	.byte	0x04, 0x17
        /*000a*/ 	.short	(.L_2143 - .L_2142)
.L_2142:
        /*000c*/ 	.word	0x00000000
        /*0010*/ 	.short	0x000b
        /*0012*/ 	.short	0x0044
        /*0014*/ 	.byte	0x00, 0xf0, 0x11, 0x00


	//----- nvinfo : EIATTR_KPARAM_INFO
	.align		4
.L_2143:
        /*0018*/ 	.byte	0x04, 0x17
        /*001a*/ 	.short	(.L_2145 - .L_2144)
.L_2144:
        /*001c*/ 	.word	0x00000000
        /*0020*/ 	.short	0x000a
        /*0022*/ 	.short	0x0040
        /*0024*/ 	.byte	0x00, 0xf0, 0x11, 0x00


	//----- nvinfo : EIATTR_KPARAM_INFO
	.align		4
.L_2145:
        /*0028*/ 	.byte	0x04, 0x17
        /*002a*/ 	.short	(.L_2147 - .L_2146)
.L_2146:
        /*002c*/ 	.word	0x00000000
        /*0030*/ 	.short	0x0009
        /*0032*/ 	.short	0x003c
        /*0034*/ 	.byte	0x00, 0xf0, 0x11, 0x00


	//----- nvinfo : EIATTR_KPARAM_INFO
	.align		4
.L_2147:
        /*0038*/ 	.byte	0x04, 0x17
        /*003a*/ 	.short	(.L_2149 - .L_2148)
.L_2148:
        /*003c*/ 	.word	0x00000000
        /*0040*/ 	.short	0x0008
        /*0042*/ 	.short	0x0038
        /*0044*/ 	.byte	0x00, 0xf0, 0x11, 0x00


	//----- nvinfo : EIATTR_KPARAM_INFO
	.align		4
.L_2149:
        /*0048*/ 	.byte	0x04, 0x17
        /*004a*/ 	.short	(.L_2151 - .L_2150)
.L_2150:
        /*004c*/ 	.word	0x00000000
        /*0050*/ 	.short	0x0007
        /*0052*/ 	.short	0x0034
        /*0054*/ 	.byte	0x00, 0xf0, 0x11, 0x00


	//----- nvinfo : EIATTR_KPARAM_INFO
	.align		4
.L_2151:
        /*0058*/ 	.byte	0x04, 0x17
        /*005a*/ 	.short	(.L_2153 - .L_2152)
.L_2152:
        /*005c*/ 	.word	0x00000000
        /*0060*/ 	.short	0x0006
        /*0062*/ 	.short	0x0030
        /*0064*/ 	.byte	0x00, 0xf0, 0x11, 0x00


	//----- nvinfo : EIATTR_KPARAM_INFO
	.align		4
.L_2153:
        /*0068*/ 	.byte	0x04, 0x17
        /*006a*/ 	.short	(.L_2155 - .L_2154)
.L_2154:
        /*006c*/ 	.word	0x00000000
        /*0070*/ 	.short	0x0005
        /*0072*/ 	.short	0x0028
        /*0074*/ 	.byte	0x00, 0xf5, 0x21, 0x00


	//----- nvinfo : EIATTR_KPARAM_INFO
	.align		4
.L_2155:
        /*0078*/ 	.byte	0x04, 0x17
        /*007a*/ 	.short	(.L_2157 - .L_2156)
.L_2156:
        /*007c*/ 	.word	0x00000000
        /*0080*/ 	.short	0x0004
        /*0082*/ 	.short	0x0020
        /*0084*/ 	.byte	0x00, 0xf5, 0x21, 0x00


	//----- nvinfo : EIATTR_KPARAM_INFO
	.align		4
.L_2157:
        /*0088*/ 	.byte	0x04, 0x17
        /*008a*/ 	.short	(.L_2159 - .L_2158)
.L_2158:
        /*008c*/ 	.word	0x00000000
        /*0090*/ 	.short	0x0003
        /*0092*/ 	.short	0x0018
        /*0094*/ 	.byte	0x00, 0xf5, 0x21, 0x00


	//----- nvinfo : EIATTR_KPARAM_INFO
	.align		4
.L_2159:
        /*0098*/ 	.byte	0x04, 0x17
        /*009a*/ 	.short	(.L_2161 - .L_2160)
.L_2160:
        /*009c*/ 	.word	0x00000000
        /*00a0*/ 	.short	0x0002
        /*00a2*/ 	.short	0x0010
        /*00a4*/ 	.byte	0x00, 0xf5, 0x21, 0x00


	//----- nvinfo : EIATTR_KPARAM_INFO
	.align		4
.L_2161:
        /*00a8*/ 	.byte	0x04, 0x17
        /*00aa*/ 	.short	(.L_2163 - .L_2162)
.L_2162:
        /*00ac*/ 	.word	0x00000000
        /*00b0*/ 	.short	0x0001
        /*00b2*/ 	.short	0x0008
        /*00b4*/ 	.byte	0x00, 0xf5, 0x21, 0x00


	//----- nvinfo : EIATTR_KPARAM_INFO
	.align		4
.L_2163:
        /*00b8*/ 	.byte	0x04, 0x17
        /*00ba*/ 	.short	(.L_2165 - .L_2164)
.L_2164:
        /*00bc*/ 	.word	0x00000000
        /*00c0*/ 	.short	0x0000
        /*00c2*/ 	.short	0x0000
        /*00c4*/ 	.byte	0x00, 0xf5, 0x21, 0x00


	//----- nvinfo : EIATTR_SPARSE_MMA_MASK
	.align		4
.L_2165:
        /*00c8*/ 	.byte	0x03, 0x50
        /*00ca*/ 	.short	0x0000


	//----- nvinfo : EIATTR_MAXREG_COUNT
	.align		4
        /*00cc*/ 	.byte	0x03, 0x1b
        /*00ce*/ 	.short	0x00ff


	//----- nvinfo : EIATTR_EXTERNS
	.align		4
        /*00d0*/ 	.byte	0x04, 0x0f
        /*00d2*/ 	.short	(.L_2167 - .L_2166)


	//   ....[0]....
	.align		4
.L_2166:
        /*00d4*/ 	.word	index@(vprintf)


	//----- nvinfo : EIATTR_MERCURY_ISA_VERSION
	.align		4
.L_2167:
        /*00d8*/ 	.byte	0x03, 0x5f
        /*00da*/ 	.short	0x0101


	//----- nvinfo : EIATTR_VRC_CTA_INIT_COUNT
	.align		4
        /*00dc*/ 	.byte	0x02, 0x4a
	.zero		1
	.zero		1


	//----- nvinfo : EIATTR_SYSCALL_OFFSETS
	.align		4
        /*00e0*/ 	.byte	0x04, 0x46
        /*00e2*/ 	.short	(.L_2169 - .L_2168)


	//   ....[0]....
.L_2168:
        /*00e4*/ 	.word	0x00000340


	//   ....[1]....
        /*00e8*/ 	.word	0x00000460


	//   ....[2]....
        /*00ec*/ 	.word	0x00000540


	//   ....[3]....
        /*00f0*/ 	.word	0x000005f0


	//   ....[4]....
        /*00f4*/ 	.word	0x00000980


	//   ....[5]....
        /*00f8*/ 	.word	0x00000b10


	//   ....[6]....
        /*00fc*/ 	.word	0x00000bf0


	//   ....[7]....
        /*0100*/ 	.word	0x00000d50


	//   ....[8]....
        /*0104*/ 	.word	0x00000e50


	//   ....[9]....
        /*0108*/ 	.word	0x00000f90


	//   ....[10]....
        /*010c*/ 	.word	0x00001170


	//   ....[11]....
        /*0110*/ 	.word	0x000012f0


	//   ....[12]....
        /*0114*/ 	.word	0x000013d0


	//   ....[13]....
        /*0118*/ 	.word	0x00001530


	//   ....[14]....
        /*011c*/ 	.word	0x00001630


	//   ....[15]....
        /*0120*/ 	.word	0x00001770


	//   ....[16]....
        /*0124*/ 	.word	0x00001920


	//   ....[17]....
        /*0128*/ 	.word	0x00001aa0


	//   ....[18]....
        /*012c*/ 	.word	0x00001b80


	//   ....[19]....
        /*0130*/ 	.word	0x00001ce0


	//   ....[20]....
        /*0134*/ 	.word	0x00001de0


	//   ....[21]....
        /*0138*/ 	.word	0x00001f20


	//----- nvinfo : EIATTR_EXIT_INSTR_OFFSETS
	.align		4
.L_2169:
        /*013c*/ 	.byte	0x04, 0x1c
        /*013e*/ 	.short	(.L_2171 - .L_2170)


	//   ....[0]....
.L_2170:
        /*0140*/ 	.word	0x00000630


	//   ....[1]....
        /*0144*/ 	.word	0x00001000


	//   ....[2]....
        /*0148*/ 	.word	0x00001f80


	//----- nvinfo : EIATTR_CRS_STACK_SIZE
	.align		4
.L_2171:
        /*014c*/ 	.byte	0x04, 0x1e
        /*014e*/ 	.short	(.L_2173 - .L_2172)
.L_2172:
        /*0150*/ 	.word	0x00000000


	//----- nvinfo : EIATTR_CBANK_PARAM_SIZE
	.align		4
.L_2173:
        /*0154*/ 	.byte	0x03, 0x19
        /*0156*/ 	.short	0x0048


	//----- nvinfo : EIATTR_PARAM_CBANK
	.align		4
        /*0158*/ 	.byte	0x04, 0x0a
        /*015a*/ 	.short	(.L_2175 - .L_2174)
	.align		4
.L_2174:
        /*015c*/ 	.word	index@(.nv.constant0._Z5evictIfLi2ELi1ELi2EEvPT_S1_PKiS3_S3_S3_iiiiii)
        /*0160*/ 	.short	0x0380
        /*0162*/ 	.short	0x0048


	//----- nvinfo : EIATTR_SW_WAR
	.align		4
.L_2175:
        /*0164*/ 	.byte	0x04, 0x36
        /*0166*/ 	.short	(.L_2177 - .L_2176)
.L_2176:
        /*0168*/ 	.word	0x00000008
.L_2177:


//--------------------- .nv.info._Z5evictIfLi1ELi1ELi2EEvPT_S1_PKiS3_S3_S3_iiiiii --------------------------
	.section	.nv.info._Z5evictIfLi1ELi1ELi2EEvPT_S1_PKiS3_S3_S3_iiiiii,"",@"SHT_CUDA_INFO"
	.sectionflags	@""
	.align	4


	//----- nvinfo : EIATTR_CUDA_API_VERSION
	.align		4
        /*0000*/ 	.byte	0x04, 0x37
        /*0002*/ 	.short	(.L_2179 - .L_2178)
.L_2178:
        /*0004*/ 	.word	0x00000082


	//----- nvinfo : EIATTR_KPARAM_INFO
	.align		4
.L_2179:
        /*0008*/ 	.byte	0x04, 0x17
        /*000a*/ 	.short	(.L_2181 - .L_2180)
.L_2180:
        /*000c*/ 	.word	0x00000000
        /*0010*/ 	.short	0x000b
        /*0012*/ 	.short	0x0044
        /*0014*/ 	.byte	0x00, 0xf0, 0x11, 0x00


	//----- nvinfo : EIATTR_KPARAM_INFO
	.align		4
.L_2181:
        /*0018*/ 	.byte	0x04, 0x17
        /*001a*/ 	.short	(.L_2183 - .L_2182)
.L_2182:
        /*001c*/ 	.word	0x00000000
        /*0020*/ 	.short	0x000a
        /*0022*/ 	.short	0x0040
        /*0024*/ 	.byte	0x00, 0xf0, 0x11, 0x00


	//----- nvinfo : EIATTR_KPARAM_INFO
	.align		4
.L_2183:
        /*0028*/ 	.byte	0x04, 0x17
        /*002a*/ 	.short	(.L_2185 - .L_2184)
.L_2184:
        /*002c*/ 	.word	0x00000000
        /*0030*/ 	.short	0x0009
        /*0032*/ 	.short	0x003c
        /*0034*/ 	.byte	0x00, 0xf0, 0x11, 0x00


	//----- nvinfo : EIATTR_KPARAM_INFO
	.align		4
.L_2185:
        /*0038*/ 	.byte	0x04, 0x17
        /*003a*/ 	.short	(.L_2187 - .L_2186)
.L_2186:
        /*003c*/ 	.word	0x00000000
        /*0040*/ 	.short	0x0008
        /*0042*/ 	.short	0x0038
        /*0044*/ 	.byte	0x00, 0xf0, 0x11, 0x00


	//----- nvinfo : EIATTR_KPARAM_INFO
	.align		4
.L_2187:
        /*0048*/ 	.byte	0x04, 0x17
        /*004a*/ 	.short	(.L_2189 - .L_2188)
.L_2188:
        /*004c*/ 	.word	0x00000000
        /*0050*/ 	.short	0x0007
        /*0052*/ 	.short	0x0034
        /*0054*/ 	.byte	0x00, 0xf0, 0x11, 0x00


	//----- nvinfo : EIATTR_KPARAM_INFO
	.align		4
.L_2189:
        /*0058*/ 	.byte	0x04, 0x17
        /*005a*/ 	.short	(.L_2191 - .L_2190)
.L_2190:
        /*005c*/ 	.word	0x00000000
        /*0060*/ 	.short	0x0006
        /*0062*/ 	.short	0x0030
        /*0064*/ 	.byte	0x00, 0xf0, 0x11, 0x00


	//----- nvinfo : EIATTR_KPARAM_INFO
	.align		4
.L_2191:
        /*0068*/ 	.byte	0x04, 0x17
        /*006a*/ 	.short	(.L_2193 - .L_2192)
.L_2192:
        /*006c*/ 	.word	0x00000000
        /*0070*/ 	.short	0x0005
        /*0072*/ 	.short	0x0028
        /*0074*/ 	.byte	0x00, 0xf5, 0x21, 0x00


	//----- nvinfo : EIATTR_KPARAM_INFO
	.align		4
.L_2193:
        /*0078*/ 	.byte	0x04, 0x17
        /*007a*/ 	.short	(.L_2195 - .L_2194)
.L_2194:
        /*007c*/ 	.word	0x00000000
        /*0080*/ 	.short	0x0004
        /*0082*/ 	.short	0x0020
        /*0084*/ 	.byte	0x00, 0xf5, 0x21, 0x00


	//----- nvinfo : EIATTR_KPARAM_INFO
	.align		4
.L_2195:
        /*0088*/ 	.byte	0x04, 0x17
        /*008a*/ 	.short	(.L_2197 - .L_2196)
.L_2196:
        /*008c*/ 	.word	0x00000000
        /*0090*/ 	.short	0x0003
        /*0092*/ 	.short	0x0018
        /*0094*/ 	.byte	0x00, 0xf5, 0x21, 0x00


	//----- nvinfo : EIATTR_KPARAM_INFO
	.align		4
.L_2197:
        /*0098*/ 	.byte	0x04, 0x17
        /*009a*/ 	.short	(.L_2199 - .L_2198)
.L_2198:
        /*009c*/ 	.word	0x00000000
        /*00a0*/ 	.short	0x0002
        /*00a2*/ 	.short	0x0010
        /*00a4*/ 	.byte	0x00, 0xf5, 0x21, 0x00


	//----- nvinfo : EIATTR_KPARAM_INFO
	.align		4
.L_2199:
        /*00a8*/ 	.byte	0x04, 0x17
        /*00aa*/ 	.short	(.L_2201 - .L_2200)
.L_2200:
        /*00ac*/ 	.word	0x00000000
        /*00b0*/ 	.short	0x0001
        /*00b2*/ 	.short	0x0008
        /*00b4*/ 	.byte	0x00, 0xf5, 0x21, 0x00


	//----- nvinfo : EIATTR_KPARAM_INFO
	.align		4
.L_2201:
        /*00b8*/ 	.byte	0x04, 0x17
        /*00ba*/ 	.short	(.L_2203 - .L_2202)
.L_2202:
        /*00bc*/ 	.word	0x00000000
        /*00c0*/ 	.short	0x0000
        /*00c2*/ 	.short	0x0000
        /*00c4*/ 	.byte	0x00, 0xf5, 0x21, 0x00


	//----- nvinfo : EIATTR_SPARSE_MMA_MASK
	.align		4
.L_2203:
        /*00c8*/ 	.byte	0x03, 0x50
        /*00ca*/ 	.short	0x0000


	//----- nvinfo : EIATTR_MAXREG_COUNT
	.align		4
        /*00cc*/ 	.byte	0x03, 0x1b
        /*00ce*/ 	.short	0x00ff


	//----- nvinfo : EIATTR_EXTERNS
	.align		4
        /*00d0*/ 	.byte	0x04, 0x0f
        /*00d2*/ 	.short	(.L_2205 - .L_2204)


	//   ....[0]....
	.align		4
.L_2204:
        /*00d4*/ 	.word	index@(vprintf)


	//----- nvinfo : EIATTR_MERCURY_ISA_VERSION
	.align		4
.L_2205:
        /*00d8*/ 	.byte	0x03, 0x5f
        /*00da*/ 	.short	0x0101


	//----- nvinfo : EIATTR_VRC_CTA_INIT_COUNT
	.align		4
        /*00dc*/ 	.byte	0x02, 0x4a
	.zero		1
	.zero		1


	//----- nvinfo : EIATTR_SYSCALL_OFFSETS
	.align		4
        /*00e0*/ 	.byte	0x04, 0x46
        /*00e2*/ 	.short	(.L_2207 - .L_2206)


	//   ....[0]....
.L_2206:
        /*00e4*/ 	.word	0x00000340


	//   ....[1]....
        /*00e8*/ 	.word	0x00000460


	//   ....[2]....
        /*00ec*/ 	.word	0x00000540


	//   ....[3]....
        /*00f0*/ 	.word	0x000005f0


	//   ....[4]....
        /*00f4*/ 	.word	0x00000960


	//   ....[5]....
        /*00f8*/ 	.word	0x00000ae0


	//   ....[6]....
        /*00fc*/ 	.word	0x00000bd0


	//   ....[7]....
        /*0100*/ 	.word	0x00000d10


	//   ....[8]....
        /*0104*/ 	.word	0x00000f00


	//   ....[9]....
        /*0108*/ 	.word	0x00001070


	//   ....[10]....
        /*010c*/ 	.word	0x00001160


	//   ....[11]....
        /*0110*/ 	.word	0x000012a0


	//   ....[12]....
        /*0114*/ 	.word	0x00001460


	//   ....[13]....
        /*0118*/ 	.word	0x000015d0


	//   ....[14]....
        /*011c*/ 	.word	0x000016c0


	//   ....[15]....
        /*0120*/ 	.word	0x00001800


	//----- nvinfo : EIATTR_EXIT_INSTR_OFFSETS
	.align		4
.L_2207:
        /*0124*/ 	.byte	0x04, 0x1c
        /*0126*/ 	.short	(.L_2209 - .L_2208)


	//   ....[0]....
.L_2208:
        /*0128*/ 	.word	0x00000630


	//   ....[1]....
        /*012c*/ 	.word	0x00000db0


	//   ....[2]....
        /*0130*/ 	.word	0x00001890


	//----- nvinfo : EIATTR_CRS_STACK_SIZE
	.align		4
.L_2209:
        /*0134*/ 	.byte	0x04, 0x1e
        /*0136*/ 	.short	(.L_2211 - .L_2210)
.L_2210:
        /*0138*/ 	.word	0x00000000


	//----- nvinfo : EIATTR_CBANK_PARAM_SIZE
	.align		4
.L_2211:
        /*013c*/ 	.byte	0x03, 0x19
        /*013e*/ 	.short	0x0048


	//----- nvinfo : EIATTR_PARAM_CBANK
	.align		4
        /*0140*/ 	.byte	0x04, 0x0a
        /*0142*/ 	.short	(.L_2213 - .L_2212)
	.align		4
.L_2212:
        /*0144*/ 	.word	index@(.nv.constant0._Z5evictIfLi1ELi1ELi2EEvPT_S1_PKiS3_S3_S3_iiiiii)
        /*0148*/ 	.short	0x0380
        /*014a*/ 	.short	0x0048


	//----- nvinfo : EIATTR_SW_WAR
	.align		4
.L_2213:
        /*014c*/ 	.byte	0x04, 0x36
        /*014e*/ 	.short	(.L_2215 - .L_2214)
.L_2214:
        /*0150*/ 	.word	0x00000008
.L_2215:


//--------------------- .nv.info._Z5evictIfLi8ELi8ELi1EEvPT_S1_PKiS3_S3_S3_iiiiii --------------------------
	.section	.nv.info._Z5evictIfLi8ELi8ELi1EEvPT_S1_PKiS3_S3_S3_iiiiii,"",@"SHT_CUDA_INFO"
	.sectionflags	@""
	.align	4


	//----- nvinfo : EIATTR_CUDA_API_VERSION
	.align		4
        /*0000*/ 	.byte	0x04, 0x37
        /*0002*/ 	.short	(.L_2217 - .L_2216)
.L_2216:
        /*0004*/ 	.word	0x00000082


	//----- nvinfo : EIATTR_KPARAM_INFO
	.align		4
.L_2217:
        /*0008*/ 	.byte	0x04, 0x17
        /*000a*/ 	.short	(.L_2219 - .L_2218)
.L_2218:
        /*000c*/ 	.word	0x00000000
        /*0010*/ 	.short	0x000b
        /*0012*/ 	.short	0x0044
        /*0014*/ 	.byte	0x00, 0xf0, 0x11, 0x00


	//----- nvinfo : EIATTR_KPARAM_INFO
	.align		4
.L_2219:
        /*0018*/ 	.byte	0x04, 0x17
        /*001a*/ 	.short	(.L_2221 - .L_2220)
.L_2220:
        /*001c*/ 	.word	0x00000000
        /*0020*/ 	.short	0x000a
        /*0022*/ 	.short	0x0040
        /*0024*/ 	.byte	0x00, 0xf0, 0x11, 0x00


	//----- nvinfo : EIATTR_KPARAM_INFO
	.align		4
.L_2221:
        /*0028*/ 	.byte	0x04, 0x17
        /*002a*/ 	.short	(.L_2223 - .L_2222)
.L_2222:
        /*002c*/ 	.word	0x00000000
        /*0030*/ 	.short	0x0009
        /*0032*/ 	.short	0x003c
        /*0034*/ 	.byte	0x00, 0xf0, 0x11, 0x00


	//----- nvinfo : EIATTR_KPARAM_INFO
	.align		4
.L_2223:
        /*0038*/ 	.byte	0x04, 0x17
        /*003a*/ 	.short	(.L_2225 - .L_2224)
.L_2224:
        /*003c*/ 	.word	0x00000000
        /*0040*/ 	.short	0x0008
        /*0042*/ 	.short	0x0038
        /*0044*/ 	.byte	0x00, 0xf0, 0x11, 0x00


	//----- nvinfo : EIATTR_KPARAM_INFO
	.align		4
.L_2225:
        /*0048*/ 	.byte	0x04, 0x17
        /*004a*/ 	.short	(.L_2227 - .L_2226)
.L_2226:
        /*004c*/ 	.word	0x00000000
        /*0050*/ 	.short	0x0007
        /*0052*/ 	.short	0x0034
        /*0054*/ 	.byte	0x00, 0xf0, 0x11, 0x00


	//----- nvinfo : EIATTR_KPARAM_INFO
	.align		4
.L_2227:
        /*0058*/ 	.byte	0x04, 0x17
        /*005a*/ 	.short	(.L_2229 - .L_2228)
.L_2228:
        /*005c*/ 	.word	0x00000000
        /*0060*/ 	.short	0x0006
        /*0062*/ 	.short	0x0030
        /*0064*/ 	.byte	0x00, 0xf0, 0x11, 0x00


	//----- nvinfo : EIATTR_KPARAM_INFO
	.align		4
.L_2229:
        /*0068*/ 	.byte	0x04, 0x17
        /*006a*/ 	.short	(.L_2231 - .L_2230)
.L_2230:
        /*006c*/ 	.word	0x00000000
        /*0070*/ 	.short	0x0005
        /*0072*/ 	.short	0x0028
        /*0074*/ 	.byte	0x00, 0xf5, 0x21, 0x00


	//----- nvinfo : EIATTR_KPARAM_INFO
	.align		4
.L_2231:
        /*0078*/ 	.byte	0x04, 0x17
        /*007a*/ 	.short	(.L_2233 - .L_2232)
.L_2232:
        /*007c*/ 	.word	0x00000000
        /*0080*/ 	.short	0x0004
        /*0082*/ 	.short	0x0020
        /*0084*/ 	.byte	0x00, 0xf5, 0x21, 0x00


	//----- nvinfo : EIATTR_KPARAM_INFO
	.align		4
.L_2233:
        /*0088*/ 	.byte	0x04, 0x17
        /*008a*/ 	.short	(.L_2235 - .L_2234)
.L_2234:
        /*008c*/ 	.word	0x00000000
        /*0090*/ 	.short	0x0003
        /*0092*/ 	.short	0x0018
        /*0094*/ 	.byte	0x00, 0xf5, 0x21, 0x00


	//----- nvinfo : EIATTR_KPARAM_INFO
	.align		4
.L_2235:
        /*0098*/ 	.byte	0x04, 0x17
        /*009a*/ 	.short	(.L_2237 - .L_2236)
.L_2236:
        /*009c*/ 	.word	0x00000000
        /*00a0*/ 	.short	0x0002
        /*00a2*/ 	.short	0x0010
        /*00a4*/ 	.byte	0x00, 0xf5, 0x21, 0x00


	//----- nvinfo : EIATTR_KPARAM_INFO
	.align		4
.L_2237:
        /*00a8*/ 	.byte	0x04, 0x17
        /*00aa*/ 	.short	(.L_2239 - .L_2238)
.L_2238:
        /*00ac*/ 	.word	0x00000000
        /*00b0*/ 	.short	0x0001
        /*00b2*/ 	.short	0x0008
        /*00b4*/ 	.byte	0x00, 0xf5, 0x21, 0x00


	//----- nvinfo : EIATTR_KPARAM_INFO
	.align		4
.L_2239:
        /*00b8*/ 	.byte	0x04, 0x17
        /*00ba*/ 	.short	(.L_2241 - .L_2240)
.L_2240:
        /*00bc*/ 	.word	0x00000000
        /*00c0*/ 	.short	0x0000
        /*00c2*/ 	.short	0x0000
        /*00c4*/ 	.byte	0x00, 0xf5, 0x21, 0x00


	//----- nvinfo : EIATTR_SPARSE_MMA_MASK
	.align		4
.L_2241:
        /*00c8*/ 	.byte	0x03, 0x50
        /*00ca*/ 	.short	0x0000


	//----- nvinfo : EIATTR_MAXREG_COUNT
	.align		4
        /*00cc*/ 	.byte	0x03, 0x1b
        /*00ce*/ 	.short	0x00ff


	//----- nvinfo : EIATTR_EXTERNS
	.align		4
        /*00d0*/ 	.byte	0x04, 0x0f
        /*00d2*/ 	.short	(.L_2243 - .L_2242)


	//   ....[0]....
	.align		4
.L_2242:
        /*00d4*/ 	.word	index@(vprintf)


	//----- nvinfo : EIATTR_MERCURY_ISA_VERSION
	.align		4
.L_2243:
        /*00d8*/ 	.byte	0x03, 0x5f
        /*00da*/ 	.short	0x0101


	//----- nvinfo : EIATTR_VRC_CTA_INIT_COUNT
	.align		4
        /*00dc*/ 	.byte	0x02, 0x4a
	.zero		1
	.zero		1


	//----- nvinfo : EIATTR_SYSCALL_OFFSETS
	.align		4
        /*00e0*/ 	.byte	0x04, 0x46
        /*00e2*/ 	.short	(.L_2245 - .L_2244)


	//   ....[0]....
.L_2244:
        /*00e4*/ 	.word	0x00000340


	//   ....[1]....
        /*00e8*/ 	.word	0x00000460


	//   ....[2]....
        /*00ec*/ 	.word	0x00000540


	//   ....[3]....
        /*00f0*/ 	.word	0x000005f0


	//   ....[4]....
        /*00f4*/ 	.word	0x000007b0


	//   ....[5]....
        /*00f8*/ 	.word	0x000008f0


	//   ....[6]....
        /*00fc*/ 	.word	0x000009d0


	//   ....[7]....
        /*0100*/ 	.word	0x00000b00


	//   ....[8]....
        /*0104*/ 	.word	0x00000c00


	//   ....[9]....
        /*0108*/ 	.word	0x00000d00


	//   ....[10]....
        /*010c*/ 	.word	0x00000e00


	//   ....[11]....
        /*0110*/ 	.word	0x00000f00


	//   ....[12]....
        /*0114*/ 	.word	0x00001000


	//   ....[13]....
        /*0118*/ 	.word	0x00001100


	//   ....[14]....
        /*011c*/ 	.word	0x00001200


	//   ....[15]....
        /*0120*/ 	.word	0x00001330


	//   ....[16]....
        /*0124*/ 	.word	0x00001430


	//   ....[17]....
        /*0128*/ 	.word	0x00001530


	//   ....[18]....
        /*012c*/ 	.word	0x00001630


	//   ....[19]....
        /*0130*/ 	.word	0x00001730


	//   ....[20]....
        /*0134*/ 	.word	0x00001830


	//   ....[21]....
        /*0138*/ 	.word	0x00001930


	//----- nvinfo : EIATTR_EXIT_INSTR_OFFSETS
	.align		4
.L_2245:
        /*013c*/ 	.byte	0x04, 0x1c
        /*013e*/ 	.short	(.L_2247 - .L_2246)


	//   ....[0]....
.L_2246:
        /*0140*/ 	.word	0x00000610


	//   ....[1]....
        /*0144*/ 	.word	0x00001990


	//----- nvinfo : EIATTR_CRS_STACK_SIZE
	.align		4
.L_2247:
        /*0148*/ 	.byte	0x04, 0x1e
        /*014a*/ 	.short	(.L_2249 - .L_2248)
.L_2248:
        /*014c*/ 	.word	0x00000000


	//----- nvinfo : EIATTR_CBANK_PARAM_SIZE
	.align		4
.L_2249:
        /*0150*/ 	.byte	0x03, 0x19
        /*0152*/ 	.short	0x0048


	//----- nvinfo : EIATTR_PARAM_CBANK
	.align		4
        /*0154*/ 	.byte	0x04, 0x0a
        /*0156*/ 	.short	(.L_2251 - .L_2250)
	.align		4
.L_2250:
        /*0158*/ 	.word	index@(.nv.constant0._Z5evictIfLi8ELi8ELi1EEvPT_S1_PKiS3_S3_S3_iiiiii)
        /*015c*/ 	.short	0x0380
        /*015e*/ 	.short	0x0048


	//----- nvinfo : EIATTR_SW_WAR
	.align		4
.L_2251:
        /*0160*/ 	.byte	0x04, 0x36
        /*0162*/ 	.short	(.L_2253 - .L_2252)
.L_2252:
        /*0164*/ 	.word	0x00000008
.L_2253:


//--------------------- .nv.info._Z5evictIfLi4ELi8ELi1EEvPT_S1_PKiS3_S3_S3_iiiiii --------------------------
	.section	.nv.info._Z5evictIfLi4ELi8ELi1EEvPT_S1_PKiS3_S3_S3_iiiiii,"",@"SHT_CUDA_INFO"
	.sectionflags	@""
	.align	4


	//----- nvinfo : EIATTR_CUDA_API_VERSION
	.align		4
        /*0000*/ 	.byte	0x04, 0x37
        /*0002*/ 	.short	(.L_2255 - .L_2254)
.L_2254:
        /*0004*/ 	.word	0x00000082


	//----- nvinfo : EIATTR_KPARAM_INFO
	.align		4
.L_2255:
        /*0008*/ 	.byte	0x04, 0x17
        /*000a*/ 	.short	(.L_2257 - .L_2256)
.L_2256:
        /*000c*/ 	.word	0x00000000
        /*0010*/ 	.short	0x000b
        /*0012*/ 	.short	0x0044
        /*0014*/ 	.byte	0x00, 0xf0, 0x11, 0x00


	//----- nvinfo : EIATTR_KPARAM_INFO
	.align		4
.L_2257:
        /*0018*/ 	.byte	0x04, 0x17
        /*001a*/ 	.short	(.L_2259 - .L_2258)
.L_2258:
        /*001c*/ 	.word	0x00000000
        /*0020*/ 	.short	0x000a
        /*0022*/ 	.short	0x0040
        /*0024*/ 	.byte	0x00, 0xf0, 0x11, 0x00


	//----- nvinfo : EIATTR_KPARAM_INFO
	.align		4
.L_2259:
        /*0028*/ 	.byte	0x04, 0x17
        /*002a*/ 	.short	(.L_2261 - .L_2260)
.L_2260:
        /*002c*/ 	.word	0x00000000
        /*0030*/ 	.short	0x0009
        /*0032*/ 	.short	0x003c
        /*0034*/ 	.byte	0x00, 0xf0, 0x11, 0x00


	//----- nvinfo : EIATTR_KPARAM_INFO
	.align		4
.L_2261:
        /*0038*/ 	.byte	0x04, 0x17
        /*003a*/ 	.short	(.L_2263 - .L_2262)
.L_2262:
        /*003c*/ 	.word	0x00000000
        /*0040*/ 	.short	0x0008
        /*0042*/ 	.short	0x0038
        /*0044*/ 	.byte	0x00, 0xf0, 0x11, 0x00


	//----- nvinfo : EIATTR_KPARAM_INFO
	.align		4
.L_2263:
        /*0048*/ 	.byte	0x04, 0x17
        /*004a*/ 	.short	(.L_2265 - .L_2264)
.L_2264:
        /*004c*/ 	.word	0x00000000
        /*0050*/ 	.short	0x0007
        /*0052*/ 	.short	0x0034
        /*0054*/ 	.byte	0x00, 0xf0, 0x11, 0x00


	//----- nvinfo : EIATTR_KPARAM_INFO
	.align		4
.L_2265:
        /*0058*/ 	.byte	0x04, 0x17
        /*005a*/ 	.short	(.L_2267 - .L_2266)
.L_2266:
        /*005c*/ 	.word	0x00000000
        /*0060*/ 	.short	0x0006
        /*0062*/ 	.short	0x0030
        /*0064*/ 	.byte	0x00, 0xf0, 0x11, 0x00


	//----- nvinfo : EIATTR_KPARAM_INFO
	.align		4
.L_2267:
        /*0068*/ 	.byte	0x04, 0x17
        /*006a*/ 	.short	(.L_2269 - .L_2268)
.L_2268:
        /*006c*/ 	.word	0x00000000
        /*0070*/ 	.short	0x0005
        /*0072*/ 	.short	0x0028
        /*0074*/ 	.byte	0x00, 0xf5, 0x21, 0x00


	//----- nvinfo : EIATTR_KPARAM_INFO
	.align		4
.L_2269:
        /*0078*/ 	.byte	0x04, 0x17
        /*007a*/ 	.short	(.L_2271 - .L_2270)
.L_2270:
        /*007c*/ 	.word	0x00000000
        /*0080*/ 	.short	0x0004
        /*0082*/ 	.short	0x0020
        /*0084*/ 	.byte	0x00, 0xf5, 0x21, 0x00


	//----- nvinfo : EIATTR_KPARAM_INFO
	.align		4
.L_2271:
        /*0088*/ 	.byte	0x04, 0x17
        /*008a*/ 	.short	(.L_2273 - .L_2272)
.L_2272:
        /*008c*/ 	.word	0x00000000
        /*0090*/ 	.short	0x0003
        /*0092*/ 	.short	0x0018
        /*0094*/ 	.byte	0x00, 0xf5, 0x21, 0x00


	//----- nvinfo : EIATTR_KPARAM_INFO
	.align		4
.L_2273:
        /*0098*/ 	.byte	0x04, 0x17
        /*009a*/ 	.short	(.L_2275 - .L_2274)
.L_2274:
        /*009c*/ 	.word	0x00000000
        /*00a0*/ 	.short	0x0002
        /*00a2*/ 	.short	0x0010
        /*00a4*/ 	.byte	0x00, 0xf5, 0x21, 0x00


	//----- nvinfo : EIATTR_KPARAM_INFO
	.align		4
.L_2275:
        /*00a8*/ 	.byte	0x04, 0x17
        /*00aa*/ 	.short	(.L_2277 - .L_2276)
.L_2276:
        /*00ac*/ 	.word	0x00000000
        /*00b0*/ 	.short	0x0001
        /*00b2*/ 	.short	0x0008
        /*00b4*/ 	.byte	0x00, 0xf5, 0x21, 0x00


	//----- nvinfo : EIATTR_KPARAM_INFO
	.align		4
.L_2277:
        /*00b8*/ 	.byte	0x04, 0x17
        /*00ba*/ 	.short	(.L_2279 - .L_2278)
.L_2278:
        /*00bc*/ 	.word	0x00000000
        /*00c0*/ 	.short	0x0000
        /*00c2*/ 	.short	0x0000
        /*00c4*/ 	.byte	0x00, 0xf5, 0x21, 0x00


	//----- nvinfo : EIATTR_SPARSE_MMA_MASK
	.align		4
.L_2279:
        /*00c8*/ 	.byte	0x03, 0x50
        /*00ca*/ 	.short	0x0000


	//----- nvinfo : EIATTR_MAXREG_COUNT
	.align		4
        /*00cc*/ 	.byte	0x03, 0x1b
        /*00ce*/ 	.short	0x00ff


	//----- nvinfo : EIATTR_EXTERNS
	.align		4
        /*00d0*/ 	.byte	0x04, 0x0f
        /*00d2*/ 	.short	(.L_2281 - .L_2280)


	//   ....[0]....
	.align		4
.L_2280:
        /*00d4*/ 	.word	index@(vprintf)


	//----- nvinfo : EIATTR_MERCURY_ISA_VERSION
	.align		4
.L_2281:
        /*00d8*/ 	.byte	0x03, 0x5f
        /*00da*/ 	.short	0x0101


	//----- nvinfo : EIATTR_VRC_CTA_INIT_COUNT
	.align		4
        /*00dc*/ 	.byte	0x02, 0x4a
	.zero		1
	.zero		1


	//----- nvinfo : EIATTR_SYSCALL_OFFSETS
	.align		4
        /*00e0*/ 	.byte	0x04, 0x46
        /*00e2*/ 	.short	(.L_2283 - .L_2282)


	//   ....[0]....
.L_2282:
        /*00e4*/ 	.word	0x00000340


	//   ....[1]....
        /*00e8*/ 	.word	0x00000460


	//   ....[2]....
        /*00ec*/ 	.word	0x00000540


	//   ....[3]....
        /*00f0*/ 	.word	0x000005f0


	//   ....[4]....
        /*00f4*/ 	.word	0x000007b0


	//   ....[5]....
        /*00f8*/ 	.word	0x000008f0


	//   ....[6]....
        /*00fc*/ 	.word	0x000009d0


	//   ....[7]....
        /*0100*/ 	.word	0x00000b00


	//   ....[8]....
        /*0104*/ 	.word	0x00000c00


	//   ....[9]....
        /*0108*/ 	.word	0x00000d00


	//   ....[10]....
        /*010c*/ 	.word	0x00000e00


	//   ....[11]....
        /*0110*/ 	.word	0x00000f00


	//   ....[12]....
        /*0114*/ 	.word	0x00001000


	//   ....[13]....
        /*0118*/ 	.word	0x00001100


	//   ....[14]....
        /*011c*/ 	.word	0x00001200


	//   ....[15]....
        /*0120*/ 	.word	0x00001330


	//   ....[16]....
        /*0124*/ 	.word	0x00001430


	//   ....[17]....
        /*0128*/ 	.word	0x00001530


	//----- nvinfo : EIATTR_EXIT_INSTR_OFFSETS
	.align		4
.L_2283:
        /*012c*/ 	.byte	0x04, 0x1c
        /*012e*/ 	.short	(.L_2285 - .L_2284)


	//   ....[0]....
.L_2284:
        /*0130*/ 	.word	0x00000610


	//   ....[1]....
        /*0134*/ 	.word	0x00001590


	//----- nvinfo : EIATTR_CRS_STACK_SIZE
	.align		4
.L_2285:
        /*0138*/ 	.byte	0x04, 0x1e
        /*013a*/ 	.short	(.L_2287 - .L_2286)
.L_2286:
        /*013c*/ 	.word	0x00000000


	//----- nvinfo : EIATTR_CBANK_PARAM_SIZE
	.align		4
.L_2287:
        /*0140*/ 	.byte	0x03, 0x19
        /*0142*/ 	.short	0x0048


	//----- nvinfo : EIATTR_PARAM_CBANK
	.align		4
        /*0144*/ 	.byte	0x04, 0x0a
        /*0146*/ 	.short	(.L_2289 - .L_2288)
	.align		4
.L_2288:
        /*0148*/ 	.word	index@(.nv.constant0._Z5evictIfLi4ELi8ELi1EEvPT_S1_PKiS3_S3_S3_iiiiii)
        /*014c*/ 	.short	0x0380
        /*014e*/ 	.short	0x0048


	//----- nvinfo : EIATTR_SW_WAR
	.align		4
.L_2289:
        /*0150*/ 	.byte	0x04, 0x36
        /*0152*/ 	.short	(.L_2291 - .L_2290)
.L_2290:
        /*0154*/ 	.word	0x00000008
.L_2291:


//--------------------- .nv.info._Z5evictIfLi2ELi8ELi1EEvPT_S1_PKiS3_S3_S3_iiiiii --------------------------
	.section	.nv.info._Z5evictIfLi2ELi8ELi1EEvPT_S1_PKiS3_S3_S3_iiiiii,"",@"SHT_CUDA_INFO"
	.sectionflags	@""
	.align	4


	//----- nvinfo : EIATTR_CUDA_API_VERSION
	.align		4
        /*0000*/ 	.byte	0x04, 0x37
        /*0002*/ 	.short	(.L_2293 - .L_2292)
.L_2292:
        /*0004*/ 	.word	0x00000082


	//----- nvinfo : EIATTR_KPARAM_INFO
	.align		4
.L_2293:
        /*0008*/ 	.byte	0x04, 0x17
        /*000a*/ 	.short	(.L_2295 - .L_2294)
.L_2294:
        /*000c*/ 	.word	0x00000000
        /*0010*/ 	.short	0x000b
        /*0012*/ 	.short	0x0044
        /*0014*/ 	.byte	0x00, 0xf0, 0x11, 0x00


	//----- nvinfo : EIATTR_KPARAM_INFO
	.align		4
.L_2295:
        /*0018*/ 	.byte	0x04, 0x17
        /*001a*/ 	.short	(.L_2297 - .L_2296)
.L_2296:
        /*001c*/ 	.word	0x00000000
        /*0020*/ 	.short	0x000a
        /*0022*/ 	.short	0x0040
        /*0024*/ 	.byte	0x00, 0xf0, 0x11, 0x00


	//----- nvinfo : EIATTR_KPARAM_INFO
	.align		4
.L_2297:
        /*0028*/ 	.byte	0x04, 0x17
        /*002a*/ 	.short	(.L_2299 - .L_2298)
.L_2298:
        /*002c*/ 	.word	0x00000000
        /*0030*/ 	.short	0x0009
        /*0032*/ 	.short	0x003c
        /*0034*/ 	.byte	0x00, 0xf0, 0x11, 0x00


	//----- nvinfo : EIATTR_KPARAM_INFO
	.align		4
.L_2299:
        /*0038*/ 	.byte	0x04, 0x17
        /*003a*/ 	.short	(.L_2301 - .L_2300)
.L_2300:
        /*003c*/ 	.word	0x00000000
        /*0040*/ 	.short	0x0008
        /*0042*/ 	.short	0x0038
        /*0044*/ 	.byte	0x00, 0xf0, 0x11, 0x00


	//----- nvinfo : EIATTR_KPARAM_INFO
	.align		4
.L_2301:
        /*0048*/ 	.byte	0x04, 0x17
        /*004a*/ 	.short	(.L_2303 - .L_2302)
.L_2302:
        /*004c*/ 	.word	0x00000000
        /*0050*/ 	.short	0x0007
        /*0052*/ 	.short	0x0034
        /*0054*/ 	.byte	0x00, 0xf0, 0x11, 0x00


	//----- nvinfo : EIATTR_KPARAM_INFO
	.align		4
.L_2303:
        /*0058*/ 	.byte	0x04, 0x17
        /*005a*/ 	.short	(.L_2305 - .L_2304)
.L_2304:
        /*005c*/ 	.word	0x00000000
        /*0060*/ 	.short	0x0006
        /*0062*/ 	.short	0x0030
        /*0064*/ 	.byte	0x00, 0xf0, 0x11, 0x00


	//----- nvinfo : EIATTR_KPARAM_INFO
	.align		4
.L_2305:
        /*0068*/ 	.byte	0x04, 0x17
        /*006a*/ 	.short	(.L_2307 - .L_2306)
.L_2306:
        /*006c*/ 	.word	0x00000000
        /*0070*/ 	.short	0x0005
        /*0072*/ 	.short	0x0028
        /*0074*/ 	.byte	0x00, 0xf5, 0x21, 0x00


	//----- nvinfo : EIATTR_KPARAM_INFO
	.align		4
.L_2307:
        /*0078*/ 	.byte	0x04, 0x17
        /*007a*/ 	.short	(.L_2309 - .L_2308)
.L_2308:
        /*007c*/ 	.word	0x00000000
        /*0080*/ 	.short	0x0004
        /*0082*/ 	.short	0x0020
        /*0084*/ 	.byte	0x00, 0xf5, 0x21, 0x00


	//----- nvinfo : EIATTR_KPARAM_INFO
	.align		4
.L_2309:
        /*0088*/ 	.byte	0x04, 0x17
        /*008a*/ 	.short	(.L_2311 - .L_2310)
.L_2310:
        /*008c*/ 	.word	0x00000000
        /*0090*/ 	.short	0x0003
        /*0092*/ 	.short	0x0018
        /*0094*/ 	.byte	0x00, 0xf5, 0x21, 0x00


	//----- nvinfo : EIATTR_KPARAM_INFO
	.align		4
.L_2311:
        /*0098*/ 	.byte	0x04, 0x17
        /*009a*/ 	.short	(.L_2313 - .L_2312)
.L_2312:
        /*009c*/ 	.word	0x00000000
        /*00a0*/ 	.short	0x0002
        /*00a2*/ 	.short	0x0010
        /*00a4*/ 	.byte	0x00, 0xf5, 0x21, 0x00


	//----- nvinfo : EIATTR_KPARAM_INFO
	.align		4
.L_2313:
        /*00a8*/ 	.byte	0x04, 0x17
        /*00aa*/ 	.short	(.L_2315 - .L_2314)
.L_2314:
        /*00ac*/ 	.word	0x00000000
        /*00b0*/ 	.short	0x0001
        /*00b2*/ 	.short	0x0008
        /*00b4*/ 	.byte	0x00, 0xf5, 0x21, 0x00


	//----- nvinfo : EIATTR_KPARAM_INFO
	.align		4
.L_2315:
        /*00b8*/ 	.byte	0x04, 0x17
        /*00ba*/ 	.short	(.L_2317 - .L_2316)
.L_2316:
        /*00bc*/ 	.word	0x00000000
        /*00c0*/ 	.short	0x0000
        /*00c2*/ 	.short	0x0000
        /*00c4*/ 	.byte	0x00, 0xf5, 0x21, 0x00


	//----- nvinfo : EIATTR_SPARSE_MMA_MASK
	.align		4
.L_2317:
        /*00c8*/ 	.byte	0x03, 0x50
        /*00ca*/ 	.short	0x0000


	//----- nvinfo : EIATTR_MAXREG_COUNT
	.align		4
        /*00cc*/ 	.byte	0x03, 0x1b
        /*00ce*/ 	.short	0x00ff


	//----- nvinfo : EIATTR_EXTERNS
	.align		4
        /*00d0*/ 	.byte	0x04, 0x0f
        /*00d2*/ 	.short	(.L_2319 - .L_2318)


	//   ....[0]....
	.align		4
.L_2318:
        /*00d4*/ 	.word	index@(vprintf)


	//----- nvinfo : EIATTR_MERCURY_ISA_VERSION
	.align		4
.L_2319:
        /*00d8*/ 	.byte	0x03, 0x5f
        /*00da*/ 	.short	0x0101


	//----- nvinfo : EIATTR_VRC_CTA_INIT_COUNT
	.align		4
        /*00dc*/ 	.byte	0x02, 0x4a
	.zero		1
	.zero		1


	//----- nvinfo : EIATTR_SYSCALL_OFFSETS
	.align		4
        /*00e0*/ 	.byte	0x04, 0x46
        /*00e2*/ 	.short	(.L_2321 - .L_2320)


	//   ....[0]....
.L_2320:
        /*00e4*/ 	.word	0x00000340


	//   ....[1]....
        /*00e8*/ 	.word	0x00000460


	//   ....[2]....
        /*00ec*/ 	.word	0x00000540


	//   ....[3]....
        /*00f0*/ 	.word	0x000005f0


	//   ....[4]....
        /*00f4*/ 	.word	0x000007b0


	//   ....[5]....
        /*00f8*/ 	.word	0x000008f0


	//   ....[6]....
        /*00fc*/ 	.word	0x000009d0


	//   ....[7]....
        /*0100*/ 	.word	0x00000b00


	//   ....[8]....
        /*0104*/ 	.word	0x00000c00


	//   ....[9]....
        /*0108*/ 	.word	0x00000d00


	//   ....[10]....
        /*010c*/ 	.word	0x00000e00


	//   ....[11]....
        /*0110*/ 	.word	0x00000f00


	//   ....[12]....
        /*0114*/ 	.word	0x00001000


	//   ....[13]....
        /*0118*/ 	.word	0x00001100


	//   ....[14]....
        /*011c*/ 	.word	0x00001200


	//   ....[15]....
        /*0120*/ 	.word	0x00001330


	//----- nvinfo : EIATTR_EXIT_INSTR_OFFSETS
	.align		4
.L_2321:
        /*0124*/ 	.byte	0x04, 0x1c
        /*0126*/ 	.short	(.L_2323 - .L_2322)


	//   ....[0]....
.L_2322:
        /*0128*/ 	.word	0x00000610


	//   ....[1]....
        /*012c*/ 	.word	0x00001390


	//----- nvinfo : EIATTR_CRS_STACK_SIZE
	.align		4
.L_2323:
        /*0130*/ 	.byte	0x04, 0x1e
        /*0132*/ 	.short	(.L_2325 - .L_2324)
.L_2324:
        /*0134*/ 	.word	0x00000000


	//----- nvinfo : EIATTR_CBANK_PARAM_SIZE
	.align		4
.L_2325:
        /*0138*/ 	.byte	0x03, 0x19
        /*013a*/ 	.short	0x0048


	//----- nvinfo : EIATTR_PARAM_CBANK
	.align		4
        /*013c*/ 	.byte	0x04, 0x0a
        /*013e*/ 	.short	(.L_2327 - .L_2326)
	.align		4
.L_2326:
        /*0140*/ 	.word	index@(.nv.constant0._Z5evictIfLi2ELi8ELi1EEvPT_S1_PKiS3_S3_S3_iiiiii)
        /*0144*/ 	.short	0x0380
        /*0146*/ 	.short	0x0048


	//----- nvinfo : EIATTR_SW_WAR
	.align		4
.L_2327:
        /*0148*/ 	.byte	0x04, 0x36
        /*014a*/ 	.short	(.L_2329 - .L_2328)
.L_2328:
        /*014c*/ 	.word	0x00000008
.L_2329:


//--------------------- .nv.info._Z5evictIfLi1ELi8ELi1EEvPT_S1_PKiS3_S3_S3_iiiiii --------------------------
	.section	.nv.info._Z5evictIfLi1ELi8ELi1EEvPT_S1_PKiS3_S3_S3_iiiiii,"",@"SHT_CUDA_INFO"
	.sectionflags	@""
	.align	4


	//----- nvinfo : EIATTR_CUDA_API_VERSION
	.align		4
        /*0000*/ 	.byte	0x04, 0x37
        /*0002*/ 	.short	(.L_2331 - .L_2330)
.L_2330:
        /*0004*/ 	.word	0x00000082


	//----- nvinfo : EIATTR_KPARAM_INFO
	.align		4
.L_2331:
        /*0008*/ 	.byte	0x04, 0x17
        /*000a*/ 	.short	(.L_2333 - .L_2332)
.L_2332:
        /*000c*/ 	.word	0x00000000
        /*0010*/ 	.short	0x000b
        /*0012*/ 	.short	0x0044
        /*0014*/ 	.byte	0x00, 0xf0, 0x11, 0x00


	//----- nvinfo : EIATTR_KPARAM_INFO
	.align		4
.L_2333:
        /*0018*/ 	.byte	0x04, 0x17
        /*001a*/ 	.short	(.L_2335 - .L_2334)
.L_2334:
        /*001c*/ 	.word	0x00000000
        /*0020*/ 	.short	0x000a
        /*0022*/ 	.short	0x0040
        /*0024*/ 	.byte	0x00, 0xf0, 0x11, 0x00


	//----- nvinfo : EIATTR_KPARAM_INFO
	.align		4
.L_2335:
        /*0028*/ 	.byte	0x04, 0x17
        /*002a*/ 	.short	(.L_2337 - .L_2336)
.L_2336:
        /*002c*/ 	.word	0x00000000
        /*0030*/ 	.short	0x0009
        /*0032*/ 	.short	0x003c
        /*0034*/ 	.byte	0x00, 0xf0, 0x11, 0x00


	//----- nvinfo : EIATTR_KPARAM_INFO
	.align		4
.L_2337:
        /*0038*/ 	.byte	0x04, 0x17
        /*003a*/ 	.short	(.L_2339 - .L_2338)
.L_2338:
        /*003c*/ 	.word	0x00000000
        /*0040*/ 	.short	0x0008
        /*0042*/ 	.short	0x0038
        /*0044*/ 	.byte	0x00, 0xf0, 0x11, 0x00


	//----- nvinfo : EIATTR_KPARAM_INFO
	.align		4
.L_2339:
        /*0048*/ 	.byte	0x04, 0x17
        /*004a*/ 	.short	(.L_2341 - .L_2340)
.L_2340:
        /*004c*/ 	.word	0x00000000
        /*0050*/ 	.short	0x0007
        /*0052*/ 	.short	0x0034
        /*0054*/ 	.byte	0x00, 0xf0, 0x11, 0x00


	//----- nvinfo : EIATTR_KPARAM_INFO
	.align		4
.L_2341:
        /*0058*/ 	.byte	0x04, 0x17
        /*005a*/ 	.short	(.L_2343 - .L_2342)
.L_2342:
        /*005c*/ 	.word	0x00000000
        /*0060*/ 	.short	0x0006
        /*0062*/ 	.short	0x0030
        /*0064*/ 	.byte	0x00, 0xf0, 0x11, 0x00


	//----- nvinfo : EIATTR_KPARAM_INFO
	.align		4
.L_2343:
        /*0068*/ 	.byte	0x04, 0x17
        /*006a*/ 	.short	(.L_2345 - .L_2344)
.L_2344:
        /*006c*/ 	.word	0x00000000
        /*0070*/ 	.short	0x0005
        /*0072*/ 	.short	0x0028
        /*0074*/ 	.byte	0x00, 0xf5, 0x21, 0x00


	//----- nvinfo : EIATTR_KPARAM_INFO
	.align		4
.L_2345:
        /*0078*/ 	.byte	0x04, 0x17
        /*007a*/ 	.short	(.L_2347 - .L_2346)
.L_2346:
        /*007c*/ 	.word	0x00000000
        /*0080*/ 	.short	0x0004
        /*0082*/ 	.short	0x0020
        /*0084*/ 	.byte	0x00, 0xf5, 0x21, 0x00


	//----- nvinfo : EIATTR_KPARAM_INFO
	.align		4
.L_2347:
        /*0088*/ 	.byte	0x04, 0x17
        /*008a*/ 	.short	(.L_2349 - .L_2348)
.L_2348:
        /*008c*/ 	.word	0x00000000
        /*0090*/ 	.short	0x0003
        /*0092*/ 	.short	0x0018
        /*0094*/ 	.byte	0x00, 0xf5, 0x21, 0x00


	//----- nvinfo : EIATTR_KPARAM_INFO
	.align		4
.L_2349:
        /*0098*/ 	.byte	0x04, 0x17
        /*009a*/ 	.short	(.L_2351 - .L_2350)
.L_2350:
        /*009c*/ 	.word	0x00000000
        /*00a0*/ 	.short	0x0002
        /*00a2*/ 	.short	0x0010
        /*00a4*/ 	.byte	0x00, 0xf5, 0x21, 0x00


	//----- nvinfo : EIATTR_KPARAM_INFO
	.align		4
.L_2351:
        /*00a8*/ 	.byte	0x04, 0x17
        /*00aa*/ 	.short	(.L_2353 - .L_2352)
.L_2352:
        /*00ac*/ 	.word	0x00000000
        /*00b0*/ 	.short	0x0001
        /*00b2*/ 	.short	0x0008
        /*00b4*/ 	.byte	0x00, 0xf5, 0x21, 0x00


	//----- nvinfo : EIATTR_KPARAM_INFO
	.align		4
.L_2353:
        /*00b8*/ 	.byte	0x04, 0x17
        /*00ba*/ 	.short	(.L_2355 - .L_2354)
.L_2354:
        /*00bc*/ 	.word	0x00000000
        /*00c0*/ 	.short	0x0000
        /*00c2*/ 	.short	0x0000
        /*00c4*/ 	.byte	0x00, 0xf5, 0x21, 0x00


	//----- nvinfo : EIATTR_SPARSE_MMA_MASK
	.align		4
.L_2355:
        /*00c8*/ 	.byte	0x03, 0x50
        /*00ca*/ 	.short	0x0000


	//----- nvinfo : EIATTR_MAXREG_COUNT
	.align		4
        /*00cc*/ 	.byte	0x03, 0x1b
        /*00ce*/ 	.short	0x00ff


	//----- nvinfo : EIATTR_EXTERNS
	.align		4
        /*00d0*/ 	.byte	0x04, 0x0f
        /*00d2*/ 	.short	(.L_2357 - .L_2356)


	//   ....[0]....
	.align		4
.L_2356:
        /*00d4*/ 	.word	index@(vprintf)


	//----- nvinfo : EIATTR_MERCURY_ISA_VERSION
	.align		4
.L_2357:
        /*00d8*/ 	.byte	0x03, 0x5f
        /*00da*/ 	.short	0x0101


	//----- nvinfo : EIATTR_VRC_CTA_INIT_COUNT
	.align		4
        /*00dc*/ 	.byte	0x02, 0x4a
	.zero		1
	.zero		1


	//----- nvinfo : EIATTR_SYSCALL_OFFSETS
	.align		4
        /*00e0*/ 	.byte	0x04, 0x46
        /*00e2*/ 	.short	(.L_2359 - .L_2358)


	//   ....[0]....
.L_2358:
        /*00e4*/ 	.word	0x00000340


	//   ....[1]....
        /*00e8*/ 	.word	0x00000460


	//   ....[2]....
        /*00ec*/ 	.word	0x00000540


	//   ....[3]....
        /*00f0*/ 	.word	0x000005f0


	//   ....[4]....
        /*00f4*/ 	.word	0x000007a0


	//   ....[5]....
        /*00f8*/ 	.word	0x000008e0


	//   ....[6]....
        /*00fc*/ 	.word	0x000009e0


	//   ....[7]....
        /*0100*/ 	.word	0x00000b30


	//   ....[8]....
        /*0104*/ 	.word	0x00000c50


	//   ....[9]....
        /*0108*/ 	.word	0x00000d70


	//   ....[10]....
        /*010c*/ 	.word	0x00000e90


	//   ....[11]....
        /*0110*/ 	.word	0x00000fb0


	//   ....[12]....
        /*0114*/ 	.word	0x000010d0


	//   ....[13]....
        /*0118*/ 	.word	0x000011f0


	//   ....[14]....
        /*011c*/ 	.word	0x00001310


	//----- nvinfo : EIATTR_EXIT_INSTR_OFFSETS
	.align		4
.L_2359:
        /*0120*/ 	.byte	0x04, 0x1c
        /*0122*/ 	.short	(.L_2361 - .L_2360)


	//   ....[0]....
.L_2360:
        /*0124*/ 	.word	0x00000610


	//   ....[1]....
        /*0128*/ 	.word	0x000013a0


	//----- nvinfo : EIATTR_CRS_STACK_SIZE
	.align		4
.L_2361:
        /*012c*/ 	.byte	0x04, 0x1e
        /*012e*/ 	.short	(.L_2363 - .L_2362)
.L_2362:
        /*0130*/ 	.word	0x00000000


	//----- nvinfo : EIATTR_CBANK_PARAM_SIZE
	.align		4
.L_2363:
        /*0134*/ 	.byte	0x03, 0x19
        /*0136*/ 	.short	0x0048


	//----- nvinfo : EIATTR_PARAM_CBANK
	.align		4
        /*0138*/ 	.byte	0x04, 0x0a
        /*013a*/ 	.short	(.L_2365 - .L_2364)
	.align		4
.L_2364:
        /*013c*/ 	.word	index@(.nv.constant0._Z5evictIfLi1ELi8ELi1EEvPT_S1_PKiS3_S3_S3_iiiiii)
        /*0140*/ 	.short	0x0380
        /*0142*/ 	.short	0x0048


	//----- nvinfo : EIATTR_SW_WAR
	.align		4
.L_2365:
        /*0144*/ 	.byte	0x04, 0x36
        /*0146*/ 	.short	(.L_2367 - .L_2366)
.L_2366:
        /*0148*/ 	.word	0x00000008
.L_2367:


//--------------------- .nv.info._Z5evictIfLi8ELi4ELi1EEvPT_S1_PKiS3_S3_S3_iiiiii --------------------------
	.section	.nv.info._Z5evictIfLi8ELi4ELi1EEvPT_S1_PKiS3_S3_S3_iiiiii,"",@"SHT_CUDA_INFO"
	.sectionflags	@""
	.align	4


	//----- nvinfo : EIATTR_CUDA_API_VERSION
	.align		4
        /*0000*/ 	.byte	0x04, 0x37
        /*0002*/ 	.short	(.L_2369 - .L_2368)
.L_2368:
        /*0004*/ 	.word	0x00000082


	//----- nvinfo : EIATTR_KPARAM_INFO
	.align		4
.L_2369:
        /*0008*/ 	.byte	0x04, 0x17
        /*000a*/ 	.short	(.L_2371 - .L_2370)
.L_2370:
        /*000c*/ 	.word	0x00000000
        /*0010*/ 	.short	0x000b
        /*0012*/ 	.short	0x0044
        /*0014*/ 	.byte	0x00, 0xf0, 0x11, 0x00


	//----- nvinfo : EIATTR_KPARAM_INFO
	.align		4
.L_2371:
        /*0018*/ 	.byte	0x04, 0x17
        /*001a*/ 	.short	(.L_2373 - .L_2372)
.L_2372:
        /*001c*/ 	.word	0x00000000
        /*0020*/ 	.short	0x000a
        /*0022*/ 	.short	0x0040
        /*0024*/ 	.byte	0x00, 0xf0, 0x11, 0x00


	//----- nvinfo : EIATTR_KPARAM_INFO
	.align		4
.L_2373:
        /*0028*/ 	.byte	0x04, 0x17
        /*002a*/ 	.short	(.L_2375 - .L_2374)
.L_2374:
        /*002c*/ 	.word	0x00000000
        /*0030*/ 	.short	0x0009
        /*0032*/ 	.short	0x003c
        /*0034*/ 	.byte	0x00, 0xf0, 0x11, 0x00


	//----- nvinfo : EIATTR_KPARAM_INFO
	.align		4
.L_2375:
        /*0038*/ 	.byte	0x04, 0x17
        /*003a*/ 	.short	(.L_2377 - .L_2376)
.L_2376:
        /*003c*/ 	.word	0x00000000
        /*0040*/ 	.short	0x0008
        /*0042*/ 	.short	0x0038
        /*0044*/ 	.byte	0x00, 0xf0, 0x11, 0x00


	//----- nvinfo : EIATTR_KPARAM_INFO
	.align		4
.L_2377:
        /*0048*/ 	.byte	0x04, 0x17
        /*004a*/ 	.short	(.L_2379 - .L_2378)
.L_2378:
        /*004c*/ 	.word	0x00000000
        /*0050*/ 	.short	0x0007
        /*0052*/ 	.short	0x0034
        /*0054*/ 	.byte	0x00, 0xf0, 0x11, 0x00


	//----- nvinfo : EIATTR_KPARAM_INFO
	.align		4
.L_2379:
        /*0058*/ 	.byte	0x04, 0x17
        /*005a*/ 	.short	(.L_2381 - .L_2380)
.L_2380:
        /*005c*/ 	.word	0x00000000
        /*0060*/ 	.short	0x0006
        /*0062*/ 	.short	0x0030
        /*0064*/ 	.byte	0x00, 0xf0, 0x11, 0x00


	//----- nvinfo : EIATTR_KPARAM_INFO
	.align		4
.L_2381:
        /*0068*/ 	.byte	0x04, 0x17
        /*006a*/ 	.short	(.L_2383 - .L_2382)
.L_2382:
        /*006c*/ 	.word	0x00000000
        /*0070*/ 	.short	0x0005
        /*0072*/ 	.short	0x0028
        /*0074*/ 	.byte	0x00, 0xf5, 0x21, 0x00


	//----- nvinfo : EIATTR_KPARAM_INFO
	.align		4
.L_2383:
        /*0078*/ 	.byte	0x04, 0x17
        /*007a*/ 	.short	(.L_2385 - .L_2384)
.L_2384:
        /*007c*/ 	.word	0x00000000
        /*0080*/ 	.short	0x0004
        /*0082*/ 	.short	0x0020
        /*0084*/ 	.byte	0x00, 0xf5, 0x21, 0x00


	//----- nvinfo : EIATTR_KPARAM_INFO
	.align		4
.L_2385:
        /*0088*/ 	.byte	0x04, 0x17
        /*008a*/ 	.short	(.L_2387 - .L_2386)
.L_2386:
        /*008c*/ 	.word	0x00000000
        /*0090*/ 	.short	0x0003
        /*0092*/ 	.short	0x0018
        /*0094*/ 	.byte	0x00, 0xf5, 0x21, 0x00


	//----- nvinfo : EIATTR_KPARAM_INFO
	.align		4
.L_2387:
        /*0098*/ 	.byte	0x04, 0x17
        /*009a*/ 	.short	(.L_2389 - .L_2388)
.L_2388:
        /*009c*/ 	.word	0x00000000
        /*00a0*/ 	.short	0x0002
        /*00a2*/ 	.short	0x0010
        /*00a4*/ 	.byte	0x00, 0xf5, 0x21, 0x00


	//----- nvinfo : EIATTR_KPARAM_INFO
	.align		4
.L_2389:
        /*00a8*/ 	.byte	0x04, 0x17
        /*00aa*/ 	.short	(.L_2391 - .L_2390)
.L_2390:
        /*00ac*/ 	.word	0x00000000
        /*00b0*/ 	.short	0x0001
        /*00b2*/ 	.short	0x0008
        /*00b4*/ 	.byte	0x00, 0xf5, 0x21, 0x00


	//----- nvinfo : EIATTR_KPARAM_INFO
	.align		4
.L_2391:
        /*00b8*/ 	.byte	0x04, 0x17
        /*00ba*/ 	.short	(.L_2393 - .L_2392)
.L_2392:
        /*00bc*/ 	.word	0x00000000
        /*00c0*/ 	.short	0x0000
        /*00c2*/ 	.short	0x0000
        /*00c4*/ 	.byte	0x00, 0xf5, 0x21, 0x00


	//----- nvinfo : EIATTR_SPARSE_MMA_MASK
	.align		4
.L_2393:
        /*00c8*/ 	.byte	0x03, 0x50
        /*00ca*/ 	.short	0x0000


	//----- nvinfo : EIATTR_MAXREG_COUNT
	.align		4
        /*00cc*/ 	.byte	0x03, 0x1b
        /*00ce*/ 	.short	0x00ff


	//----- nvinfo : EIATTR_EXTERNS
	.align		4
        /*00d0*/ 	.byte	0x04, 0x0f
        /*00d2*/ 	.short	(.L_2395 - .L_2394)


	//   ....[0]....
	.align		4
.L_2394:
        /*00d4*/ 	.word	index@(vprintf)


	//----- nvinfo : EIATTR_MERCURY_ISA_VERSION
	.align		4
.L_2395:
        /*00d8*/ 	.byte	0x03, 0x5f
        /*00da*/ 	.short	0x0101


	//----- nvinfo : EIATTR_VRC_CTA_INIT_COUNT
	.align		4
        /*00dc*/ 	.byte	0x02, 0x4a
	.zero		1
	.zero		1


	//----- nvinfo : EIATTR_SYSCALL_OFFSETS
	.align		4
        /*00e0*/ 	.byte	0x04, 0x46
        /*00e2*/ 	.short	(.L_2397 - .L_2396)


	//   ....[0]....
.L_2396:
        /*00e4*/ 	.word	0x00000340


	//   ....[1]....
        /*00e8*/ 	.word	0x00000460


	//   ....[2]....
        /*00ec*/ 	.word	0x00000540


	//   ....[3]....
        /*00f0*/ 	.word	0x000005f0


	//   ....[4]....
        /*00f4*/ 	.word	0x000007b0


	//   ....[5]....
        /*00f8*/ 	.word	0x000008f0


	//   ....[6]....
        /*00fc*/ 	.word	0x000009d0


	//   ....[7]....
        /*0100*/ 	.word	0x00000b00


	//   ....[8]....
        /*0104*/ 	.word	0x00000c00


	//   ....[9]....
        /*0108*/ 	.word	0x00000d00


	//   ....[10]....
        /*010c*/ 	.word	0x00000e30


	//   ....[11]....
        /*0110*/ 	.word	0x00000f40


	//   ....[12]....
        /*0114*/ 	.word	0x00001050


	//   ....[13]....
        /*0118*/ 	.word	0x00001160


	//   ....[14]....
        /*011c*/ 	.word	0x00001260


	//   ....[15]....
        /*0120*/ 	.word	0x00001390


	//   ....[16]....
        /*0124*/ 	.word	0x00001490


	//   ....[17]....
        /*0128*/ 	.word	0x00001590


	//   ....[18]....
        /*012c*/ 	.word	0x00001690


	//   ....[19]....
        /*0130*/ 	.word	0x00001790


	//   ....[20]....
        /*0134*/ 	.word	0x00001890


	//   ....[21]....
        /*0138*/ 	.word	0x00001990


	//----- nvinfo : EIATTR_EXIT_INSTR_OFFSETS
	.align		4
.L_2397:
        /*013c*/ 	.byte	0x04, 0x1c
        /*013e*/ 	.short	(.L_2399 - .L_2398)


	//   ....[0]....
.L_2398:
        /*0140*/ 	.word	0x00000610


	//   ....[1]....
        /*0144*/ 	.word	0x000019f0


	//----- nvinfo : EIATTR_CRS_STACK_SIZE
	.align		4
.L_2399:
        /*0148*/ 	.byte	0x04, 0x1e
        /*014a*/ 	.short	(.L_2401 - .L_2400)
.L_2400:
        /*014c*/ 	.word	0x00000000


	//----- nvinfo : EIATTR_CBANK_PARAM_SIZE
	.align		4
.L_2401:
        /*0150*/ 	.byte	0x03, 0x19
        /*0152*/ 	.short	0x0048


	//----- nvinfo : EIATTR_PARAM_CBANK
	.align		4
        /*0154*/ 	.byte	0x04, 0x0a
        /*0156*/ 	.short	(.L_2403 - .L_2402)
	.align		4
.L_2402:
        /*0158*/ 	.word	index@(.nv.constant0._Z5evictIfLi8ELi4ELi1EEvPT_S1_PKiS3_S3_S3_iiiiii)
        /*015c*/ 	.short	0x0380
        /*015e*/ 	.short	0x0048


	//----- nvinfo : EIATTR_SW_WAR
	.align		4
.L_2403:
        /*0160*/ 	.byte	0x04, 0x36
        /*0162*/ 	.short	(.L_2405 - .L_2404)
.L_2404:
        /*0164*/ 	.word	0x00000008
.L_2405:


//--------------------- .nv.info._Z5evictIfLi4ELi4ELi1EEvPT_S1_PKiS3_S3_S3_iiiiii --------------------------
	.section	.nv.info._Z5evictIfLi4ELi4ELi1EEvPT_S1_PKiS3_S3_S3_iiiiii,"",@"SHT_CUDA_INFO"
	.sectionflags	@""
	.align	4


	//----- nvinfo : EIATTR_CUDA_API_VERSION
	.align		4
        /*0000*/ 	.byte	0x04, 0x37
        /*0002*/ 	.short	(.L_2407 - .L_2406)
.L_2406:
        /*0004*/ 	.word	0x00000082


	//----- nvinfo : EIATTR_KPARAM_INFO
	.align		4
.L_2407:
        /*0008*/ 	.byte	0x04, 0x17
        /*000a*/ 	.short	(.L_2409 - .L_2408)
.L_2408:
        /*000c*/ 	.word	0x00000000
        /*0010*/ 	.short	0x000b
        /*0012*/ 	.short	0x0044
        /*0014*/ 	.byte	0x00, 0xf0, 0x11, 0x00


	//----- nvinfo : EIATTR_KPARAM_INFO
	.align		4
.L_2409:
        /*0018*/ 	.byte	0x04, 0x17
        /*001a*/ 	.short	(.L_2411 - .L_2410)
.L_2410:
        /*001c*/ 	.word	0x00000000
        /*0020*/ 	.short	0x000a
        /*0022*/ 	.short	0x0040
        /*0024*/ 	.byte	0x00, 0xf0, 0x11, 0x00


	//----- nvinfo : EIATTR_KPARAM_INFO
	.align		4
.L_2411:
        /*0028*/ 	.byte	0x04, 0x17
        /*002a*/ 	.short	(.L_2413 - .L_2412)
.L_2412:
        /*002c*/ 	.word	0x00000000
        /*0030*/ 	.short	0x0009
        /*0032*/ 	.short	0x003c
        /*0034*/ 	.byte	0x00, 0xf0, 0x11, 0x00


	//----- nvinfo : EIATTR_KPARAM_INFO
	.align		4
.L_2413:
        /*0038*/ 	.byte	0x04, 0x17
        /*003a*/ 	.short	(.L_2415 - .L_2414)
.L_2414:
        /*003c*/ 	.word	0x00000000
        /*0040*/ 	.short	0x0008
        /*0042*/ 	.short	0x0038
        /*0044*/ 	.byte	0x00, 0xf0, 0x11, 0x00


	//----- nvinfo : EIATTR_KPARAM_INFO
	.align		4
.L_2415:
        /*0048*/ 	.byte	0x04, 0x17
        /*004a*/ 	.short	(.L_2417 - .L_2416)
.L_2416:
        /*004c*/ 	.word	0x00000000
        /*0050*/ 	.short	0x0007
        /*0052*/ 	.short	0x0034
        /*0054*/ 	.byte	0x00, 0xf0, 0x11, 0x00


	//----- nvinfo : EIATTR_KPARAM_INFO
	.align		4
.L_2417:
        /*0058*/ 	.byte	0x04, 0x17
        /*005a*/ 	.short	(.L_2419 - .L_2418)
.L_2418:
        /*005c*/ 	.word	0x00000000
        /*0060*/ 	.short	0x0006
        /*0062*/ 	.short	0x0030
        /*0064*/ 	.byte	0x00, 0xf0, 0x11, 0x00


	//----- nvinfo : EIATTR_KPARAM_INFO
	.align		4
.L_2419:
        /*0068*/ 	.byte	0x04, 0x17
        /*006a*/ 	.short	(.L_2421 - .L_2420)
.L_2420:
        /*006c*/ 	.word	0x00000000
        /*0070*/ 	.short	0x0005
        /*0072*/ 	.short	0x0028
        /*0074*/ 	.byte	0x00, 0xf5, 0x21, 0x00


	//----- nvinfo : EIATTR_KPARAM_INFO
	.align		4
.L_2421:
        /*0078*/ 	.byte	0x04, 0x17
        /*007a*/ 	.short	(.L_2423 - .L_2422)
.L_2422:
        /*007c*/ 	.word	0x00000000
        /*0080*/ 	.short	0x0004
        /*0082*/ 	.short	0x0020
        /*0084*/ 	.byte	0x00, 0xf5, 0x21, 0x00


	//----- nvinfo : EIATTR_KPARAM_INFO
	.align		4
.L_2423:
        /*0088*/ 	.byte	0x04, 0x17
        /*008a*/ 	.short	(.L_2425 - .L_2424)
.L_2424:
        /*008c*/ 	.word	0x00000000
        /*0090*/ 	.short	0x0003
        /*0092*/ 	.short	0x0018
        /*0094*/ 	.byte	0x00, 0xf5, 0x21, 0x00


	//----- nvinfo : EIATTR_KPARAM_INFO
	.align		4
.L_2425:
        /*0098*/ 	.byte	0x04, 0x17
        /*009a*/ 	.short	(.L_2427 - .L_2426)
.L_2426:
        /*009c*/ 	.word	0x00000000
        /*00a0*/ 	.short	0x0002
        /*00a2*/ 	.short	0x0010
        /*00a4*/ 	.byte	0x00, 0xf5, 0x21, 0x00


	//----- nvinfo : EIATTR_KPARAM_INFO
	.align		4
.L_2427:
        /*00a8*/ 	.byte	0x04, 0x17
        /*00aa*/ 	.short	(.L_2429 - .L_2428)
.L_2428:
        /*00ac*/ 	.word	0x00000000
        /*00b0*/ 	.short	0x0001
        /*00b2*/ 	.short	0x0008
        /*00b4*/ 	.byte	0x00, 0xf5, 0x21, 0x00


	//----- nvinfo : EIATTR_KPARAM_INFO
	.align		4
.L_2429:
        /*00b8*/ 	.byte	0x04, 0x17
        /*00ba*/ 	.short	(.L_2431 - .L_2430)
.L_2430:
        /*00bc*/ 	.word	0x00000000
        /*00c0*/ 	.short	0x0000
        /*00c2*/ 	.short	0x0000
        /*00c4*/ 	.byte	0x00, 0xf5, 0x21, 0x00


	//----- nvinfo : EIATTR_SPARSE_MMA_MASK
	.align		4
.L_2431:
        /*00c8*/ 	.byte	0x03, 0x50
        /*00ca*/ 	.short	0x0000


	//----- nvinfo : EIATTR_MAXREG_COUNT
	.align		4
        /*00cc*/ 	.byte	0x03, 0x1b
        /*00ce*/ 	.short	0x00ff


	//----- nvinfo : EIATTR_EXTERNS
	.align		4
        /*00d0*/ 	.byte	0x04, 0x0f
        /*00d2*/ 	.short	(.L_2433 - .L_2432)


	//   ....[0]....
	.align		4
.L_2432:
        /*00d4*/ 	.word	index@(vprintf)


	//----- nvinfo : EIATTR_MERCURY_ISA_VERSION
	.align		4
.L_2433:
        /*00d8*/ 	.byte	0x03, 0x5f
        /*00da*/ 	.short	0x0101


	//----- nvinfo : EIATTR_VRC_CTA_INIT_COUNT
	.align		4
        /*00dc*/ 	.byte	0x02, 0x4a
	.zero		1
	.zero		1


	//----- nvinfo : EIATTR_SYSCALL_OFFSETS
	.align		4
        /*00e0*/ 	.byte	0x04, 0x46
        /*00e2*/ 	.short	(.L_2435 - .L_2434)


	//   ....[0]....
.L_2434:
        /*00e4*/ 	.word	0x00000340


	//   ....[1]....
        /*00e8*/ 	.word	0x00000460


	//   ....[2]....
        /*00ec*/ 	.word	0x00000540


	//   ....[3]....
        /*00f0*/ 	.word	0x000005f0


	//   ....[4]....
        /*00f4*/ 	.word	0x000007b0


	//   ....[5]....
        /*00f8*/ 	.word	0x000008f0


	//   ....[6]....
        /*00fc*/ 	.word	0x000009d0


	//   ....[7]....
        /*0100*/ 	.word	0x00000b00


	//   ....[8]....
        /*0104*/ 	.word	0x00000c00


	//   ....[9]....
        /*0108*/ 	.word	0x00000d00


	//   ....[10]....
        /*010c*/ 	.word	0x00000e00


	//   ....[11]....
        /*0110*/ 	.word	0x00000f30


	//   ....[12]....
        /*0114*/ 	.word	0x00001030


	//   ....[13]....
        /*0118*/ 	.word	0x00001130


	//----- nvinfo : EIATTR_EXIT_INSTR_OFFSETS
	.align		4
.L_2435:
        /*011c*/ 	.byte	0x04, 0x1c
        /*011e*/ 	.short	(.L_2437 - .L_2436)


	//   ....[0]....
.L_2436:
        /*0120*/ 	.word	0x00000610


	//   ....[1]....
        /*0124*/ 	.word	0x00001190


	//----- nvinfo : EIATTR_CRS_STACK_SIZE
	.align		4
.L_2437:
        /*0128*/ 	.byte	0x04, 0x1e
        /*012a*/ 	.short	(.L_2439 - .L_2438)
.L_2438:
        /*012c*/ 	.word	0x00000000


	//----- nvinfo : EIATTR_CBANK_PARAM_SIZE
	.align		4
.L_2439:
        /*0130*/ 	.byte	0x03, 0x19
        /*0132*/ 	.short	0x0048


	//----- nvinfo : EIATTR_PARAM_CBANK
	.align		4
        /*0134*/ 	.byte	0x04, 0x0a
        /*0136*/ 	.short	(.L_2441 - .L_2440)
	.align		4
.L_2440:
        /*0138*/ 	.word	index@(.nv.constant0._Z5evictIfLi4ELi4ELi1EEvPT_S1_PKiS3_S3_S3_iiiiii)
        /*013c*/ 	.short	0x0380
        /*013e*/ 	.short	0x0048


	//----- nvinfo : EIATTR_SW_WAR
	.align		4
.L_2441:
        /*0140*/ 	.byte	0x04, 0x36
        /*0142*/ 	.short	(.L_2443 - .L_2442)
.L_2442:
        /*0144*/ 	.word	0x00000008
.L_2443:


//--------------------- .nv.info._Z5evictIfLi2ELi4ELi1EEvPT_S1_PKiS3_S3_S3_iiiiii --------------------------
	.section	.nv.info._Z5evictIfLi2ELi4ELi1EEvPT_S1_PKiS3_S3_S3_iiiiii,"",@"SHT_CUDA_INFO"
	.sectionflags	@""
	.align	4


	//----- nvinfo : EIATTR_CUDA_API_VERSION
	.align		4
        /*0000*/ 	.byte	0x04, 0x37
        /*0002*/ 	.short	(.L_2445 - .L_2444)
.L_2444:
        /*0004*/ 	.word	0x00000082


	//----- nvinfo : EIATTR_KPARAM_INFO
	.align		4
.L_2445:
        /*0008*/ 	.byte	0x04, 0x17
        /*000a*/ 	.short	(.L_2447 - .L_2446)
.L_2446:
        /*000c*/ 	.word	0x00000000
        /*0010*/ 	.short	0x000b
        /*0012*/ 	.short	0x0044
        /*0014*/ 	.byte	0x00, 0xf0, 0x11, 0x00


	//----- nvinfo : EIATTR_KPARAM_INFO
	.align		4
.L_2447:
        /*0018*/ 	.byte	0x04, 0x17
        /*001a*/ 	.short	(.L_2449 - .L_2448)
.L_2448:
        /*001c*/ 	.word	0x00000000
        /*0020*/ 	.short	0x000a
        /*0022*/ 	.short	0x0040
        /*0024*/ 	.byte	0x00, 0xf0, 0x11, 0x00


	//----- nvinfo : EIATTR_KPARAM_INFO
	.align		4
.L_2449:
        /*0028*/ 	.byte	0x04, 0x17
        /*002a*/ 	.short	(.L_2451 - .L_2450)
.L_2450:
        /*002c*/ 	.word	0x00000000
        /*0030*/ 	.short	0x0009
        /*0032*/ 	.short	0x003c
        /*0034*/ 	.byte	0x00, 0xf0, 0x11, 0x00


	//----- nvinfo : EIATTR_KPARAM_INFO
	.align		4
.L_2451:
        /*0038*/ 	.byte	0x04, 0x17
        /*003a*/ 	.short	(.L_2453 - .L_2452)
.L_2452:
        /*003c*/ 	.word	0x00000000
        /*0040*/ 	.short	0x0008
        /*0042*/ 	.short	0x0038
        /*0044*/ 	.byte	0x00, 0xf0, 0x11, 0x00


	//----- nvinfo : EIATTR_KPARAM_INFO
	.align		4
.L_2453:
        /*0048*/ 	.byte	0x04, 0x17
        /*004a*/ 	.short	(.L_2455 - .L_2454)
.L_2454:
        /*004c*/ 	.word	0x00000000
        /*0050*/ 	.short	0x0007
        /*0052*/ 	.short	0x0034
        /*0054*/ 	.byte	0x00, 0xf0, 0x11, 0x00


	//----- nvinfo : EIATTR_KPARAM_INFO
	.align		4
.L_2455:
        /*0058*/ 	.byte	0x04, 0x17
        /*005a*/ 	.short	(.L_2457 - .L_2456)
.L_2456:
        /*005c*/ 	.word	0x00000000
        /*0060*/ 	.short	0x0006
        /*0062*/ 	.short	0x0030
        /*0064*/ 	.byte	0x00, 0xf0, 0x11, 0x00


	//----- nvinfo : EIATTR_KPARAM_INFO
	.align		4
.L_2457:
        /*0068*/ 	.byte	0x04, 0x17
        /*006a*/ 	.short	(.L_2459 - .L_2458)
.L_2458:
        /*006c*/ 	.word	0x00000000
        /*0070*/ 	.short	0x0005
        /*0072*/ 	.short	0x0028
        /*0074*/ 	.byte	0x00, 0xf5, 0x21, 0x00


	//----- nvinfo : EIATTR_KPARAM_INFO
	.align		4
.L_2459:
        /*0078*/ 	.byte	0x04, 0x17
        /*007a*/ 	.short	(.L_2461 - .L_2460)
.L_2460:
        /*007c*/ 	.word	0x00000000
        /*0080*/ 	.short	0x0004
        /*0082*/ 	.short	0x0020
        /*0084*/ 	.byte	0x00, 0xf5, 0x21, 0x00


	//----- nvinfo : EIATTR_KPARAM_INFO
	.align		4
.L_2461:
        /*0088*/ 	.byte	0x04, 0x17
        /*008a*/ 	.short	(.L_2463 - .L_2462)
.L_2462:
        /*008c*/ 	.word	0x00000000
        /*0090*/ 	.short	0x0003
        /*0092*/ 	.short	0x0018
        /*0094*/ 	.byte	0x00, 0xf5, 0x21, 0x00


	//----- nvinfo : EIATTR_KPARAM_INFO
	.align		4
.L_2463:
        /*0098*/ 	.byte	0x04, 0x17
        /*009a*/ 	.short	(.L_2465 - .L_2464)
.L_2464:
        /*009c*/ 	.word	0x00000000
        /*00a0*/ 	.short	0x0002
        /*00a2*/ 	.short	0x0010
        /*00a4*/ 	.byte	0x00, 0xf5, 0x21, 0x00


	//----- nvinfo : EIATTR_KPARAM_INFO
	.align		4
.L_2465:
        /*00a8*/ 	.byte	0x04, 0x17
        /*00aa*/ 	.short	(.L_2467 - .L_2466)
.L_2466:
        /*00ac*/ 	.word	0x00000000
        /*00b0*/ 	.short	0x0001
        /*00b2*/ 	.short	0x0008
        /*00b4*/ 	.byte	0x00, 0xf5, 0x21, 0x00


	//----- nvinfo : EIATTR_KPARAM_INFO
	.align		4
.L_2467:
        /*00b8*/ 	.byte	0x04, 0x17
        /*00ba*/ 	.short	(.L_2469 - .L_2468)
.L_2468:
        /*00bc*/ 	.word	0x00000000
        /*00c0*/ 	.short	0x0000
        /*00c2*/ 	.short	0x0000
        /*00c4*/ 	.byte	0x00, 0xf5, 0x21, 0x00


	//----- nvinfo : EIATTR_SPARSE_MMA_MASK
	.align		4
.L_2469:
        /*00c8*/ 	.byte	0x03, 0x50
        /*00ca*/ 	.short	0x0000


	//----- nvinfo : EIATTR_MAXREG_COUNT
	.align		4
        /*00cc*/ 	.byte	0x03, 0x1b
        /*00ce*/ 	.short	0x00ff


	//----- nvinfo : EIATTR_EXTERNS
	.align		4
        /*00d0*/ 	.byte	0x04, 0x0f
        /*00d2*/ 	.short	(.L_2471 - .L_2470)


	//   ....[0]....
	.align		4
.L_2470:
        /*00d4*/ 	.word	index@(vprintf)


	//----- nvinfo : EIATTR_MERCURY_ISA_VERSION
	.align		4
.L_2471:
        /*00d8*/ 	.byte	0x03, 0x5f
        /*00da*/ 	.short	0x0101


	//----- nvinfo : EIATTR_VRC_CTA_INIT_COUNT
	.align		4
        /*00dc*/ 	.byte	0x02, 0x4a
	.zero		1
	.zero		1


	//----- nvinfo : EIATTR_SYSCALL_OFFSETS
	.align		4
        /*00e0*/ 	.byte	0x04, 0x46
        /*00e2*/ 	.short	(.L_2473 - .L_2472)


	//   ....[0]....
.L_2472:
        /*00e4*/ 	.word	0x00000340


	//   ....[1]....
        /*00e8*/ 	.word	0x00000460


	//   ....[2]....
        /*00ec*/ 	.word	0x00000540


	//   ....[3]....
        /*00f0*/ 	.word	0x000005f0


	//   ....[4]....
        /*00f4*/ 	.word	0x00000930


	//   ....[5]....
        /*00f8*/ 	.word	0x00000a80


	//   ....[6]....
        /*00fc*/ 	.word	0x00000b60


	//   ....[7]....
        /*0100*/ 	.word	0x00000c90


	//   ....[8]....
        /*0104*/ 	.word	0x00000d90


	//   ....[9]....
        /*0108*/ 	.word	0x00000e90


	//   ....[10]....
        /*010c*/ 	.word	0x00000f90


	//   ....[11]....
        /*0110*/ 	.word	0x000010d0


	//   ....[12]....
        /*0114*/ 	.word	0x00001280


	//   ....[13]....
        /*0118*/ 	.word	0x000013c0


	//   ....[14]....
        /*011c*/ 	.word	0x000014a0


	//   ....[15]....
        /*0120*/ 	.word	0x000015d0


	//   ....[16]....
        /*0124*/ 	.word	0x000016d0


	//   ....[17]....
        /*0128*/ 	.word	0x000017d0


	//   ....[18]....
        /*012c*/ 	.word	0x000018d0


	//   ....[19]....
        /*0130*/ 	.word	0x00001a10


	//   ....[20]....
        /*0134*/ 	.word	0x00001b80


	//   ....[21]....
        /*0138*/ 	.word	0x00001c90


	//   ....[22]....
        /*013c*/ 	.word	0x00001d70


	//   ....[23]....
        /*0140*/ 	.word	0x00001ea0


	//   ....[24]....
        /*0144*/ 	.word	0x00001fa0


	//   ....[25]....
        /*0148*/ 	.word	0x000020a0


	//   ....[26]....
        /*014c*/ 	.word	0x000021a0


	//   ....[27]....
        /*0150*/ 	.word	0x000022d0


	//----- nvinfo : EIATTR_EXIT_INSTR_OFFSETS
	.align		4
.L_2473:
        /*0154*/ 	.byte	0x04, 0x1c
        /*0156*/ 	.short	(.L_2475 - .L_2474)


	//   ....[0]....
.L_2474:
        /*0158*/ 	.word	0x00000640


	//   ....[1]....
        /*015c*/ 	.word	0x00001140


	//   ....[2]....
        /*0160*/ 	.word	0x00002330


	//----- nvinfo : EIATTR_CRS_STACK_SIZE
	.align		4
.L_2475:
        /*0164*/ 	.byte	0x04, 0x1e
        /*0166*/ 	.short	(.L_2477 - .L_2476)
.L_2476:
        /*0168*/ 	.word	0x00000000


	//----- nvinfo : EIATTR_CBANK_PARAM_SIZE
	.align		4
.L_2477:
        /*016c*/ 	.byte	0x03, 0x19
        /*016e*/ 	.short	0x0048


	//----- nvinfo : EIATTR_PARAM_CBANK
	.align		4
        /*0170*/ 	.byte	0x04, 0x0a
        /*0172*/ 	.short	(.L_2479 - .L_2478)
	.align		4
.L_2478:
        /*0174*/ 	.word	index@(.nv.constant0._Z5evictIfLi2ELi4ELi1EEvPT_S1_PKiS3_S3_S3_iiiiii)
        /*0178*/ 	.short	0x0380
        /*017a*/ 	.short	0x0048


	//----- nvinfo : EIATTR_SW_WAR
	.align		4
.L_2479:
        /*017c*/ 	.byte	0x04, 0x36
        /*017e*/ 	.short	(.L_2481 - .L_2480)
.L_2480:
        /*0180*/ 	.word	0x00000008
.L_2481:


//--------------------- .nv.info._Z5evictIfLi1ELi4ELi1EEvPT_S1_PKiS3_S3_S3_iiiiii --------------------------
	.section	.nv.info._Z5evictIfLi1ELi4ELi1EEvPT_S1_PKiS3_S3_S3_iiiiii,"",@"SHT_CUDA_INFO"
	.sectionflags	@""
	.align	4


	//----- nvinfo : EIATTR_CUDA_API_VERSION
	.align		4
        /*0000*/ 	.byte	0x04, 0x37
        /*0002*/ 	.short	(.L_2483 - .L_2482)
.L_2482:
        /*0004*/ 	.word	0x00000082


	//----- nvinfo : EIATTR_KPARAM_INFO
	.align		4
.L_2483:
        /*0008*/ 	.byte	0x04, 0x17
        /*000a*/ 	.short	(.L_2485 - .L_2484)
.L_2484:
        /*000c*/ 	.word	0x00000000
        /*0010*/ 	.short	0x000b
        /*0012*/ 	.short	0x0044
        /*0014*/ 	.byte	0x00, 0xf0, 0x11, 0x00


	//----- nvinfo : EIATTR_KPARAM_INFO
	.align		4
.L_2485:
        /*0018*/ 	.byte	0x04, 0x17
        /*001a*/ 	.short	(.L_2487 - .L_2486)
.L_2486:
        /*001c*/ 	.word	0x00000000
        /*0020*/ 	.short	0x000a
        /*0022*/ 	.short	0x0040
        /*0024*/ 	.byte	0x00, 0xf0, 0x11, 0x00


	//----- nvinfo : EIATTR_KPARAM_INFO
	.align		4
.L_2487:
        /*0028*/ 	.byte	0x04, 0x17
        /*002a*/ 	.short	(.L_2489 - .L_2488)
.L_2488:
        /*002c*/ 	.word	0x00000000
        /*0030*/ 	.short	0x0009
        /*0032*/ 	.short	0x003c
        /*0034*/ 	.byte	0x00, 0xf0, 0x11, 0x00


	//----- nvinfo : EIATTR_KPARAM_INFO
	.align		4
.L_2489:
        /*0038*/ 	.byte	0x04, 0x17
        /*003a*/ 	.short	(.L_2491 - .L_2490)
.L_2490:
        /*003c*/ 	.word	0x00000000
        /*0040*/ 	.short	0x0008
        /*0042*/ 	.short	0x0038
        /*0044*/ 	.byte	0x00, 0xf0, 0x11, 0x00


	//----- nvinfo : EIATTR_KPARAM_INFO
	.align		4
.L_2491:
        /*0048*/ 	.byte	0x04, 0x17
        /*004a*/ 	.short	(.L_2493 - .L_2492)
.L_2492:
        /*004c*/ 	.word	0x00000000
        /*0050*/ 	.short	0x0007
        /*0052*/ 	.short	0x0034
        /*0054*/ 	.byte	0x00, 0xf0, 0x11, 0x00


	//----- nvinfo : EIATTR_KPARAM_INFO
	.align		4
.L_2493:
        /*0058*/ 	.byte	0x04, 0x17
        /*005a*/ 	.short	(.L_2495 - .L_2494)
.L_2494:
        /*005c*/ 	.word	0x00000000
        /*0060*/ 	.short	0x0006
        /*0062*/ 	.short	0x0030
        /*0064*/ 	.byte	0x00, 0xf0, 0x11, 0x00


	//----- nvinfo : EIATTR_KPARAM_INFO
	.align		4
.L_2495:
        /*0068*/ 	.byte	0x04, 0x17
        /*006a*/ 	.short	(.L_2497 - .L_2496)
.L_2496:
        /*006c*/ 	.word	0x00000000
        /*0070*/ 	.short	0x0005
        /*0072*/ 	.short	0x0028
        /*0074*/ 	.byte	0x00, 0xf5, 0x21, 0x00


	//----- nvinfo : EIATTR_KPARAM_INFO
	.align		4
.L_2497:
        /*0078*/ 	.byte	0x04, 0x17
        /*007a*/ 	.short	(.L_2499 - .L_2498)
.L_2498:
        /*007c*/ 	.word	0x00000000
        /*0080*/ 	.short	0x0004
        /*0082*/ 	.short	0x0020
        /*0084*/ 	.byte	0x00, 0xf5, 0x21, 0x00


	//----- nvinfo : EIATTR_KPARAM_INFO
	.align		4
.L_2499:
        /*0088*/ 	.byte	0x04, 0x17
        /*008a*/ 	.short	(.L_2501 - .L_2500)
.L_2500:
        /*008c*/ 	.word	0x00000000
        /*0090*/ 	.short	0x0003
        /*0092*/ 	.short	0x0018
        /*0094*/ 	.byte	0x00, 0xf5, 0x21, 0x00


	//----- nvinfo : EIATTR_KPARAM_INFO
	.align		4
.L_2501:
        /*0098*/ 	.byte	0x04, 0x17
        /*009a*/ 	.short	(.L_2503 - .L_2502)
.L_2502:
        /*009c*/ 	.word	0x00000000
        /*00a0*/ 	.short	0x0002
        /*00a2*/ 	.short	0x0010
        /*00a4*/ 	.byte	0x00, 0xf5, 0x21, 0x00


	//----- nvinfo : EIATTR_KPARAM_INFO
	.align		4
.L_2503:
        /*00a8*/ 	.byte	0x04, 0x17
        /*00aa*/ 	.short	(.L_2505 - .L_2504)
.L_2504:
        /*00ac*/ 	.word	0x00000000
        /*00b0*/ 	.short	0x0001
        /*00b2*/ 	.short	0x0008
        /*00b4*/ 	.byte	0x00, 0xf5, 0x21, 0x00


	//----- nvinfo : EIATTR_KPARAM_INFO
	.align		4
.L_2505:
        /*00b8*/ 	.byte	0x04, 0x17
        /*00ba*/ 	.short	(.L_2507 - .L_2506)
.L_2506:
        /*00bc*/ 	.word	0x00000000
        /*00c0*/ 	.short	0x0000
        /*00c2*/ 	.short	0x0000
        /*00c4*/ 	.byte	0x00, 0xf5, 0x21, 0x00


	//----- nvinfo : EIATTR_SPARSE_MMA_MASK
	.align		4
.L_2507:
        /*00c8*/ 	.byte	0x03, 0x50
        /*00ca*/ 	.short	0x0000


	//----- nvinfo : EIATTR_MAXREG_COUNT
	.align		4
        /*00cc*/ 	.byte	0x03, 0x1b
        /*00ce*/ 	.short	0x00ff


	//----- nvinfo : EIATTR_EXTERNS
	.align		4
        /*00d0*/ 	.byte	0x04, 0x0f
        /*00d2*/ 	.short	(.L_2509 - .L_2508)


	//   ....[0]....
	.align		4
.L_2508:
        /*00d4*/ 	.word	index@(vprintf)


	//----- nvinfo : EIATTR_MERCURY_ISA_VERSION
	.align		4
.L_2509:
        /*00d8*/ 	.byte	0x03, 0x5f
        /*00da*/ 	.short	0x0101


	//----- nvinfo : EIATTR_VRC_CTA_INIT_COUNT
	.align		4
        /*00dc*/ 	.byte	0x02, 0x4a
	.zero		1
	.zero		1


	//----- nvinfo : EIATTR_SYSCALL_OFFSETS
	.align		4
        /*00e0*/ 	.byte	0x04, 0x46
        /*00e2*/ 	.short	(.L_2511 - .L_2510)


	//   ....[0]....
.L_2510:
        /*00e4*/ 	.word	0x00000340


	//   ....[1]....
        /*00e8*/ 	.word	0x00000460


	//   ....[2]....
        /*00ec*/ 	.word	0x00000540


	//   ....[3]....
        /*00f0*/ 	.word	0x000005f0


	//   ....[4]....
        /*00f4*/ 	.word	0x00000920


	//   ....[5]....
        /*00f8*/ 	.word	0x00000a60


	//   ....[6]....
        /*00fc*/ 	.word	0x00000b70


	//   ....[7]....
        /*0100*/ 	.word	0x00000cd0


	//   ....[8]....
        /*0104*/ 	.word	0x00000e00


	//   ....[9]....
        /*0108*/ 	.word	0x00000f30


	//   ....[10]....
        /*010c*/ 	.word	0x00001060


	//   ....[11]....
        /*0110*/ 	.word	0x00001230


	//   ....[12]....
        /*0114*/ 	.word	0x00001370


	//   ....[13]....
        /*0118*/ 	.word	0x00001470


	//   ....[14]....
        /*011c*/ 	.word	0x000015c0


	//   ....[15]....
        /*0120*/ 	.word	0x000016e0


	//   ....[16]....
        /*0124*/ 	.word	0x00001800


	//   ....[17]....
        /*0128*/ 	.word	0x00001920


	//   ....[18]....
        /*012c*/ 	.word	0x00001ac0


	//   ....[19]....
        /*0130*/ 	.word	0x00001bd0


	//   ....[20]....
        /*0134*/ 	.word	0x00001cd0


	//   ....[21]....
        /*0138*/ 	.word	0x00001e20


	//   ....[22]....
        /*013c*/ 	.word	0x00001f40


	//   ....[23]....
        /*0140*/ 	.word	0x00002060


	//   ....[24]....
        /*0144*/ 	.word	0x00002180


	//----- nvinfo : EIATTR_EXIT_INSTR_OFFSETS
	.align		4
.L_2511:
        /*0148*/ 	.byte	0x04, 0x1c
        /*014a*/ 	.short	(.L_2513 - .L_2512)


	//   ....[0]....
.L_2512:
        /*014c*/ 	.word	0x00000640


	//   ....[1]....
        /*0150*/ 	.word	0x00001100


	//   ....[2]....
        /*0154*/ 	.word	0x00002210


	//----- nvinfo : EIATTR_CRS_STACK_SIZE
	.align		4
.L_2513:
        /*0158*/ 	.byte	0x04, 0x1e
        /*015a*/ 	.short	(.L_2515 - .L_2514)
.L_2514:
        /*015c*/ 	.word	0x00000000


	//----- nvinfo : EIATTR_CBANK_PARAM_SIZE
	.align		4
.L_2515:
        /*0160*/ 	.byte	0x03, 0x19
        /*0162*/ 	.short	0x0048


	//----- nvinfo : EIATTR_PARAM_CBANK
	.align		4
        /*0164*/ 	.byte	0x04, 0x0a
        /*0166*/ 	.short	(.L_2517 - .L_2516)
	.align		4
.L_2516:
        /*0168*/ 	.word	index@(.nv.constant0._Z5evictIfLi1ELi4ELi1EEvPT_S1_PKiS3_S3_S3_iiiiii)
        /*016c*/ 	.short	0x0380
        /*016e*/ 	.short	0x0048


	//----- nvinfo : EIATTR_SW_WAR
	.align		4
.L_2517:
        /*0170*/ 	.byte	0x04, 0x36
        /*0172*/ 	.short	(.L_2519 - .L_2518)
.L_2518:
        /*0174*/ 	.word	0x00000008
.L_2519:


//--------------------- .nv.info._Z5evictIfLi8ELi2ELi1EEvPT_S1_PKiS3_S3_S3_iiiiii --------------------------
	.section	.nv.info._Z5evictIfLi8ELi2ELi1EEvPT_S1_PKiS3_S3_S3_iiiiii,"",@"SHT_CUDA_INFO"
	.sectionflags	@""
	.align	4


	//----- nvinfo : EIATTR_CUDA_API_VERSION
	.align		4
        /*0000*/ 	.byte	0x04, 0x37
        /*0002*/ 	.short	(.L_2521 - .L_2520)
.L_2520:
        /*0004*/ 	.word	0x00000082


	//----- nvinfo : EIATTR_KPARAM_INFO
	.align		4
.L_2521:
        /*0008*/ 	.byte	0x04, 0x17
        /*000a*/ 	.short	(.L_2523 - .L_2522)
.L_2522:
        /*000c*/ 	.word	0x00000000
        /*0010*/ 	.short	0x000b
        /*0012*/ 	.short	0x0044
        /*0014*/ 	.byte	0x00, 0xf0, 0x11, 0x00


	//----- nvinfo : EIATTR_KPARAM_INFO
	.align		4
.L_2523:
        /*0018*/ 	.byte	0x04, 0x17
        /*001a*/ 	.short	(.L_2525 - .L_2524)
.L_2524:
        /*001c*/ 	.word	0x00000000
        /*0020*/ 	.short	0x000a
        /*0022*/ 	.short	0x0040
        /*0024*/ 	.byte	0x00, 0xf0, 0x11, 0x00


	//----- nvinfo : EIATTR_KPARAM_INFO
	.align		4
.L_2525:
        /*0028*/ 	.byte	0x04, 0x17
        /*002a*/ 	.short	(.L_2527 - .L_2526)
.L_2526:
        /*002c*/ 	.word	0x00000000
        /*0030*/ 	.short	0x0009
        /*0032*/ 	.short	0x003c
        /*0034*/ 	.byte	0x00, 0xf0, 0x11, 0x00


	//----- nvinfo : EIATTR_KPARAM_INFO
	.align		4
.L_2527:
        /*0038*/ 	.byte	0x04, 0x17
        /*003a*/ 	.short	(.L_2529 - .L_2528)
.L_2528:
        /*003c*/ 	.word	0x00000000
        /*0040*/ 	.short	0x0008
        /*0042*/ 	.short	0x0038
        /*0044*/ 	.byte	0x00, 0xf0, 0x11, 0x00


	//----- nvinfo : EIATTR_KPARAM_INFO
	.align		4
.L_2529:
        /*0048*/ 	.byte	0x04, 0x17
        /*004a*/ 	.short	(.L_2531 - .L_2530)
.L_2530:
        /*004c*/ 	.word	0x00000000
        /*0050*/ 	.short	0x0007
        /*0052*/ 	.short	0x0034
        /*0054*/ 	.byte	0x00, 0xf0, 0x11, 0x00


	//----- nvinfo : EIATTR_KPARAM_INFO
	.align		4
.L_2531:
        /*0058*/ 	.byte	0x04, 0x17
        /*005a*/ 	.short	(.L_2533 - .L_2532)
.L_2532:
        /*005c*/ 	.word	0x00000000
        /*0060*/ 	.short	0x0006
        /*0062*/ 	.short	0x0030
        /*0064*/ 	.byte	0x00, 0xf0, 0x11, 0x00


	//----- nvinfo : EIATTR_KPARAM_INFO
	.align		4
.L_2533:
        /*0068*/ 	.byte	0x04, 0x17
        /*006a*/ 	.short	(.L_2535 - .L_2534)
.L_2534:
        /*006c*/ 	.word	0x00000000
        /*0070*/ 	.short	0x0005
        /*0072*/ 	.short	0x0028
        /*0074*/ 	.byte	0x00, 0xf5, 0x21, 0x00


	//----- nvinfo : EIATTR_KPARAM_INFO
	.align		4
.L_2535:
        /*0078*/ 	.byte	0x04, 0x17
        /*007a*/ 	.short	(.L_2537 - .L_2536)
.L_2536:
        /*007c*/ 	.word	0x00000000
        /*0080*/ 	.short	0x0004
        /*0082*/ 	.short	0x0020
        /*0084*/ 	.byte	0x00, 0xf5, 0x21, 0x00


	//----- nvinfo : EIATTR_KPARAM_INFO
	.align		4
.L_2537:
        /*0088*/ 	.byte	0x04, 0x17
        /*008a*/ 	.short	(.L_2539 - .L_2538)
.L_2538:
        /*008c*/ 	.word	0x00000000
        /*0090*/ 	.short	0x0003
        /*0092*/ 	.short	0x0018
        /*0094*/ 	.byte	0x00, 0xf5, 0x21, 0x00


	//----- nvinfo : EIATTR_KPARAM_INFO
	.align		4
.L_2539:
        /*0098*/ 	.byte	0x04, 0x17
        /*009a*/ 	.short	(.L_2541 - .L_2540)
.L_2540:
        /*009c*/ 	.word	0x00000000
        /*00a0*/ 	.short	0x0002
        /*00a2*/ 	.short	0x0010
        /*00a4*/ 	.byte	0x00, 0xf5, 0x21, 0x00


	//----- nvinfo : EIATTR_KPARAM_INFO
	.align		4
.L_2541:
        /*00a8*/ 	.byte	0x04, 0x17
        /*00aa*/ 	.short	(.L_2543 - .L_2542)
.L_2542:
        /*00ac*/ 	.word	0x00000000
        /*00b0*/ 	.short	0x0001
        /*00b2*/ 	.short	0x0008
        /*00b4*/ 	.byte	0x00, 0xf5, 0x21, 0x00


	//----- nvinfo : EIATTR_KPARAM_INFO
	.align		4
.L_2543:
        /*00b8*/ 	.byte	0x04, 0x17
        /*00ba*/ 	.short	(.L_2545 - .L_2544)
.L_2544:
        /*00bc*/ 	.word	0x00000000
        /*00c0*/ 	.short	0x0000
        /*00c2*/ 	.short	0x0000
        /*00c4*/ 	.byte	0x00, 0xf5, 0x21, 0x00


	//----- nvinfo : EIATTR_SPARSE_MMA_MASK
	.align		4
.L_2545:
        /*00c8*/ 	.byte	0x03, 0x50
        /*00ca*/ 	.short	0x0000


	//----- nvinfo : EIATTR_MAXREG_COUNT
	.align		4
        /*00cc*/ 	.byte	0x03, 0x1b
        /*00ce*/ 	.short	0x00ff


	//----- nvinfo : EIATTR_EXTERNS
	.align		4
        /*00d0*/ 	.byte	0x04, 0x0f
        /*00d2*/ 	.short	(.L_2547 - .L_2546)


	//   ....[0]....
	.align		4
.L_2546:
        /*00d4*/ 	.word	index@(vprintf)


	//----- nvinfo : EIATTR_MERCURY_ISA_VERSION
	.align		4
.L_2547:
        /*00d8*/ 	.byte	0x03, 0x5f
        /*00da*/ 	.short	0x0101


	//----- nvinfo : EIATTR_VRC_CTA_INIT_COUNT
	.align		4
        /*00dc*/ 	.byte	0x02, 0x4a
	.zero		1
	.zero		1


	//----- nvinfo : EIATTR_SYSCALL_OFFSETS
	.align		4
        /*00e0*/ 	.byte	0x04, 0x46
        /*00e2*/ 	.short	(.L_2549 - .L_2548)


	//   ....[0]....
.L_2548:
        /*00e4*/ 	.word	0x00000340


	//   ....[1]....
        /*00e8*/ 	.word	0x00000460


	//   ....[2]....
        /*00ec*/ 	.word	0x00000540


	//   ....[3]....
        /*00f0*/ 	.word	0x000005f0


	//   ....[4]....
        /*00f4*/ 	.word	0x000007b0


	//   ....[5]....
        /*00f8*/ 	.word	0x000008f0


	//   ....[6]....
        /*00fc*/ 	.word	0x000009d0


	//   ....[7]....
        /*0100*/ 	.word	0x00000b00


	//   ....[8]....
        /*0104*/ 	.word	0x00000c30


	//   ....[9]....
        /*0108*/ 	.word	0x00000d40


	//   ....[10]....
        /*010c*/ 	.word	0x00000e70


	//   ....[11]....
        /*0110*/ 	.word	0x00000f80


	//   ....[12]....
        /*0114*/ 	.word	0x000010b0


	//   ....[13]....
        /*0118*/ 	.word	0x000011c0


	//   ....[14]....
        /*011c*/ 	.word	0x000012c0


	//   ....[15]....
        /*0120*/ 	.word	0x000013f0


	//   ....[16]....
        /*0124*/ 	.word	0x000014f0


	//   ....[17]....
        /*0128*/ 	.word	0x000015f0


	//   ....[18]....
        /*012c*/ 	.word	0x000016f0


	//   ....[19]....
        /*0130*/ 	.word	0x000017f0


	//   ....[20]....
        /*0134*/ 	.word	0x000018f0


	//   ....[21]....
        /*0138*/ 	.word	0x000019f0


	//----- nvinfo : EIATTR_EXIT_INSTR_OFFSETS
	.align		4
.L_2549:
        /*013c*/ 	.byte	0x04, 0x1c
        /*013e*/ 	.short	(.L_2551 - .L_2550)


	//   ....[0]....
.L_2550:
        /*0140*/ 	.word	0x00000610


	//   ....[1]....
        /*0144*/ 	.word	0x00001a50


	//----- nvinfo : EIATTR_CRS_STACK_SIZE
	.align		4
.L_2551:
        /*0148*/ 	.byte	0x04, 0x1e
        /*014a*/ 	.short	(.L_2553 - .L_2552)
.L_2552:
        /*014c*/ 	.word	0x00000000


	//----- nvinfo : EIATTR_CBANK_PARAM_SIZE
	.align		4
.L_2553:
        /*0150*/ 	.byte	0x03, 0x19
        /*0152*/ 	.short	0x0048


	//----- nvinfo : EIATTR_PARAM_CBANK
	.align		4
        /*0154*/ 	.byte	0x04, 0x0a
        /*0156*/ 	.short	(.L_2555 - .L_2554)
	.align		4
.L_2554:
        /*0158*/ 	.word	index@(.nv.constant0._Z5evictIfLi8ELi2ELi1EEvPT_S1_PKiS3_S3_S3_iiiiii)
        /*015c*/ 	.short	0x0380
        /*015e*/ 	.short	0x0048


	//----- nvinfo : EIATTR_SW_WAR
	.align		4
.L_2555:
        /*0160*/ 	.byte	0x04, 0x36
        /*0162*/ 	.short	(.L_2557 - .L_2556)
.L_2556:
        /*0164*/ 	.word	0x00000008
.L_2557:


//--------------------- .nv.info._Z5evictIfLi4ELi2ELi1EEvPT_S1_PKiS3_S3_S3_iiiiii --------------------------
	.section	.nv.info._Z5evictIfLi4ELi2ELi1EEvPT_S1_PKiS3_S3_S3_iiiiii,"",@"SHT_CUDA_INFO"
	.sectionflags	@""
	.align	4


	//----- nvinfo : EIATTR_CUDA_API_VERSION
	.align		4
        /*0000*/ 	.byte	0x04, 0x37
        /*0002*/ 	.short	(.L_2559 - .L_2558)
.L_2558:
        /*0004*/ 	.word	0x00000082


	//----- nvinfo : EIATTR_KPARAM_INFO
	.align		4
.L_2559:
        /*0008*/ 	.byte	0x04, 0x17
        /*000a*/ 	.short	(.L_2561 - .L_2560)
.L_2560:
        /*000c*/ 	.word	0x00000000
        /*0010*/ 	.short	0x000b
        /*0012*/ 	.short	0x0044
        /*0014*/ 	.byte	0x00, 0xf0, 0x11, 0x00


	//----- nvinfo : EIATTR_KPARAM_INFO
	.align		4
.L_2561:
        /*0018*/ 	.byte	0x04, 0x17
        /*001a*/ 	.short	(.L_2563 - .L_2562)
.L_2562:
        /*001c*/ 	.word	0x00000000
        /*0020*/ 	.short	0x000a
        /*0022*/ 	.short	0x0040
        /*0024*/ 	.byte	0x00, 0xf0, 0x11, 0x00


	//----- nvinfo : EIATTR_KPARAM_INFO
	.align		4
.L_2563:
        /*0028*/ 	.byte	0x04, 0x17
        /*002a*/ 	.short	(.L_2565 - .L_2564)
.L_2564:
        /*002c*/ 	.word	0x00000000
        /*0030*/ 	.short	0x0009
        /*0032*/ 	.short	0x003c
        /*0034*/ 	.byte	0x00, 0xf0, 0x11, 0x00


	//----- nvinfo : EIATTR_KPARAM_INFO
	.align		4
.L_2565:
        /*0038*/ 	.byte	0x04, 0x17
        /*003a*/ 	.short	(.L_2567 - .L_2566)
.L_2566:
        /*003c*/ 	.word	0x00000000
        /*0040*/ 	.short	0x0008
        /*0042*/ 	.short	0x0038
        /*0044*/ 	.byte	0x00, 0xf0, 0x11, 0x00


	//----- nvinfo : EIATTR_KPARAM_INFO
	.align		4
.L_2567:
        /*0048*/ 	.byte	0x04, 0x17
        /*004a*/ 	.short	(.L_2569 - .L_2568)
.L_2568:
        /*004c*/ 	.word	0x00000000
        /*0050*/ 	.short	0x0007
        /*0052*/ 	.short	0x0034
        /*0054*/ 	.byte	0x00, 0xf0, 0x11, 0x00


	//----- nvinfo : EIATTR_KPARAM_INFO
	.align		4
.L_2569:
        /*0058*/ 	.byte	0x04, 0x17
        /*005a*/ 	.short	(.L_2571 - .L_2570)
.L_2570:
        /*005c*/ 	.word	0x00000000
        /*0060*/ 	.short	0x0006
        /*0062*/ 	.short	0x0030
        /*0064*/ 	.byte	0x00, 0xf0, 0x11, 0x00


	//----- nvinfo : EIATTR_KPARAM_INFO
	.align		4
.L_2571:
        /*0068*/ 	.byte	0x04, 0x17
        /*006a*/ 	.short	(.L_2573 - .L_2572)
.L_2572:
        /*006c*/ 	.word	0x00000000
        /*0070*/ 	.short	0x0005
        /*0072*/ 	.short	0x0028
        /*0074*/ 	.byte	0x00, 0xf5, 0x21, 0x00


	//----- nvinfo : EIATTR_KPARAM_INFO
	.align		4
.L_2573:
        /*0078*/ 	.byte	0x04, 0x17
        /*007a*/ 	.short	(.L_2575 - .L_2574)
.L_2574:
        /*007c*/ 	.word	0x00000000
        /*0080*/ 	.short	0x0004
        /*0082*/ 	.short	0x0020
        /*0084*/ 	.byte	0x00, 0xf5, 0x21, 0x00


	//----- nvinfo : EIATTR_KPARAM_INFO
	.align		4
.L_2575:
        /*0088*/ 	.byte	0x04, 0x17
        /*008a*/ 	.short	(.L_2577 - .L_2576)
.L_2576:
        /*008c*/ 	.word	0x00000000
        /*0090*/ 	.short	0x0003
        /*0092*/ 	.short	0x0018
        /*0094*/ 	.byte	0x00, 0xf5, 0x21, 0x00


	//----- nvinfo : EIATTR_KPARAM_INFO
	.align		4
.L_2577:
        /*0098*/ 	.byte	0x04, 0x17
        /*009a*/ 	.short	(.L_2579 - .L_2578)
.L_2578:
        /*009c*/ 	.word	0x00000000
        /*00a0*/ 	.short	0x0002
        /*00a2*/ 	.short	0x0010
        /*00a4*/ 	.byte	0x00, 0xf5, 0x21, 0x00


	//----- nvinfo : EIATTR_KPARAM_INFO
	.align		4
.L_2579:
        /*00a8*/ 	.byte	0x04, 0x17
        /*00aa*/ 	.short	(.L_2581 - .L_2580)
.L_2580:
        /*00ac*/ 	.word	0x00000000
        /*00b0*/ 	.short	0x0001
        /*00b2*/ 	.short	0x0008
        /*00b4*/ 	.byte	0x00, 0xf5, 0x21, 0x00


	//----- nvinfo : EIATTR_KPARAM_INFO
	.align		4
.L_2581:
        /*00b8*/ 	.byte	0x04, 0x17
        /*00ba*/ 	.short	(.L_2583 - .L_2582)
.L_2582:
        /*00bc*/ 	.word	0x00000000
        /*00c0*/ 	.short	0x0000
        /*00c2*/ 	.short	0x0000
        /*00c4*/ 	.byte	0x00, 0xf5, 0x21, 0x00


	//----- nvinfo : EIATTR_SPARSE_MMA_MASK
	.align		4
.L_2583:
        /*00c8*/ 	.byte	0x03, 0x50
        /*00ca*/ 	.short	0x0000


	//----- nvinfo : EIATTR_MAXREG_COUNT
	.align		4
        /*00cc*/ 	.byte	0x03, 0x1b
        /*00ce*/ 	.short	0x00ff


	//----- nvinfo : EIATTR_EXTERNS
	.align		4
        /*00d0*/ 	.byte	0x04, 0x0f
        /*00d2*/ 	.short	(.L_2585 - .L_2584)


	//   ....[0]....
	.align		4
.L_2584:
        /*00d4*/ 	.word	index@(vprintf)


	//----- nvinfo : EIATTR_MERCURY_ISA_VERSION
	.align		4
.L_2585:
        /*00d8*/ 	.byte	0x03, 0x5f
        /*00da*/ 	.short	0x0101


	//----- nvinfo : EIATTR_VRC_CTA_INIT_COUNT
	.align		4
        /*00dc*/ 	.byte	0x02, 0x4a
	.zero		1
	.zero		1


	//----- nvinfo : EIATTR_SYSCALL_OFFSETS
	.align		4
        /*00e0*/ 	.byte	0x04, 0x46
        /*00e2*/ 	.short	(.L_2587 - .L_2586)


	//   ....[0]....
.L_2586:
        /*00e4*/ 	.word	0x00000340


	//   ....[1]....
        /*00e8*/ 	.word	0x00000460


	//   ....[2]....
        /*00ec*/ 	.word	0x00000540


	//   ....[3]....
        /*00f0*/ 	.word	0x000005f0


	//   ....[4]....
        /*00f4*/ 	.word	0x000007b0


	//   ....[5]....
        /*00f8*/ 	.word	0x000008f0


	//   ....[6]....
        /*00fc*/ 	.word	0x000009d0


	//   ....[7]....
        /*0100*/ 	.word	0x00000b00


	//   ....[8]....
        /*0104*/ 	.word	0x00000c30


	//   ....[9]....
        /*0108*/ 	.word	0x00000d40


	//   ....[10]....
        /*010c*/ 	.word	0x00000e40


	//   ....[11]....
        /*0110*/ 	.word	0x00000f70


	//   ....[12]....
        /*0114*/ 	.word	0x00001070


	//   ....[13]....
        /*0118*/ 	.word	0x00001170


	//----- nvinfo : EIATTR_EXIT_INSTR_OFFSETS
	.align		4
.L_2587:
        /*011c*/ 	.byte	0x04, 0x1c
        /*011e*/ 	.short	(.L_2589 - .L_2588)


	//   ....[0]....
.L_2588:
        /*0120*/ 	.word	0x00000610


	//   ....[1]....
        /*0124*/ 	.word	0x000011d0


	//----- nvinfo : EIATTR_CRS_STACK_SIZE
	.align		4
.L_2589:
        /*0128*/ 	.byte	0x04, 0x1e
        /*012a*/ 	.short	(.L_2591 - .L_2590)
.L_2590:
        /*012c*/ 	.word	0x00000000


	//----- nvinfo : EIATTR_CBANK_PARAM_SIZE
	.align		4
.L_2591:
        /*0130*/ 	.byte	0x03, 0x19
        /*0132*/ 	.short	0x0048


	//----- nvinfo : EIATTR_PARAM_CBANK
	.align		4
        /*0134*/ 	.byte	0x04, 0x0a
        /*0136*/ 	.short	(.L_2593 - .L_2592)
	.align		4
.L_2592:
        /*0138*/ 	.word	index@(.nv.constant0._Z5evictIfLi4ELi2ELi1EEvPT_S1_PKiS3_S3_S3_iiiiii)
        /*013c*/ 	.short	0x0380
        /*013e*/ 	.short	0x0048


	//----- nvinfo : EIATTR_SW_WAR
	.align		4
.L_2593:
        /*0140*/ 	.byte	0x04, 0x36
        /*0142*/ 	.short	(.L_2595 - .L_2594)
.L_2594:
        /*0144*/ 	.word	0x00000008
.L_2595:


//--------------------- .nv.info._Z5evictIfLi2ELi2ELi1EEvPT_S1_PKiS3_S3_S3_iiiiii --------------------------
	.section	.nv.info._Z5evictIfLi2ELi2ELi1EEvPT_S1_PKiS3_S3_S3_iiiiii,"",@"SHT_CUDA_INFO"
	.sectionflags	@""
	.align	4


	//----- nvinfo : EIATTR_CUDA_API_VERSION
	.align		4
        /*0000*/ 	.byte	0x04, 0x37
        /*0002*/ 	.short	(.L_2597 - .L_2596)
.L_2596:
        /*0004*/ 	.word	0x00000082


	//----- nvinfo : EIATTR_KPARAM_INFO
	.align		4
.L_2597:
        /*0008*/ 	.byte	0x04, 0x17
        /*000a*/ 	.short	(.L_2599 - .L_2598)
.L_2598:
        /*000c*/ 	.word	0x00000000
        /*0010*/ 	.short	0x000b
        /*0012*/ 	.short	0x0044
        /*0014*/ 	.byte	0x00, 0xf0, 0x11, 0x00


	//----- nvinfo : EIATTR_KPARAM_INFO
	.align		4
.L_2599:
        /*0018*/ 	.byte	0x04, 0x17
        /*001a*/ 	.short	(.L_2601 - .L_2600)
.L_2600:
        /*001c*/ 	.word	0x00000000
        /*0020*/ 	.short	0x000a
        /*0022*/ 	.short	0x0040
        /*0024*/ 	.byte	0x00, 0xf0, 0x11, 0x00


	//----- nvinfo : EIATTR_KPARAM_INFO
	.align		4
.L_2601:
        /*0028*/ 	.byte	0x04, 0x17
        /*002a*/ 	.short	(.L_2603 - .L_2602)
.L_2602:
        /*002c*/ 	.word	0x00000000
        /*0030*/ 	.short	0x0009
        /*0032*/ 	.short	0x003c
        /*0034*/ 	.byte	0x00, 0xf0, 0x11, 0x00


	//----- nvinfo : EIATTR_KPARAM_INFO
	.align		4
.L_2603:
        /*0038*/ 	.byte	0x04, 0x17
        /*003a*/ 	.short	(.L_2605 - .L_2604)
.L_2604:
        /*003c*/ 	.word	0x00000000
        /*0040*/ 	.short	0x0008
        /*0042*/ 	.short	0x0038
        /*0044*/ 	.byte	0x00, 0xf0, 0x11, 0x00


	//----- nvinfo : EIATTR_KPARAM_INFO
	.align		4
.L_2605:
        /*0048*/ 	.byte	0x04, 0x17
        /*004a*/ 	.short	(.L_2607 - .L_2606)
.L_2606:
        /*004c*/ 	.word	0x00000000
        /*0050*/ 	.short	0x0007
        /*0052*/ 	.short	0x0034
        /*0054*/ 	.byte	0x00, 0xf0, 0x11, 0x00


	//----- nvinfo : EIATTR_KPARAM_INFO
	.align		4
.L_2607:
        /*0058*/ 	.byte	0x04, 0x17
        /*005a*/ 	.short	(.L_2609 - .L_2608)
.L_2608:
        /*005c*/ 	.word	0x00000000
        /*0060*/ 	.short	0x0006
        /*0062*/ 	.short	0x0030
        /*0064*/ 	.byte	0x00, 0xf0, 0x11, 0x00


	//----- nvinfo : EIATTR_KPARAM_INFO
	.align		4
.L_2609:
        /*0068*/ 	.byte	0x04, 0x17
        /*006a*/ 	.short	(.L_2611 - .L_2610)
.L_2610:
        /*006c*/ 	.word	0x00000000
        /*0070*/ 	.short	0x0005
        /*0072*/ 	.short	0x0028
        /*0074*/ 	.byte	0x00, 0xf5, 0x21, 0x00


	//----- nvinfo : EIATTR_KPARAM_INFO
	.align		4
.L_2611:
        /*0078*/ 	.byte	0x04, 0x17
        /*007a*/ 	.short	(.L_2613 - .L_2612)
.L_2612:
        /*007c*/ 	.word	0x00000000
        /*0080*/ 	.short	0x0004
        /*0082*/ 	.short	0x0020
        /*0084*/ 	.byte	0x00, 0xf5, 0x21, 0x00


	//----- nvinfo : EIATTR_KPARAM_INFO
	.align		4
.L_2613:
        /*0088*/ 	.byte	0x04, 0x17
        /*008a*/ 	.short	(.L_2615 - .L_2614)
.L_2614:
        /*008c*/ 	.word	0x00000000
        /*0090*/ 	.short	0x0003
        /*0092*/ 	.short	0x0018
        /*0094*/ 	.byte	0x00, 0xf5, 0x21, 0x00


	//----- nvinfo : EIATTR_KPARAM_INFO
	.align		4
.L_2615:
        /*0098*/ 	.byte	0x04, 0x17
        /*009a*/ 	.short	(.L_2617 - .L_2616)
.L_2616:
        /*009c*/ 	.word	0x00000000
        /*00a0*/ 	.short	0x0002
        /*00a2*/ 	.short	0x0010
        /*00a4*/ 	.byte	0x00, 0xf5, 0x21, 0x00


	//----- nvinfo : EIATTR_KPARAM_INFO
	.align		4
.L_2617:
        /*00a8*/ 	.byte	0x04, 0x17
        /*00aa*/ 	.short	(.L_2619 - .L_2618)
.L_2618:
        /*00ac*/ 	.word	0x00000000
        /*00b0*/ 	.short	0x0001
        /*00b2*/ 	.short	0x0008
        /*00b4*/ 	.byte	0x00, 0xf5, 0x21, 0x00


	//----- nvinfo : EIATTR_KPARAM_INFO
	.align		4
.L_2619:
        /*00b8*/ 	.byte	0x04, 0x17
        /*00ba*/ 	.short	(.L_2621 - .L_2620)
.L_2620:
        /*00bc*/ 	.word	0x00000000
        /*00c0*/ 	.short	0x0000
        /*00c2*/ 	.short	0x0000
        /*00c4*/ 	.byte	0x00, 0xf5, 0x21, 0x00


	//----- nvinfo : EIATTR_SPARSE_MMA_MASK
	.align		4
.L_2621:
        /*00c8*/ 	.byte	0x03, 0x50
        /*00ca*/ 	.short	0x0000


	//----- nvinfo : EIATTR_MAXREG_COUNT
	.align		4
        /*00cc*/ 	.byte	0x03, 0x1b
        /*00ce*/ 	.short	0x00ff


	//----- nvinfo : EIATTR_EXTERNS
	.align		4
        /*00d0*/ 	.byte	0x04, 0x0f
        /*00d2*/ 	.short	(.L_2623 - .L_2622)


	//   ....[0]....
	.align		4
.L_2622:
        /*00d4*/ 	.word	index@(vprintf)


	//----- nvinfo : EIATTR_MERCURY_ISA_VERSION
	.align		4
.L_2623:
        /*00d8*/ 	.byte	0x03, 0x5f
        /*00da*/ 	.short	0x0101


	//----- nvinfo : EIATTR_VRC_CTA_INIT_COUNT
	.align		4
        /*00dc*/ 	.byte	0x02, 0x4a
	.zero		1
	.zero		1


	//----- nvinfo : EIATTR_SYSCALL_OFFSETS
	.align		4
        /*00e0*/ 	.byte	0x04, 0x46
        /*00e2*/ 	.short	(.L_2625 - .L_2624)


	//   ....[0]....
.L_2624:
        /*00e4*/ 	.word	0x00000340


	//   ....[1]....
        /*00e8*/ 	.word	0x00000460


	//   ....[2]....
        /*00ec*/ 	.word	0x00000540


	//   ....[3]....
        /*00f0*/ 	.word	0x000005f0


	//   ....[4]....
        /*00f4*/ 	.word	0x00000930


	//   ....[5]....
        /*00f8*/ 	.word	0x00000a80


	//   ....[6]....
        /*00fc*/ 	.word	0x00000b60


	//   ....[7]....
        /*0100*/ 	.word	0x00000c90


	//   ....[8]....
        /*0104*/ 	.word	0x00000d90


	//   ....[9]....
        /*0108*/ 	.word	0x00000ed0


	//   ....[10]....
        /*010c*/ 	.word	0x00001080


	//   ....[11]....
        /*0110*/ 	.word	0x000011c0


	//   ....[12]....
        /*0114*/ 	.word	0x000012a0


	//   ....[13]....
        /*0118*/ 	.word	0x000013d0


	//   ....[14]....
        /*011c*/ 	.word	0x000014d0


	//   ....[15]....
        /*0120*/ 	.word	0x00001610


	//   ....[16]....
        /*0124*/ 	.word	0x00001780


	//   ....[17]....
        /*0128*/ 	.word	0x00001890


	//   ....[18]....
        /*012c*/ 	.word	0x00001970


	//   ....[19]....
        /*0130*/ 	.word	0x00001aa0


	//   ....[20]....
        /*0134*/ 	.word	0x00001ba0


	//   ....[21]....
        /*0138*/ 	.word	0x00001cd0


	//----- nvinfo : EIATTR_EXIT_INSTR_OFFSETS
	.align		4
.L_2625:
        /*013c*/ 	.byte	0x04, 0x1c
        /*013e*/ 	.short	(.L_2627 - .L_2626)


	//   ....[0]....
.L_2626:
        /*0140*/ 	.word	0x00000640


	//   ....[1]....
        /*0144*/ 	.word	0x00000f40


	//   ....[2]....
        /*0148*/ 	.word	0x00001d30


	//----- nvinfo : EIATTR_CRS_STACK_SIZE
	.align		4
.L_2627:
        /*014c*/ 	.byte	0x04, 0x1e
        /*014e*/ 	.short	(.L_2629 - .L_2628)
.L_2628:
        /*0150*/ 	.word	0x00000000


	//----- nvinfo : EIATTR_CBANK_PARAM_SIZE
	.align		4
.L_2629:
        /*0154*/ 	.byte	0x03, 0x19
        /*0156*/ 	.short	0x0048


	//----- nvinfo : EIATTR_PARAM_CBANK
	.align		4
        /*0158*/ 	.byte	0x04, 0x0a
        /*015a*/ 	.short	(.L_2631 - .L_2630)
	.align		4
.L_2630:
        /*015c*/ 	.word	index@(.nv.constant0._Z5evictIfLi2ELi2ELi1EEvPT_S1_PKiS3_S3_S3_iiiiii)
        /*0160*/ 	.short	0x0380
        /*0162*/ 	.short	0x0048


	//----- nvinfo : EIATTR_SW_WAR
	.align		4
.L_2631:
        /*0164*/ 	.byte	0x04, 0x36
        /*0166*/ 	.short	(.L_2633 - .L_2632)
.L_2632:
        /*0168*/ 	.word	0x00000008
.L_2633:


//--------------------- .nv.info._Z5evictIfLi1ELi2ELi1EEvPT_S1_PKiS3_S3_S3_iiiiii --------------------------
	.section	.nv.info._Z5evictIfLi1ELi2ELi1EEvPT_S1_PKiS3_S3_S3_iiiiii,"",@"SHT_CUDA_INFO"
	.sectionflags	@""
	.align	4


	//----- nvinfo : EIATTR_CUDA_API_VERSION
	.align		4
        /*0000*/ 	.byte	0x04, 0x37
        /*0002*/ 	.short	(.L_2635 - .L_2634)
.L_2634:
        /*0004*/ 	.word	0x00000082


	//----- nvinfo : EIATTR_KPARAM_INFO
	.align		4
.L_2635:
        /*0008*/ 	.byte	0x04, 0x17
        /*000a*/ 	.short	(.L_2637 - .L_2636)
.L_2636:
        /*000c*/ 	.word	0x00000000
        /*0010*/ 	.short	0x000b
        /*0012*/ 	.short	0x0044
        /*0014*/ 	.byte	0x00, 0xf0, 0x11, 0x00


	//----- nvinfo : EIATTR_KPARAM_INFO
	.align		4
.L_2637:
        /*0018*/ 	.byte	0x04, 0x17
        /*001a*/ 	.short	(.L_2639 - .L_2638)
.L_2638:
        /*001c*/ 	.word	0x00000000
        /*0020*/ 	.short	0x000a
        /*0022*/ 	.short	0x0040
        /*0024*/ 	.byte	0x00, 0xf0, 0x11, 0x00


	//----- nvinfo : EIATTR_KPARAM_INFO
	.align		4
.L_2639:
        /*0028*/ 	.byte	0x04, 0x17
        /*002a*/ 	.short	(.L_2641 - .L_2640)
.L_2640:
        /*002c*/ 	.word	0x00000000
        /*0030*/ 	.short	0x0009
        /*0032*/ 	.short	0x003c
        /*0034*/ 	.byte	0x00, 0xf0, 0x11, 0x00


	//----- nvinfo : EIATTR_KPARAM_INFO
	.align		4
.L_2641:
        /*0038*/ 	.byte	0x04, 0x17
        /*003a*/ 	.short	(.L_2643 - .L_2642)
.L_2642:
        /*003c*/ 	.word	0x00000000
        /*0040*/ 	.short	0x0008
        /*0042*/ 	.short	0x0038
        /*0044*/ 	.byte	0x00, 0xf0, 0x11, 0x00


	//----- nvinfo : EIATTR_KPARAM_INFO
	.align		4
.L_2643:
        /*0048*/ 	.byte	0x04, 0x17
        /*004a*/ 	.short	(.L_2645 - .L_2644)
.L_2644:
        /*004c*/ 	.word	0x00000000
        /*0050*/ 	.short	0x0007
        /*0052*/ 	.short	0x0034
        /*0054*/ 	.byte	0x00, 0xf0, 0x11, 0x00


	//----- nvinfo : EIATTR_KPARAM_INFO
	.align		4
.L_2645:
        /*0058*/ 	.byte	0x04, 0x17
        /*005a*/ 	.short	(.L_2647 - .L_2646)
.L_2646:
        /*005c*/ 	.word	0x00000000
        /*0060*/ 	.short	0x0006
        /*0062*/ 	.short	0x0030
        /*0064*/ 	.byte	0x00, 0xf0, 0x11, 0x00


	//----- nvinfo : EIATTR_KPARAM_INFO
	.align		4
.L_2647:
        /*0068*/ 	.byte	0x04, 0x17
        /*006a*/ 	.short	(.L_2649 - .L_2648)
.L_2648:
        /*006c*/ 	.word	0x00000000
        /*0070*/ 	.short	0x0005
        /*0072*/ 	.short	0x0028
        /*0074*/ 	.byte	0x00, 0xf5, 0x21, 0x00


	//----- nvinfo : EIATTR_KPARAM_INFO
	.align		4
.L_2649:
        /*0078*/ 	.byte	0x04, 0x17
        /*007a*/ 	.short	(.L_2651 - .L_2650)
.L_2650:
        /*007c*/ 	.word	0x00000000
        /*0080*/ 	.short	0x0004
        /*0082*/ 	.short	0x0020
        /*0084*/ 	.byte	0x00, 0xf5, 0x21, 0x00


	//----- nvinfo : EIATTR_KPARAM_INFO
	.align		4
.L_2651:
        /*0088*/ 	.byte	0x04, 0x17
        /*008a*/ 	.short	(.L_2653 - .L_2652)
.L_2652:
        /*008c*/ 	.word	0x00000000
        /*0090*/ 	.short	0x0003
        /*0092*/ 	.short	0x0018
        /*0094*/ 	.byte	0x00, 0xf5, 0x21, 0x00


	//----- nvinfo : EIATTR_KPARAM_INFO
	.align		4
.L_2653:
        /*0098*/ 	.byte	0x04, 0x17
        /*009a*/ 	.short	(.L_2655 - .L_2654)
.L_2654:
        /*009c*/ 	.word	0x00000000
        /*00a0*/ 	.short	0x0002
        /*00a2*/ 	.short	0x0010
        /*00a4*/ 	.byte	0x00, 0xf5, 0x21, 0x00


	//----- nvinfo : EIATTR_KPARAM_INFO
	.align		4
.L_2655:
        /*00a8*/ 	.byte	0x04, 0x17
        /*00aa*/ 	.short	(.L_2657 - .L_2656)
.L_2656:
        /*00ac*/ 	.word	0x00000000
        /*00b0*/ 	.short	0x0001
        /*00b2*/ 	.short	0x0008
        /*00b4*/ 	.byte	0x00, 0xf5, 0x21, 0x00


	//----- nvinfo : EIATTR_KPARAM_INFO
	.align		4
.L_2657:
        /*00b8*/ 	.byte	0x04, 0x17
        /*00ba*/ 	.short	(.L_2659 - .L_2658)
.L_2658:
        /*00bc*/ 	.word	0x00000000
        /*00c0*/ 	.short	0x0000
        /*00c2*/ 	.short	0x0000
        /*00c4*/ 	.byte	0x00, 0xf5, 0x21, 0x00


	//----- nvinfo : EIATTR_SPARSE_MMA_MASK
	.align		4
.L_2659:
        /*00c8*/ 	.byte	0x03, 0x50
        /*00ca*/ 	.short	0x0000


	//----- nvinfo : EIATTR_MAXREG_COUNT
	.align		4
        /*00cc*/ 	.byte	0x03, 0x1b
        /*00ce*/ 	.short	0x00ff


	//----- nvinfo : EIATTR_EXTERNS
	.align		4
        /*00d0*/ 	.byte	0x04, 0x0f
        /*00d2*/ 	.short	(.L_2661 - .L_2660)


	//   ....[0]....
	.align		4
.L_2660:
        /*00d4*/ 	.word	index@(vprintf)


	//----- nvinfo : EIATTR_MERCURY_ISA_VERSION
	.align		4
.L_2661:
        /*00d8*/ 	.byte	0x03, 0x5f
        /*00da*/ 	.short	0x0101


	//----- nvinfo : EIATTR_VRC_CTA_INIT_COUNT
	.align		4
        /*00dc*/ 	.byte	0x02, 0x4a
	.zero		1
	.zero		1


	//----- nvinfo : EIATTR_SYSCALL_OFFSETS
	.align		4
        /*00e0*/ 	.byte	0x04, 0x46
        /*00e2*/ 	.short	(.L_2663 - .L_2662)


	//   ....[0]....
.L_2662:
        /*00e4*/ 	.word	0x00000340


	//   ....[1]....
        /*00e8*/ 	.word	0x00000470


	//   ....[2]....
        /*00ec*/ 	.word	0x00000550


	//   ....[3]....
        /*00f0*/ 	.word	0x00000600


	//   ....[4]....
        /*00f4*/ 	.word	0x000009f0


	//   ....[5]....
        /*00f8*/ 	.word	0x00000af0


	//   ....[6]....
        /*00fc*/ 	.word	0x00000bf0


	//   ....[7]....
        /*0100*/ 	.word	0x00000d40


	//   ....[8]....
        /*0104*/ 	.word	0x00000e60


	//   ....[9]....
        /*0108*/ 	.word	0x00001090


	//   ....[10]....
        /*010c*/ 	.word	0x000011d0


	//   ....[11]....
        /*0110*/ 	.word	0x000012d0


	//   ....[12]....
        /*0114*/ 	.word	0x00001420


	//   ....[13]....
        /*0118*/ 	.word	0x00001540


	//   ....[14]....
        /*011c*/ 	.word	0x000016d0


	//   ....[15]....
        /*0120*/ 	.word	0x000017e0


	//   ....[16]....
        /*0124*/ 	.word	0x000018e0


	//   ....[17]....
        /*0128*/ 	.word	0x00001a30


	//   ....[18]....
        /*012c*/ 	.word	0x00001b50


	//   ....[19]....
        /*0130*/ 	.word	0x00001cf0


	//   ....[20]....
        /*0134*/ 	.word	0x00001e00


	//   ....[21]....
        /*0138*/ 	.word	0x00001f00


	//   ....[22]....
        /*013c*/ 	.word	0x00002050


	//   ....[23]....
        /*0140*/ 	.word	0x00002170


	//   ....[24]....
        /*0144*/ 	.word	0x00002310


	//   ....[25]....
        /*0148*/ 	.word	0x00002420


	//   ....[26]....
        /*014c*/ 	.word	0x00002520


	//   ....[27]....
        /*0150*/ 	.word	0x00002680


	//   ....[28]....
        /*0154*/ 	.word	0x000027a0


	//----- nvinfo : EIATTR_EXIT_INSTR_OFFSETS
	.align		4
.L_2663:
        /*0158*/ 	.byte	0x04, 0x1c
        /*015a*/ 	.short	(.L_2665 - .L_2664)


	//   ....[0]....
.L_2664:
        /*015c*/ 	.word	0x00000650


	//   ....[1]....
        /*0160*/ 	.word	0x00000f40


	//   ....[2]....
        /*0164*/ 	.word	0x00002830


	//----- nvinfo : EIATTR_CRS_STACK_SIZE
	.align		4
.L_2665:
        /*0168*/ 	.byte	0x04, 0x1e
        /*016a*/ 	.short	(.L_2667 - .L_2666)
.L_2666:
        /*016c*/ 	.word	0x00000000


	//----- nvinfo : EIATTR_CBANK_PARAM_SIZE
	.align		4
.L_2667:
        /*0170*/ 	.byte	0x03, 0x19
        /*0172*/ 	.short	0x0048


	//----- nvinfo : EIATTR_PARAM_CBANK
	.align		4
        /*0174*/ 	.byte	0x04, 0x0a
        /*0176*/ 	.short	(.L_2669 - .L_2668)
	.align		4
.L_2668:
        /*0178*/ 	.word	index@(.nv.constant0._Z5evictIfLi1ELi2ELi1EEvPT_S1_PKiS3_S3_S3_iiiiii)
        /*017c*/ 	.short	0x0380
        /*017e*/ 	.short	0x0048


	//----- nvinfo : EIATTR_SW_WAR
	.align		4
.L_2669:
        /*0180*/ 	.byte	0x04, 0x36
        /*0182*/ 	.short	(.L_2671 - .L_2670)
.L_2670:
        /*0184*/ 	.word	0x00000008
.L_2671:


//--------------------- .nv.info._Z5evictIfLi8ELi1ELi1EEvPT_S1_PKiS3_S3_S3_iiiiii --------------------------
	.section	.nv.info._Z5evictIfLi8ELi1ELi1EEvPT_S1_PKiS3_S3_S3_iiiiii,"",@"SHT_CUDA_INFO"
	.sectionflags	@""
	.align	4


	//----- nvinfo : EIATTR_CUDA_API_VERSION
	.align		4
        /*0000*/ 	.byte	0x04, 0x37
        /*0002*/ 	.short	(.L_2673 - .L_2672)
.L_2672:
        /*0004*/ 	.word	0x00000082


	//----- nvinfo : EIATTR_KPARAM_INFO
	.align		4
.L_2673:
        /*0008*/ 	.byte	0x04, 0x17
        /*000a*/ 	.short	(.L_2675 - .L_2674)
.L_2674:
        /*000c*/ 	.word	0x00000000
        /*0010*/ 	.short	0x000b
        /*0012*/ 	.short	0x0044
        /*0014*/ 	.byte	0x00, 0xf0, 0x11, 0x00


	//----- nvinfo : EIATTR_KPARAM_INFO
	.align		4
.L_2675:
        /*0018*/ 	.byte	0x04, 0x17
        /*001a*/ 	.short	(.L_2677 - .L_2676)
.L_2676:
        /*001c*/ 	.word	0x00000000
        /*0020*/ 	.short	0x000a
        /*0022*/ 	.short	0x0040
        /*0024*/ 	.byte	0x00, 0xf0, 0x11, 0x00


	//----- nvinfo : EIATTR_KPARAM_INFO
	.align		4
.L_2677:
        /*0028*/ 	.byte	0x04, 0x17
        /*002a*/ 	.short	(.L_2679 - .L_2678)
.L_2678:
        /*002c*/ 	.word	0x00000000
        /*0030*/ 	.short	0x0009
        /*0032*/ 	.short	0x003c
        /*0034*/ 	.byte	0x00, 0xf0, 0x11, 0x00


	//----- nvinfo : EIATTR_KPARAM_INFO
	.align		4
.L_2679:
        /*0038*/ 	.byte	0x04, 0x17
        /*003a*/ 	.short	(.L_2681 - .L_2680)
.L_2680:
        /*003c*/ 	.word	0x00000000
        /*0040*/ 	.short	0x0008
        /*0042*/ 	.short	0x0038
        /*0044*/ 	.byte	0x00, 0xf0, 0x11, 0x00


	//----- nvinfo : EIATTR_KPARAM_INFO
	.align		4
.L_2681:
        /*0048*/ 	.byte	0x04, 0x17
        /*004a*/ 	.short	(.L_2683 - .L_2682)
.L_2682:
        /*004c*/ 	.word	0x00000000
        /*0050*/ 	.short	0x0007
        /*0052*/ 	.short	0x0034
        /*0054*/ 	.byte	0x00, 0xf0, 0x11, 0x00


	//----- nvinfo : EIATTR_KPARAM_INFO
	.align		4
.L_2683:
        /*0058*/ 	.byte	0x04, 0x17
        /*005a*/ 	.short	(.L_2685 - .L_2684)
.L_2684:
        /*005c*/ 	.word	0x00000000
        /*0060*/ 	.short	0x0006
        /*0062*/ 	.short	0x0030
        /*0064*/ 	.byte	0x00, 0xf0, 0x11, 0x00


	//----- nvinfo : EIATTR_KPARAM_INFO
	.align		4
.L_2685:
        /*0068*/ 	.byte	0x04, 0x17
        /*006a*/ 	.short	(.L_2687 - .L_2686)
.L_2686:
        /*006c*/ 	.word	0x00000000
        /*0070*/ 	.short	0x0005
        /*0072*/ 	.short	0x0028
        /*0074*/ 	.byte	0x00, 0xf5, 0x21, 0x00


	//----- nvinfo : EIATTR_KPARAM_INFO
	.align		4
.L_2687:
        /*0078*/ 	.byte	0x04, 0x17
        /*007a*/ 	.short	(.L_2689 - .L_2688)
.L_2688:
        /*007c*/ 	.word	0x00000000
        /*0080*/ 	.short	0x0004
        /*0082*/ 	.short	0x0020
        /*0084*/ 	.byte	0x00, 0xf5, 0x21, 0x00


	//----- nvinfo : EIATTR_KPARAM_INFO
	.align		4
.L_2689:
        /*0088*/ 	.byte	0x04, 0x17
        /*008a*/ 	.short	(.L_2691 - .L_2690)
.L_2690:
        /*008c*/ 	.word	0x00000000
        /*0090*/ 	.short	0x0003
        /*0092*/ 	.short	0x0018
        /*0094*/ 	.byte	0x00, 0xf5, 0x21, 0x00


	//----- nvinfo : EIATTR_KPARAM_INFO
	.align		4
.L_2691:
        /*0098*/ 	.byte	0x04, 0x17
        /*009a*/ 	.short	(.L_2693 - .L_2692)
.L_2692:
        /*009c*/ 	.word	0x00000000
        /*00a0*/ 	.short	0x0002
        /*00a2*/ 	.short	0x0010
        /*00a4*/ 	.byte	0x00, 0xf5, 0x21, 0x00


	//----- nvinfo : EIATTR_KPARAM_INFO
	.align		4
.L_2693:
        /*00a8*/ 	.byte	0x04, 0x17
        /*00aa*/ 	.short	(.L_2695 - .L_2694)
.L_2694:
        /*00ac*/ 	.word	0x00000000
        /*00b0*/ 	.short	0x0001
        /*00b2*/ 	.short	0x0008
        /*00b4*/ 	.byte	0x00, 0xf5, 0x21, 0x00


	//----- nvinfo : EIATTR_KPARAM_INFO
	.align		4
.L_2695:
        /*00b8*/ 	.byte	0x04, 0x17
        /*00ba*/ 	.short	(.L_2697 - .L_2696)
.L_2696:
        /*00bc*/ 	.word	0x00000000
        /*00c0*/ 	.short	0x0000
        /*00c2*/ 	.short	0x0000
        /*00c4*/ 	.byte	0x00, 0xf5, 0x21, 0x00


	//----- nvinfo : EIATTR_SPARSE_MMA_MASK
	.align		4
.L_2697:
        /*00c8*/ 	.byte	0x03, 0x50
        /*00ca*/ 	.short	0x0000


	//----- nvinfo : EIATTR_MAXREG_COUNT
	.align		4
        /*00cc*/ 	.byte	0x03, 0x1b
        /*00ce*/ 	.short	0x00ff


	//----- nvinfo : EIATTR_EXTERNS
	.align		4
        /*00d0*/ 	.byte	0x04, 0x0f
        /*00d2*/ 	.short	(.L_2699 - .L_2698)


	//   ....[0]....
	.align		4
.L_2698:
        /*00d4*/ 	.word	index@(vprintf)


	//----- nvinfo : EIATTR_MERCURY_ISA_VERSION
	.align		4
.L_2699:
        /*00d8*/ 	.byte	0x03, 0x5f
        /*00da*/ 	.short	0x0101


	//----- nvinfo : EIATTR_VRC_CTA_INIT_COUNT
	.align		4
        /*00dc*/ 	.byte	0x02, 0x4a
	.zero		1
	.zero		1


	//----- nvinfo : EIATTR_SYSCALL_OFFSETS
	.align		4
        /*00e0*/ 	.byte	0x04, 0x46
        /*00e2*/ 	.short	(.L_2701 - .L_2700)


	//   ....[0]....
.L_2700:
        /*00e4*/ 	.word	0x00000340


	//   ....[1]....
        /*00e8*/ 	.word	0x00000460


	//   ....[2]....
        /*00ec*/ 	.word	0x00000540


	//   ....[3]....
        /*00f0*/ 	.word	0x000005f0


	//   ....[4]....
        /*00f4*/ 	.word	0x000007b0


	//   ....[5]....
        /*00f8*/ 	.word	0x000008f0


	//   ....[6]....
        /*00fc*/ 	.word	0x000009d0


	//   ....[7]....
        /*0100*/ 	.word	0x00000b30


	//   ....[8]....
        /*0104*/ 	.word	0x00000c60


	//   ....[9]....
        /*0108*/ 	.word	0x00000d90


	//   ....[10]....
        /*010c*/ 	.word	0x00000ec0


	//   ....[11]....
        /*0110*/ 	.word	0x00000ff0


	//   ....[12]....
        /*0114*/ 	.word	0x00001120


	//   ....[13]....
        /*0118*/ 	.word	0x00001250


	//   ....[14]....
        /*011c*/ 	.word	0x00001350


	//   ....[15]....
        /*0120*/ 	.word	0x00001480


	//   ....[16]....
        /*0124*/ 	.word	0x00001580


	//   ....[17]....
        /*0128*/ 	.word	0x00001680


	//   ....[18]....
        /*012c*/ 	.word	0x00001780


	//   ....[19]....
        /*0130*/ 	.word	0x00001880


	//   ....[20]....
        /*0134*/ 	.word	0x00001980


	//   ....[21]....
        /*0138*/ 	.word	0x00001a80


	//----- nvinfo : EIATTR_EXIT_INSTR_OFFSETS
	.align		4
.L_2701:
        /*013c*/ 	.byte	0x04, 0x1c
        /*013e*/ 	.short	(.L_2703 - .L_2702)


	//   ....[0]....
.L_2702:
        /*0140*/ 	.word	0x00000610


	//   ....[1]....
        /*0144*/ 	.word	0x00001ae0


	//----- nvinfo : EIATTR_CRS_STACK_SIZE
	.align		4
.L_2703:
        /*0148*/ 	.byte	0x04, 0x1e
        /*014a*/ 	.short	(.L_2705 - .L_2704)
.L_2704:
        /*014c*/ 	.word	0x00000000


	//----- nvinfo : EIATTR_CBANK_PARAM_SIZE
	.align		4
.L_2705:
        /*0150*/ 	.byte	0x03, 0x19
        /*0152*/ 	.short	0x0048


	//----- nvinfo : EIATTR_PARAM_CBANK
	.align		4
        /*0154*/ 	.byte	0x04, 0x0a
        /*0156*/ 	.short	(.L_2707 - .L_2706)
	.align		4
.L_2706:
        /*0158*/ 	.word	index@(.nv.constant0._Z5evictIfLi8ELi1ELi1EEvPT_S1_PKiS3_S3_S3_iiiiii)
        /*015c*/ 	.short	0x0380
        /*015e*/ 	.short	0x0048


	//----- nvinfo : EIATTR_SW_WAR
	.align		4
.L_2707:
        /*0160*/ 	.byte	0x04, 0x36
        /*0162*/ 	.short	(.L_2709 - .L_2708)
.L_2708:
        /*0164*/ 	.word	0x00000008
.L_2709:


//--------------------- .nv.info._Z5evictIfLi4ELi1ELi1EEvPT_S1_PKiS3_S3_S3_iiiiii --------------------------
	.section	.nv.info._Z5evictIfLi4ELi1ELi1EEvPT_S1_PKiS3_S3_S3_iiiiii,"",@"SHT_CUDA_INFO"
	.sectionflags	@""
	.align	4


	//----- nvinfo : EIATTR_CUDA_API_VERSION
	.align		4
        /*0000*/ 	.byte	0x04, 0x37
        /*0002*/ 	.short	(.L_2711 - .L_2710)
.L_2710:
        /*0004*/ 	.word	0x00000082


	//----- nvinfo : EIATTR_KPARAM_INFO
	.align		4
.L_2711:
        /*0008*/ 	.byte	0x04, 0x17
        /*000a*/ 	.short	(.L_2713 - .L_2712)
.L_2712:
        /*000c*/ 	.word	0x00000000
        /*0010*/ 	.short	0x000b
        /*0012*/ 	.short	0x0044
        /*0014*/ 	.byte	0x00, 0xf0, 0x11, 0x00


	//----- nvinfo : EIATTR_KPARAM_INFO
	.align		4
.L_2713:
        /*0018*/ 	.byte	0x04, 0x17
        /*001a*/ 	.short	(.L_2715 - .L_2714)
.L_2714:
        /*001c*/ 	.word	0x00000000
        /*0020*/ 	.short	0x000a
        /*0022*/ 	.short	0x0040
        /*0024*/ 	.byte	0x00, 0xf0, 0x11, 0x00


	//----- nvinfo : EIATTR_KPARAM_INFO
	.align		4
.L_2715:
        /*0028*/ 	.byte	0x04, 0x17
        /*002a*/ 	.short	(.L_2717 - .L_2716)
.L_2716:
        /*002c*/ 	.word	0x00000000
        /*0030*/ 	.short	0x0009
        /*0032*/ 	.short	0x003c
        /*0034*/ 	.byte	0x00, 0xf0, 0x11, 0x00


	//----- nvinfo : EIATTR_KPARAM_INFO
	.align		4
.L_2717:
        /*0038*/ 	.byte	0x04, 0x17
        /*003a*/ 	.short	(.L_2719 - .L_2718)
.L_2718:
        /*003c*/ 	.word	0x00000000
        /*0040*/ 	.short	0x0008
        /*0042*/ 	.short	0x0038
        /*0044*/ 	.byte	0x00, 0xf0, 0x11, 0x00


	//----- nvinfo : EIATTR_KPARAM_INFO
	.align		4
.L_2719:
        /*0048*/ 	.byte	0x04, 0x17
        /*004a*/ 	.short	(.L_2721 - .L_2720)
.L_2720:
        /*004c*/ 	.word	0x00000000
        /*0050*/ 	.short	0x0007
        /*0052*/ 	.short	0x0034
        /*0054*/ 	.byte	0x00, 0xf0, 0x11, 0x00


	//----- nvinfo : EIATTR_KPARAM_INFO
	.align		4
.L_2721:
        /*0058*/ 	.byte	0x04, 0x17
        /*005a*/ 	.short	(.L_2723 - .L_2722)
.L_2722:
        /*005c*/ 	.word	0x00000000
        /*0060*/ 	.short	0x0006
        /*0062*/ 	.short	0x0030
        /*0064*/ 	.byte	0x00, 0xf0, 0x11, 0x00


	//----- nvinfo : EIATTR_KPARAM_INFO
	.align		4
.L_2723:
        /*0068*/ 	.byte	0x04, 0x17
        /*006a*/ 	.short	(.L_2725 - .L_2724)
.L_2724:
        /*006c*/ 	.word	0x00000000
        /*0070*/ 	.short	0x0005
        /*0072*/ 	.short	0x0028
        /*0074*/ 	.byte	0x00, 0xf5, 0x21, 0x00


	//----- nvinfo : EIATTR_KPARAM_INFO
	.align		4
.L_2725:
        /*0078*/ 	.byte	0x04, 0x17
        /*007a*/ 	.short	(.L_2727 - .L_2726)
.L_2726:
        /*007c*/ 	.word	0x00000000
        /*0080*/ 	.short	0x0004
        /*0082*/ 	.short	0x0020
        /*0084*/ 	.byte	0x00, 0xf5, 0x21, 0x00


	//----- nvinfo : EIATTR_KPARAM_INFO
	.align		4
.L_2727:
        /*0088*/ 	.byte	0x04, 0x17
        /*008a*/ 	.short	(.L_2729 - .L_2728)
.L_2728:
        /*008c*/ 	.word	0x00000000
        /*0090*/ 	.short	0x0003
        /*0092*/ 	.short	0x0018
        /*0094*/ 	.byte	0x00, 0xf5, 0x21, 0x00


	//----- nvinfo : EIATTR_KPARAM_INFO
	.align		4
.L_2729:
        /*0098*/ 	.byte	0x04, 0x17
        /*009a*/ 	.short	(.L_2731 - .L_2730)
.L_2730:
        /*009c*/ 	.word	0x00000000
        /*00a0*/ 	.short	0x0002
        /*00a2*/ 	.short	0x0010
        /*00a4*/ 	.byte	0x00, 0xf5, 0x21, 0x00


	//----- nvinfo : EIATTR_KPARAM_INFO
	.align		4
.L_2731:
        /*00a8*/ 	.byte	0x04, 0x17
        /*00aa*/ 	.short	(.L_2733 - .L_2732)
.L_2732:
        /*00ac*/ 	.word	0x00000000
        /*00b0*/ 	.short	0x0001
        /*00b2*/ 	.short	0x0008
        /*00b4*/ 	.byte	0x00, 0xf5, 0x21, 0x00


	//----- nvinfo : EIATTR_KPARAM_INFO
	.align		4
.L_2733:
        /*00b8*/ 	.byte	0x04, 0x17
        /*00ba*/ 	.short	(.L_2735 - .L_2734)
.L_2734:
        /*00bc*/ 	.word	0x00000000
        /*00c0*/ 	.short	0x0000
        /*00c2*/ 	.short	0x0000
        /*00c4*/ 	.byte	0x00, 0xf5, 0x21, 0x00


	//----- nvinfo : EIATTR_SPARSE_MMA_MASK
	.align		4
.L_2735:
        /*00c8*/ 	.byte	0x03, 0x50
        /*00ca*/ 	.short	0x0000


	//----- nvinfo : EIATTR_MAXREG_COUNT
	.align		4
        /*00cc*/ 	.byte	0x03, 0x1b
        /*00ce*/ 	.short	0x00ff


	//----- nvinfo : EIATTR_EXTERNS
	.align		4
        /*00d0*/ 	.byte	0x04, 0x0f
        /*00d2*/ 	.short	(.L_2737 - .L_2736)


	//   ....[0]....
	.align		4
.L_2736:
        /*00d4*/ 	.word	index@(vprintf)


	//----- nvinfo : EIATTR_MERCURY_ISA_VERSION
	.align		4
.L_2737:
        /*00d8*/ 	.byte	0x03, 0x5f
        /*00da*/ 	.short	0x0101


	//----- nvinfo : EIATTR_VRC_CTA_INIT_COUNT
	.align		4
        /*00dc*/ 	.byte	0x02, 0x4a
	.zero		1
	.zero		1


	//----- nvinfo : EIATTR_SYSCALL_OFFSETS
	.align		4
        /*00e0*/ 	.byte	0x04, 0x46
        /*00e2*/ 	.short	(.L_2739 - .L_2738)


	//   ....[0]....
.L_2738:
        /*00e4*/ 	.word	0x00000340


	//   ....[1]....
        /*00e8*/ 	.word	0x00000460


	//   ....[2]....
        /*00ec*/ 	.word	0x00000540


	//   ....[3]....
        /*00f0*/ 	.word	0x000005f0


	//   ....[4]....
        /*00f4*/ 	.word	0x000007b0


	//   ....[5]....
        /*00f8*/ 	.word	0x000008f0


	//   ....[6]....
        /*00fc*/ 	.word	0x000009d0


	//   ....[7]....
        /*0100*/ 	.word	0x00000b30


	//   ....[8]....
        /*0104*/ 	.word	0x00000c60


	//   ....[9]....
        /*0108*/ 	.word	0x00000d90


	//   ....[10]....
        /*010c*/ 	.word	0x00000e90


	//   ....[11]....
        /*0110*/ 	.word	0x00000fc0


	//   ....[12]....
        /*0114*/ 	.word	0x000010c0


	//   ....[13]....
        /*0118*/ 	.word	0x000011c0


	//----- nvinfo : EIATTR_EXIT_INSTR_OFFSETS
	.align		4
.L_2739:
        /*011c*/ 	.byte	0x04, 0x1c
        /*011e*/ 	.short	(.L_2741 - .L_2740)


	//   ....[0]....
.L_2740:
        /*0120*/ 	.word	0x00000610


	//   ....[1]....
        /*0124*/ 	.word	0x00001220


	//----- nvinfo : EIATTR_CRS_STACK_SIZE
	.align		4
.L_2741:
        /*0128*/ 	.byte	0x04, 0x1e
        /*012a*/ 	.short	(.L_2743 - .L_2742)
.L_2742:
        /*012c*/ 	.word	0x00000000


	//----- nvinfo : EIATTR_CBANK_PARAM_SIZE
	.align		4
.L_2743:
        /*0130*/ 	.byte	0x03, 0x19
        /*0132*/ 	.short	0x0048


	//----- nvinfo : EIATTR_PARAM_CBANK
	.align		4
        /*0134*/ 	.byte	0x04, 0x0a
        /*0136*/ 	.short	(.L_2745 - .L_2744)
	.align		4
.L_2744:
        /*0138*/ 	.word	index@(.nv.constant0._Z5evictIfLi4ELi1ELi1EEvPT_S1_PKiS3_S3_S3_iiiiii)
        /*013c*/ 	.short	0x0380
        /*013e*/ 	.short	0x0048


	//----- nvinfo : EIATTR_SW_WAR
	.align		4
.L_2745:
        /*0140*/ 	.byte	0x04, 0x36
        /*0142*/ 	.short	(.L_2747 - .L_2746)
.L_2746:
        /*0144*/ 	.word	0x00000008
.L_2747:


//--------------------- .nv.info._Z5evictIfLi2ELi1ELi1EEvPT_S1_PKiS3_S3_S3_iiiiii --------------------------
	.section	.nv.info._Z5evictIfLi2ELi1ELi1EEvPT_S1_PKiS3_S3_S3_iiiiii,"",@"SHT_CUDA_INFO"
	.sectionflags	@""
	.align	4


	//----- nvinfo : EIATTR_CUDA_API_VERSION
	.align		4
        /*0000*/ 	.byte	0x04, 0x37
        /*0002*/ 	.short	(.L_2749 - .L_2748)
.L_2748:
        /*0004*/ 	.word	0x00000082


	//----- nvinfo : EIATTR_KPARAM_INFO
	.align		4
.L_2749:
        /*0008*/ 	.byte	0x04, 0x17
        /*000a*/ 	.short	(.L_2751 - .L_2750)
.L_2750:
        /*000c*/ 	.word	0x00000000
        /*0010*/ 	.short	0x000b
        /*0012*/ 	.short	0x0044
        /*0014*/ 	.byte	0x00, 0xf0, 0x11, 0x00


	//----- nvinfo : EIATTR_KPARAM_INFO
	.align		4
.L_2751:
        /*0018*/ 	.byte	0x04, 0x17
        /*001a*/ 	.short	(.L_2753 - .L_2752)
.L_2752:
        /*001c*/ 	.word	0x00000000
        /*0020*/ 	.short	0x000a
        /*0022*/ 	.short	0x0040
        /*0024*/ 	.byte	0x00, 0xf0, 0x11, 0x00


	//----- nvinfo : EIATTR_KPARAM_INFO
	.align		4
.L_2753:
        /*0028*/ 	.byte	0x04, 0x17
        /*002a*/ 	.short	(.L_2755 - .L_2754)
.L_2754:
        /*002c*/ 	.word	0x00000000
        /*0030*/ 	.short	0x0009
        /*0032*/ 	.short	0x003c
        /*0034*/ 	.byte	0x00, 0xf0, 0x11, 0x00


	//----- nvinfo : EIATTR_KPARAM_INFO
	.align		4
.L_2755:
        /*0038*/ 	.byte	0x04, 0x17
        /*003a*/ 	.short	(.L_2757 - .L_2756)
.L_2756:
        /*003c*/ 	.word	0x00000000
        /*0040*/ 	.short	0x0008
        /*0042*/ 	.short	0x0038
        /*0044*/ 	.byte	0x00, 0xf0, 0x11, 0x00


	//----- nvinfo : EIATTR_KPARAM_INFO
	.align		4
.L_2757:
        /*0048*/ 	.byte	0x04, 0x17
        /*004a*/ 	.short	(.L_2759 - .L_2758)
.L_2758:
        /*004c*/ 	.word	0x00000000
        /*0050*/ 	.short	0x0007
        /*0052*/ 	.short	0x0034
        /*0054*/ 	.byte	0x00, 0xf0, 0x11, 0x00


	//----- nvinfo : EIATTR_KPARAM_INFO
	.align		4
.L_2759:
        /*0058*/ 	.byte	0x04, 0x17
        /*005a*/ 	.short	(.L_2761 - .L_2760)
.L_2760:
        /*005c*/ 	.word	0x00000000
        /*0060*/ 	.short	0x0006
        /*0062*/ 	.short	0x0030
        /*0064*/ 	.byte	0x00, 0xf0, 0x11, 0x00


	//----- nvinfo : EIATTR_KPARAM_INFO
	.align		4
.L_2761:
        /*0068*/ 	.byte	0x04, 0x17
        /*006a*/ 	.short	(.L_2763 - .L_2762)
.L_2762:
        /*006c*/ 	.word	0x00000000
        /*0070*/ 	.short	0x0005
        /*0072*/ 	.short	0x0028
        /*0074*/ 	.byte	0x00, 0xf5, 0x21, 0x00


	//----- nvinfo : EIATTR_KPARAM_INFO
	.align		4
.L_2763:
        /*0078*/ 	.byte	0x04, 0x17
        /*007a*/ 	.short	(.L_2765 - .L_2764)
.L_2764:
        /*007c*/ 	.word	0x00000000
        /*0080*/ 	.short	0x0004
        /*0082*/ 	.short	0x0020
        /*0084*/ 	.byte	0x00, 0xf5, 0x21, 0x00


	//----- nvinfo : EIATTR_KPARAM_INFO
	.align		4
.L_2765:
        /*0088*/ 	.byte	0x04, 0x17
        /*008a*/ 	.short	(.L_2767 - .L_2766)
.L_2766:
        /*008c*/ 	.word	0x00000000
        /*0090*/ 	.short	0x0003
        /*0092*/ 	.short	0x0018
        /*0094*/ 	.byte	0x00, 0xf5, 0x21, 0x00


	//----- nvinfo : EIATTR_KPARAM_INFO
	.align		4
.L_2767:
        /*0098*/ 	.byte	0x04, 0x17
        /*009a*/ 	.short	(.L_2769 - .L_2768)
.L_2768:
        /*009c*/ 	.word	0x00000000
        /*00a0*/ 	.short	0x0002
        /*00a2*/ 	.short	0x0010
        /*00a4*/ 	.byte	0x00, 0xf5, 0x21, 0x00


	//----- nvinfo : EIATTR_KPARAM_INFO
	.align		4
.L_2769:
        /*00a8*/ 	.byte	0x04, 0x17
        /*00aa*/ 	.short	(.L_2771 - .L_2770)
.L_2770:
        /*00ac*/ 	.word	0x00000000
        /*00b0*/ 	.short	0x0001
        /*00b2*/ 	.short	0x0008
        /*00b4*/ 	.byte	0x00, 0xf5, 0x21, 0x00


	//----- nvinfo : EIATTR_KPARAM_INFO
	.align		4
.L_2771:
        /*00b8*/ 	.byte	0x04, 0x17
        /*00ba*/ 	.short	(.L_2773 - .L_2772)
.L_2772:
        /*00bc*/ 	.word	0x00000000
        /*00c0*/ 	.short	0x0000
        /*00c2*/ 	.short	0x0000
        /*00c4*/ 	.byte	0x00, 0xf5, 0x21, 0x00


	//----- nvinfo : EIATTR_SPARSE_MMA_MASK
	.align		4
.L_2773:
        /*00c8*/ 	.byte	0x03, 0x50
        /*00ca*/ 	.short	0x0000


	//----- nvinfo : EIATTR_MAXREG_COUNT
	.align		4
        /*00cc*/ 	.byte	0x03, 0x1b
        /*00ce*/ 	.short	0x00ff


	//----- nvinfo : EIATTR_EXTERNS
	.align		4
        /*00d0*/ 	.byte	0x04, 0x0f
        /*00d2*/ 	.short	(.L_2775 - .L_2774)


	//   ....[0]....
	.align		4
.L_2774:
        /*00d4*/ 	.word	index@(vprintf)


	//----- nvinfo : EIATTR_MERCURY_ISA_VERSION
	.align		4
.L_2775:
        /*00d8*/ 	.byte	0x03, 0x5f
        /*00da*/ 	.short	0x0101


	//----- nvinfo : EIATTR_VRC_CTA_INIT_COUNT
	.align		4
        /*00dc*/ 	.byte	0x02, 0x4a
	.zero		1
	.zero		1


	//----- nvinfo : EIATTR_SYSCALL_OFFSETS
	.align		4
        /*00e0*/ 	.byte	0x04, 0x46
        /*00e2*/ 	.short	(.L_2777 - .L_2776)


	//   ....[0]....
.L_2776:
        /*00e4*/ 	.word	0x00000340


	//   ....[1]....
        /*00e8*/ 	.word	0x00000460


	//   ....[2]....
        /*00ec*/ 	.word	0x00000540


	//   ....[3]....
        /*00f0*/ 	.word	0x000005f0


	//   ....[4]....
        /*00f4*/ 	.word	0x00000930


	//   ....[5]....
        /*00f8*/ 	.word	0x00000a80


	//   ....[6]....
        /*00fc*/ 	.word	0x00000b60


	//   ....[7]....
        /*0100*/ 	.word	0x00000cc0


	//   ....[8]....
        /*0104*/ 	.word	0x00000dc0


	//   ....[9]....
        /*0108*/ 	.word	0x00000f00


	//   ....[10]....
        /*010c*/ 	.word	0x000010b0


	//   ....[11]....
        /*0110*/ 	.word	0x000011f0


	//   ....[12]....
        /*0114*/ 	.word	0x000012d0


	//   ....[13]....
        /*0118*/ 	.word	0x00001430


	//   ....[14]....
        /*011c*/ 	.word	0x00001530


	//   ....[15]....
        /*0120*/ 	.word	0x00001670


	//   ....[16]....
        /*0124*/ 	.word	0x000017e0


	//   ....[17]....
        /*0128*/ 	.word	0x000018f0


	//   ....[18]....
        /*012c*/ 	.word	0x000019d0


	//   ....[19]....
        /*0130*/ 	.word	0x00001b30


	//   ....[20]....
        /*0134*/ 	.word	0x00001c30


	//   ....[21]....
        /*0138*/ 	.word	0x00001d60


	//----- nvinfo : EIATTR_EXIT_INSTR_OFFSETS
	.align		4
.L_2777:
        /*013c*/ 	.byte	0x04, 0x1c
        /*013e*/ 	.short	(.L_2779 - .L_2778)


	//   ....[0]....
.L_2778:
        /*0140*/ 	.word	0x00000640


	//   ....[1]....
        /*0144*/ 	.word	0x00000f70


	//   ....[2]....
        /*0148*/ 	.word	0x00001dc0


	//----- nvinfo : EIATTR_CRS_STACK_SIZE
	.align		4
.L_2779:
        /*014c*/ 	.byte	0x04, 0x1e
        /*014e*/ 	.short	(.L_2781 - .L_2780)
.L_2780:
        /*0150*/ 	.word	0x00000000


	//----- nvinfo : EIATTR_CBANK_PARAM_SIZE
	.align		4
.L_2781:
        /*0154*/ 	.byte	0x03, 0x19
        /*0156*/ 	.short	0x0048


	//----- nvinfo : EIATTR_PARAM_CBANK
	.align		4
        /*0158*/ 	.byte	0x04, 0x0a
        /*015a*/ 	.short	(.L_2783 - .L_2782)
	.align		4
.L_2782:
        /*015c*/ 	.word	index@(.nv.constant0._Z5evictIfLi2ELi1ELi1EEvPT_S1_PKiS3_S3_S3_iiiiii)
        /*0160*/ 	.short	0x0380
        /*0162*/ 	.short	0x0048


	//----- nvinfo : EIATTR_SW_WAR
	.align		4
.L_2783:
        /*0164*/ 	.byte	0x04, 0x36
        /*0166*/ 	.short	(.L_2785 - .L_2784)
.L_2784:
        /*0168*/ 	.word	0x00000008
.L_2785:


//--------------------- .nv.info._Z5evictIfLi1ELi1ELi1EEvPT_S1_PKiS3_S3_S3_iiiiii --------------------------
	.section	.nv.info._Z5evictIfLi1ELi1ELi1EEvPT_S1_PKiS3_S3_S3_iiiiii,"",@"SHT_CUDA_INFO"
	.sectionflags	@""
	.align	4


	//----- nvinfo : EIATTR_CUDA_API_VERSION
	.align		4
        /*0000*/ 	.byte	0x04, 0x37
        /*0002*/ 	.short	(.L_2787 - .L_2786)
.L_2786:
        /*0004*/ 	.word	0x00000082


	//----- nvinfo : EIATTR_KPARAM_INFO
	.align		4
.L_2787:
        /*0008*/ 	.byte	0x04, 0x17
        /*000a*/ 	.short	(.L_2789 - .L_2788)
.L_2788:
        /*000c*/ 	.word	0x00000000
        /*0010*/ 	.short	0x000b
        /*0012*/ 	.short	0x0044
        /*0014*/ 	.byte	0x00, 0xf0, 0x11, 0x00


	//----- nvinfo : EIATTR_KPARAM_INFO
	.align		4
.L_2789:
        /*0018*/ 	.byte	0x04, 0x17
        /*001a*/ 	.short	(.L_2791 - .L_2790)
.L_2790:
        /*001c*/ 	.word	0x00000000
        /*0020*/ 	.short	0x000a
        /*0022*/ 	.short	0x0040
        /*0024*/ 	.byte	0x00, 0xf0, 0x11, 0x00


	//----- nvinfo : EIATTR_KPARAM_INFO
	.align		4
.L_2791:
        /*0028*/ 	.byte	0x04, 0x17
        /*002a*/ 	.short	(.L_2793 - .L_2792)
.L_2792:
        /*002c*/ 	.word	0x00000000
        /*0030*/ 	.short	0x0009
        /*0032*/ 	.short	0x003c
        /*0034*/ 	.byte	0x00, 0xf0, 0x11, 0x00


	//----- nvinfo : EIATTR_KPARAM_INFO
	.align		4
.L_2793:
        /*0038*/ 	.byte	0x04, 0x17
        /*003a*/ 	.short	(.L_2795 - .L_2794)
.L_2794:
        /*003c*/ 	.word	0x00000000
        /*0040*/ 	.short	0x0008
        /*0042*/ 	.short	0x0038
        /*0044*/ 	.byte	0x00, 0xf0, 0x11, 0x00


	//----- nvinfo : EIATTR_KPARAM_INFO
	.align		4
.L_2795:
        /*0048*/ 	.byte	0x04, 0x17
        /*004a*/ 	.short	(.L_2797 - .L_2796)
.L_2796:
        /*004c*/ 	.word	0x00000000
        /*0050*/ 	.short	0x0007
        /*0052*/ 	.short	0x0034
        /*0054*/ 	.byte	0x00, 0xf0, 0x11, 0x00


	//----- nvinfo : EIATTR_KPARAM_INFO
	.align		4
.L_2797:
        /*0058*/ 	.byte	0x04, 0x17
        /*005a*/ 	.short	(.L_2799 - .L_2798)
.L_2798:
        /*005c*/ 	.word	0x00000000
        /*0060*/ 	.short	0x0006
        /*0062*/ 	.short	0x0030
        /*0064*/ 	.byte	0x00, 0xf0, 0x11, 0x00


	//----- nvinfo : EIATTR_KPARAM_INFO
	.align		4
.L_2799:
        /*0068*/ 	.byte	0x04, 0x17
        /*006a*/ 	.short	(.L_2801 - .L_2800)
.L_2800:
        /*006c*/ 	.word	0x00000000
        /*0070*/ 	.short	0x0005
        /*0072*/ 	.short	0x0028
        /*0074*/ 	.byte	0x00, 0xf5, 0x21, 0x00


	//----- nvinfo : EIATTR_KPARAM_INFO
	.align		4
.L_2801:
        /*0078*/ 	.byte	0x04, 0x17
        /*007a*/ 	.short	(.L_2803 - .L_2802)
.L_2802:
        /*007c*/ 	.word	0x00000000
        /*0080*/ 	.short	0x0004
        /*0082*/ 	.short	0x0020
        /*0084*/ 	.byte	0x00, 0xf5, 0x21, 0x00


	//----- nvinfo : EIATTR_KPARAM_INFO
	.align		4
.L_2803:
        /*0088*/ 	.byte	0x04, 0x17
        /*008a*/ 	.short	(.L_2805 - .L_2804)
.L_2804:
        /*008c*/ 	.word	0x00000000
        /*0090*/ 	.short	0x0003
        /*0092*/ 	.short	0x0018
        /*0094*/ 	.byte	0x00, 0xf5, 0x21, 0x00


	//----- nvinfo : EIATTR_KPARAM_INFO
	.align		4
.L_2805:
        /*0098*/ 	.byte	0x04, 0x17
        /*009a*/ 	.short	(.L_2807 - .L_2806)
.L_2806:
        /*009c*/ 	.word	0x00000000
        /*00a0*/ 	.short	0x0002
        /*00a2*/ 	.short	0x0010
        /*00a4*/ 	.byte	0x00, 0xf5, 0x21, 0x00


	//----- nvinfo : EIATTR_KPARAM_INFO
	.align		4
.L_2807:
        /*00a8*/ 	.byte	0x04, 0x17
        /*00aa*/ 	.short	(.L_2809 - .L_2808)
.L_2808:
        /*00ac*/ 	.word	0x00000000
        /*00b0*/ 	.short	0x0001
        /*00b2*/ 	.short	0x0008
        /*00b4*/ 	.byte	0x00, 0xf5, 0x21, 0x00


	//----- nvinfo : EIATTR_KPARAM_INFO
	.align		4
.L_2809:
        /*00b8*/ 	.byte	0x04, 0x17
        /*00ba*/ 	.short	(.L_2811 - .L_2810)
.L_2810:
        /*00bc*/ 	.word	0x00000000
        /*00c0*/ 	.short	0x0000
        /*00c2*/ 	.short	0x0000
        /*00c4*/ 	.byte	0x00, 0xf5, 0x21, 0x00


	//----- nvinfo : EIATTR_SPARSE_MMA_MASK
	.align		4
.L_2811:
        /*00c8*/ 	.byte	0x03, 0x50
        /*00ca*/ 	.short	0x0000


	//----- nvinfo : EIATTR_MAXREG_COUNT
	.align		4
        /*00cc*/ 	.byte	0x03, 0x1b
        /*00ce*/ 	.short	0x00ff


	//----- nvinfo : EIATTR_EXTERNS
	.align		4
        /*00d0*/ 	.byte	0x04, 0x0f
        /*00d2*/ 	.short	(.L_2813 - .L_2812)


	//   ....[0]....
	.align		4
.L_2812:
        /*00d4*/ 	.word	index@(vprintf)


	//----- nvinfo : EIATTR_MERCURY_ISA_VERSION
	.align		4
.L_2813:
        /*00d8*/ 	.byte	0x03, 0x5f
        /*00da*/ 	.short	0x0101


	//----- nvinfo : EIATTR_VRC_CTA_INIT_COUNT
	.align		4
        /*00dc*/ 	.byte	0x02, 0x4a
	.zero		1
	.zero		1


	//----- nvinfo : EIATTR_SYSCALL_OFFSETS
	.align		4
        /*00e0*/ 	.byte	0x04, 0x46
        /*00e2*/ 	.short	(.L_2815 - .L_2814)


	//   ....[0]....
.L_2814:
        /*00e4*/ 	.word	0x00000340


	//   ....[1]....
        /*00e8*/ 	.word	0x00000470


	//   ....[2]....
        /*00ec*/ 	.word	0x00000550


	//   ....[3]....
        /*00f0*/ 	.word	0x00000600


	//   ....[4]....
        /*00f4*/ 	.word	0x000009f0


	//   ....[5]....
        /*00f8*/ 	.word	0x00000af0


	//   ....[6]....
        /*00fc*/ 	.word	0x00000bf0


	//   ....[7]....
        /*0100*/ 	.word	0x00000d40


	//   ....[8]....
        /*0104*/ 	.word	0x00000f70


	//   ....[9]....
        /*0108*/ 	.word	0x000010b0


	//   ....[10]....
        /*010c*/ 	.word	0x000011b0


	//   ....[11]....
        /*0110*/ 	.word	0x00001300


	//   ....[12]....
        /*0114*/ 	.word	0x00001490


	//   ....[13]....
        /*0118*/ 	.word	0x000015a0


	//   ....[14]....
        /*011c*/ 	.word	0x000016a0


	//   ....[15]....
        /*0120*/ 	.word	0x000017f0


	//   ....[16]....
        /*0124*/ 	.word	0x00001990


	//   ....[17]....
        /*0128*/ 	.word	0x00001aa0


	//   ....[18]....
        /*012c*/ 	.word	0x00001ba0


	//   ....[19]....
        /*0130*/ 	.word	0x00001cf0


	//   ....[20]....
        /*0134*/ 	.word	0x00001e90


	//   ....[21]....
        /*0138*/ 	.word	0x00001fa0


	//   ....[22]....
        /*013c*/ 	.word	0x000020a0


	//   ....[23]....
        /*0140*/ 	.word	0x000021f0


	//----- nvinfo : EIATTR_EXIT_INSTR_OFFSETS
	.align		4
.L_2815:
        /*0144*/ 	.byte	0x04, 0x1c
        /*0146*/ 	.short	(.L_2817 - .L_2816)


	//   ....[0]....
.L_2816:
        /*0148*/ 	.word	0x00000650


	//   ....[1]....
        /*014c*/ 	.word	0x00000e20


	//   ....[2]....
        /*0150*/ 	.word	0x00002280


	//----- nvinfo : EIATTR_CRS_STACK_SIZE
	.align		4
.L_2817:
        /*0154*/ 	.byte	0x04, 0x1e
        /*0156*/ 	.short	(.L_2819 - .L_2818)
.L_2818:
        /*0158*/ 	.word	0x00000000


	//----- nvinfo : EIATTR_CBANK_PARAM_SIZE
	.align		4
.L_2819:
        /*015c*/ 	.byte	0x03, 0x19
        /*015e*/ 	.short	0x0048


	//----- nvinfo : EIATTR_PARAM_CBANK
	.align		4
        /*0160*/ 	.byte	0x04, 0x0a
        /*0162*/ 	.short	(.L_2821 - .L_2820)
	.align		4
.L_2820:
        /*0164*/ 	.word	index@(.nv.constant0._Z5evictIfLi1ELi1ELi1EEvPT_S1_PKiS3_S3_S3_iiiiii)
        /*0168*/ 	.short	0x0380
        /*016a*/ 	.short	0x0048


	//----- nvinfo : EIATTR_SW_WAR
	.align		4
.L_2821:
        /*016c*/ 	.byte	0x04, 0x36
        /*016e*/ 	.short	(.L_2823 - .L_2822)
.L_2822:
        /*0170*/ 	.word	0x00000008
.L_2823:


//--------------------- .nv.callgraph             --------------------------
	.section	.nv.callgraph,"",@"SHT_CUDA_CALLGRAPH"
	.align	4
	.sectionentsize	8
	.align		4
        /*0000*/ 	.word	0x00000000
	.align		4
        /*0004*/ 	.word	0xffffffff
	.align		4
        /*0008*/ 	.word	index@(_Z5evictIfLi8ELi8ELi8EEvPT_S1_PKiS3_S3_S3_iiiiii)
	.align		4
        /*000c*/ 	.word	index@(vprintf)
	.align		4
        /*0010*/ 	.word	index@(_Z5evictIfLi4ELi8ELi8EEvPT_S1_PKiS3_S3_S3_iiiiii)
	.align		4
        /*0014*/ 	.word	index@(vprintf)
	.align		4
        /*0018*/ 	.word	index@(_Z5evictIfLi2ELi8ELi8EEvPT_S1_PKiS3_S3_S3_iiiiii)
	.align		4
        /*001c*/ 	.word	index@(vprintf)
	.align		4
        /*0020*/ 	.word	index@(_Z5evictIfLi1ELi8ELi8EEvPT_S1_PKiS3_S3_S3_iiiiii)
	.align		4
        /*0024*/ 	.word	index@(vprintf)
	.align		4
        /*0028*/ 	.word	index@(_Z5evictIfLi8ELi4ELi8EEvPT_S1_PKiS3_S3_S3_iiiiii)
	.align		4
        /*002c*/ 	.word	index@(vprintf)
	.align		4
        /*0030*/ 	.word	index@(_Z5evictIfLi4ELi4ELi8EEvPT_S1_PKiS3_S3_S3_iiiiii)
	.align		4
        /*0034*/ 	.word	index@(vprintf)
	.align		4
        /*0038*/ 	.word	index@(_Z5evictIfLi2ELi4ELi8EEvPT_S1_PKiS3_S3_S3_iiiiii)
	.align		4
        /*003c*/ 	.word	index@(vprintf)
	.align		4
        /*0040*/ 	.word	index@(_Z5evictIfLi1ELi4ELi8EEvPT_S1_PKiS3_S3_S3_iiiiii)
	.align		4
        /*0044*/ 	.word	index@(vprintf)
	.align		4
        /*0048*/ 	.word	index@(_Z5evictIfLi8ELi2ELi8EEvPT_S1_PKiS3_S3_S3_iiiiii)
	.align		4
        /*004c*/ 	.word	index@(vprintf)
	.align		4
        /*0050*/ 	.word	index@(_Z5evictIfLi4ELi2ELi8EEvPT_S1_PKiS3_S3_S3_iiiiii)
	.align		4
        /*0054*/ 	.word	index@(vprintf)
	.align		4
        /*0058*/ 	.word	index@(_Z5evictIfLi2ELi2ELi8EEvPT_S1_PKiS3_S3_S3_iiiiii)
	.align		4
        /*005c*/ 	.word	index@(vprintf)
	.align		4
        /*0060*/ 	.word	index@(_Z5evictIfLi1ELi2ELi8EEvPT_S1_PKiS3_S3_S3_iiiiii)
	.align		4
        /*0064*/ 	.word	index@(vprintf)
	.align		4
        /*0068*/ 	.word	index@(_Z5evictIfLi8ELi1ELi8EEvPT_S1_PKiS3_S3_S3_iiiiii)
	.align		4
        /*006c*/ 	.word	index@(vprintf)
	.align		4
        /*0070*/ 	.word	index@(_Z5evictIfLi4ELi1ELi8EEvPT_S1_PKiS3_S3_S3_iiiiii)
	.align		4
        /*0074*/ 	.word	index@(vprintf)
	.align		4
        /*0078*/ 	.word	index@(_Z5evictIfLi2ELi1ELi8EEvPT_S1_PKiS3_S3_S3_iiiiii)
	.align		4
        /*007c*/ 	.word	index@(vprintf)
	.align		4
        /*0080*/ 	.word	index@(_Z5evictIfLi1ELi1ELi8EEvPT_S1_PKiS3_S3_S3_iiiiii)
	.align		4
        /*0084*/ 	.word	index@(vprintf)
	.align		4
        /*0088*/ 	.word	index@(_Z5evictIfLi8ELi8ELi4EEvPT_S1_PKiS3_S3_S3_iiiiii)
	.align		4
        /*008c*/ 	.word	index@(vprintf)
	.align		4
        /*0090*/ 	.word	index@(_Z5evictIfLi4ELi8ELi4EEvPT_S1_PKiS3_S3_S3_iiiiii)
	.align		4
        /*0094*/ 	.word	index@(vprintf)
	.align		4
        /*0098*/ 	.word	index@(_Z5evictIfLi2ELi8ELi4EEvPT_S1_PKiS3_S3_S3_iiiiii)
	.align		4
        /*009c*/ 	.word	index@(vprintf)
	.align		4
        /*00a0*/ 	.word	index@(_Z5evictIfLi1ELi8ELi4EEvPT_S1_PKiS3_S3_S3_iiiiii)
	.align		4
        /*00a4*/ 	.word	index@(vprintf)
	.align		4
        /*00a8*/ 	.word	index@(_Z5evictIfLi8ELi4ELi4EEvPT_S1_PKiS3_S3_S3_iiiiii)
	.align		4
        /*00ac*/ 	.word	index@(vprintf)
	.align		4
        /*00b0*/ 	.word	index@(_Z5evictIfLi4ELi4ELi4EEvPT_S1_PKiS3_S3_S3_iiiiii)
	.align		4
        /*00b4*/ 	.word	index@(vprintf)
	.align		4
        /*00b8*/ 	.word	index@(_Z5evictIfLi2ELi4ELi4EEvPT_S1_PKiS3_S3_S3_iiiiii)
	.align		4
        /*00bc*/ 	.word	index@(vprintf)
	.align		4
        /*00c0*/ 	.word	index@(_Z5evictIfLi1ELi4ELi4EEvPT_S1_PKiS3_S3_S3_iiiiii)
	.align		4
        /*00c4*/ 	.word	index@(vprintf)
	.align		4
        /*00c8*/ 	.word	index@(_Z5evictIfLi8ELi2ELi4EEvPT_S1_PKiS3_S3_S3_iiiiii)
	.align		4
        /*00cc*/ 	.word	index@(vprintf)
	.align		4
        /*00d0*/ 	.word	index@(_Z5evictIfLi4ELi2ELi4EEvPT_S1_PKiS3_S3_S3_iiiiii)
	.align		4
        /*00d4*/ 	.word	index@(vprintf)
	.align		4
        /*00d8*/ 	.word	index@(_Z5evictIfLi2ELi2ELi4EEvPT_S1_PKiS3_S3_S3_iiiiii)
	.align		4
        /*00dc*/ 	.word	index@(vprintf)
	.align		4
        /*00e0*/ 	.word	index@(_Z5evictIfLi1ELi2ELi4EEvPT_S1_PKiS3_S3_S3_iiiiii)
	.align		4
        /*00e4*/ 	.word	index@(vprintf)
	.align		4
        /*00e8*/ 	.word	index@(_Z5evictIfLi8ELi1ELi4EEvPT_S1_PKiS3_S3_S3_iiiiii)
	.align		4
        /*00ec*/ 	.word	index@(vprintf)
	.align		4
        /*00f0*/ 	.word	index@(_Z5evictIfLi4ELi1ELi4EEvPT_S1_PKiS3_S3_S3_iiiiii)
	.align		4
        /*00f4*/ 	.word	index@(vprintf)
	.align		4
        /*00f8*/ 	.word	index@(_Z5evictIfLi2ELi1ELi4EEvPT_S1_PKiS3_S3_S3_iiiiii)
	.align		4
        /*00fc*/ 	.word	index@(vprintf)
	.align		4
        /*0100*/ 	.word	index@(_Z5evictIfLi1ELi1ELi4EEvPT_S1_PKiS3_S3_S3_iiiiii)
	.align		4
        /*0104*/ 	.word	index@(vprintf)
	.align		4
        /*0108*/ 	.word	index@(_Z5evictIfLi8ELi8ELi2EEvPT_S1_PKiS3_S3_S3_iiiiii)
	.align		4
        /*010c*/ 	.word	index@(vprintf)
	.align		4
        /*0110*/ 	.word	index@(_Z5evictIfLi4ELi8ELi2EEvPT_S1_PKiS3_S3_S3_iiiiii)
	.align		4
        /*0114*/ 	.word	index@(vprintf)
	.align		4
        /*0118*/ 	.word	index@(_Z5evictIfLi2ELi8ELi2EEvPT_S1_PKiS3_S3_S3_iiiiii)
	.align		4
        /*011c*/ 	.word	index@(vprintf)
	.align		4
        /*0120*/ 	.word	index@(_Z5evictIfLi1ELi8ELi2EEvPT_S1_PKiS3_S3_S3_iiiiii)
	.align		4
        /*0124*/ 	.word	index@(vprintf)
	.align		4
        /*0128*/ 	.word	index@(_Z5evictIfLi8ELi4ELi2EEvPT_S1_PKiS3_S3_S3_iiiiii)
	.align		4
        /*012c*/ 	.word	index@(vprintf)
	.align		4
        /*0130*/ 	.word	index@(_Z5evictIfLi4ELi4ELi2EEvPT_S1_PKiS3_S3_S3_iiiiii)
	.align		4
        /*0134*/ 	.word	index@(vprintf)
	.align		4
        /*0138*/ 	.word	index@(_Z5evictIfLi2ELi4ELi2EEvPT_S1_PKiS3_S3_S3_iiiiii)
	.align		4
        /*013c*/ 	.word	index@(vprintf)
	.align		4
        /*0140*/ 	.word	index@(_Z5evictIfLi1ELi4ELi2EEvPT_S1_PKiS3_S3_S3_iiiiii)
	.align		4
        /*0144*/ 	.word	index@(vprintf)
	.align		4
        /*0148*/ 	.word	index@(_Z5evictIfLi8ELi2ELi2EEvPT_S1_PKiS3_S3_S3_iiiiii)
	.align		4
        /*014c*/ 	.word	index@(vprintf)
	.align		4
        /*0150*/ 	.word	index@(_Z5evictIfLi4ELi2ELi2EEvPT_S1_PKiS3_S3_S3_iiiiii)
	.align		4
        /*0154*/ 	.word	index@(vprintf)
	.align		4
        /*0158*/ 	.word	index@(_Z5evictIfLi2ELi2ELi2EEvPT_S1_PKiS3_S3_S3_iiiiii)
	.align		4
        /*015c*/ 	.word	index@(vprintf)
	.align		4
        /*0160*/ 	.word	index@(_Z5evictIfLi1ELi2ELi2EEvPT_S1_PKiS3_S3_S3_iiiiii)
	.align		4
        /*0164*/ 	.word	index@(vprintf)
	.align		4
        /*0168*/ 	.word	index@(_Z5evictIfLi8ELi1ELi2EEvPT_S1_PKiS3_S3_S3_iiiiii)
	.align		4
        /*016c*/ 	.word	index@(vprintf)
	.align		4
        /*0170*/ 	.word	index@(_Z5evictIfLi4ELi1ELi2EEvPT_S1_PKiS3_S3_S3_iiiiii)
	.align		4
        /*0174*/ 	.word	index@(vprintf)
	.align		4
        /*0178*/ 	.word	index@(_Z5evictIfLi2ELi1ELi2EEvPT_S1_PKiS3_S3_S3_iiiiii)
	.align		4
        /*017c*/ 	.word	index@(vprintf)
	.align		4
        /*0180*/ 	.word	index@(_Z5evictIfLi1ELi1ELi2EEvPT_S1_PKiS3_S3_S3_iiiiii)
	.align		4
        /*0184*/ 	.word	index@(vprintf)
	.align		4
        /*0188*/ 	.word	index@(_Z5evictIfLi8ELi8ELi1EEvPT_S1_PKiS3_S3_S3_iiiiii)
	.align		4
        /*018c*/ 	.word	index@(vprintf)
	.align		4
        /*0190*/ 	.word	index@(_Z5evictIfLi4ELi8ELi1EEvPT_S1_PKiS3_S3_S3_iiiiii)
	.align		4
        /*0194*/ 	.word	index@(vprintf)
	.align		4
        /*0198*/ 	.word	index@(_Z5evictIfLi2ELi8ELi1EEvPT_S1_PKiS3_S3_S3_iiiiii)
	.align		4
        /*019c*/ 	.word	index@(vprintf)
	.align		4
        /*01a0*/ 	.word	index@(_Z5evictIfLi1ELi8ELi1EEvPT_S1_PKiS3_S3_S3_iiiiii)
	.align		4
        /*01a4*/ 	.word	index@(vprintf)
	.align		4
        /*01a8*/ 	.word	index@(_Z5evictIfLi8ELi4ELi1EEvPT_S1_PKiS3_S3_S3_iiiiii)
	.align		4
        /*01ac*/ 	.word	index@(vprintf)
	.align		4
        /*01b0*/ 	.word	index@(_Z5evictIfLi4ELi4ELi1EEvPT_S1_PKiS3_S3_S3_iiiiii)
	.align		4
        /*01b4*/ 	.word	index@(vprintf)
	.align		4
        /*01b8*/ 	.word	index@(_Z5evictIfLi2ELi4ELi1EEvPT_S1_PKiS3_S3_S3_iiiiii)
	.align		4
        /*01bc*/ 	.word	index@(vprintf)
	.align		4
        /*01c0*/ 	.word	index@(_Z5evictIfLi1ELi4ELi1EEvPT_S1_PKiS3_S3_S3_iiiiii)
	.align		4
        /*01c4*/ 	.word	index@(vprintf)
	.align		4
        /*01c8*/ 	.word	index@(_Z5evictIfLi8ELi2ELi1EEvPT_S1_PKiS3_S3_S3_iiiiii)
	.align		4
        /*01cc*/ 	.word	index@(vprintf)
	.align		4
        /*01d0*/ 	.word	index@(_Z5evictIfLi4ELi2ELi1EEvPT_S1_PKiS3_S3_S3_iiiiii)
	.align		4
        /*01d4*/ 	.word	index@(vprintf)
	.align		4
        /*01d8*/ 	.word	index@(_Z5evictIfLi2ELi2ELi1EEvPT_S1_PKiS3_S3_S3_iiiiii)
	.align		4
        /*01dc*/ 	.word	index@(vprintf)
	.align		4
        /*01e0*/ 	.word	index@(_Z5evictIfLi1ELi2ELi1EEvPT_S1_PKiS3_S3_S3_iiiiii)
	.align		4
        /*01e4*/ 	.word	index@(vprintf)
	.align		4
        /*01e8*/ 	.word	index@(_Z5evictIfLi8ELi1ELi1EEvPT_S1_PKiS3_S3_S3_iiiiii)
	.align		4
        /*01ec*/ 	.word	index@(vprintf)
	.align		4
        /*01f0*/ 	.word	index@(_Z5evictIfLi4ELi1ELi1EEvPT_S1_PKiS3_S3_S3_iiiiii)
	.align		4
        /*01f4*/ 	.word	index@(vprintf)
	.align		4
        /*01f8*/ 	.word	index@(_Z5evictIfLi2ELi1ELi1EEvPT_S1_PKiS3_S3_S3_iiiiii)
	.align		4
        /*01fc*/ 	.word	index@(vprintf)
	.align		4
        /*0200*/ 	.word	index@(_Z5evictIfLi1ELi1ELi1EEvPT_S1_PKiS3_S3_S3_iiiiii)
	.align		4
        /*0204*/ 	.word	index@(vprintf)
	.align		4
        /*0208*/ 	.word	0x00000000
	.align		4
        /*020c*/ 	.word	0xfffffffe
	.align		4
        /*0210*/ 	.word	0x00000000
	.align		4
        /*0214*/ 	.word	0xfffffffd
	.align		4
        /*0218*/ 	.word	0x00000000
	.align		4
        /*021c*/ 	.word	0xfffffffc


//--------------------- .nv.constant4             --------------------------
	.section	.nv.constant4,"a",@progbits
	.align	8
	.align		8
.nv.constant4:
        /*0000*/ 	.dword	vprintf
	.align		8
        /*0008*/ 	.dword	$str
	.align		8
        /*0010*/ 	.dword	$str$1
	.align		8
        /*0018*/ 	.dword	$str$2
	.align		8
        /*0020*/ 	.dword	$str$3
	.align		8
        /*0028*/ 	.dword	$str$4
	.align		8
        /*0030*/ 	.dword	$str$5
	.align		8
        /*0038*/ 	.dword	$str$6
	.align		8
        /*0040*/ 	.dword	$str$7


//--------------------- .text._Z5evictIfLi8ELi8ELi8EEvPT_S1_PKiS3_S3_S3_iiiiii --------------------------
	.section	.text._Z5evictIfLi8ELi8ELi8EEvPT_S1_PKiS3_S3_S3_iiiiii,"ax",@progbits
	.align	128
        .global         _Z5evictIfLi8ELi8ELi8EEvPT_S1_PKiS3_S3_S3_iiiiii
        .type           _Z5evictIfLi8ELi8ELi8EEvPT_S1_PKiS3_S3_S3_iiiiii,@function
        .size           _Z5evictIfLi8ELi8ELi8EEvPT_S1_PKiS3_S3_S3_iiiiii,(.L_x_1386 - _Z5evictIfLi8ELi8ELi8EEvPT_S1_PKiS3_S3_S3_iiiiii)
        .other          _Z5evictIfLi8ELi8ELi8EEvPT_S1_PKiS3_S3_S3_iiiiii,@"STO_CUDA_ENTRY STV_DEFAULT"
_Z5evictIfLi8ELi8ELi8EEvPT_S1_PKiS3_S3_S3_iiiiii:
.text._Z5evictIfLi8ELi8ELi8EEvPT_S1_PKiS3_S3_S3_iiiiii:
[----:B------:R-:W0:Y:S08]  /*0000*/  LDC R1, c[0x0][0x37c] ;  /* 0x0000df00ff017b82 */ /* 0x000e300000000800 */
[----:B------:R-:W1:Y:S01]  /*0010*/  LDC R9, c[0x0][0x3bc] ;  /* 0x0000ef00ff097b82 */ /* 0x000e620000000800 */
[----:B------:R-:W2:Y:S01]  /*0020*/  S2R R5, SR_TID.Y ;  /* 0x0000000000057919 */ /* 0x000ea20000002200 */
[----:B------:R-:W3:Y:S01]  /*0030*/  LDCU UR5, c[0x0][0x2fc] ;  /* 0x00005f80ff0577ac */ /* 0x000ee20008000800 */
[----:B0-----:R-:W-:Y:S01]  /*0040*/  VIADD R1, R1, 0xffffffe0 ;  /* 0xffffffe001017836 */ /* 0x001fe20000000000 */
[----:B------:R-:W-:Y:S01]  /*0050*/  MOV R19, 0x0 ;  /* 0x0000000000137802 */ /* 0x000fe20000000f00 */
[----:B------:R-:W0:Y:S03]  /*0060*/  LDCU.64 UR6, c[0x4][0x8] ;  /* 0x01000100ff0677ac */ /* 0x000e260008000a00 */
[----:B------:R-:W2:Y:S01]  /*0070*/  S2UR UR4, SR_CTAID.Y ;  /* 0x00000000000479c3 */ /* 0x000ea20000002600 */
[----:B------:R-:W4:Y:S07]  /*0080*/  LDCU.64 UR36, c[0x0][0x358] ;  /* 0x00006b00ff2477ac */ /* 0x000f2e0008000a00 */
[----:B------:R-:W2:Y:S01]  /*0090*/  LDC R16, c[0x0][0x364] ;  /* 0x0000d900ff107b82 */ /* 0x000ea20000000800 */
[----:B-1----:R-:W-:-:S04]  /*00a0*/  IABS R7, R9 ;  /* 0x0000000900077213 */ /* 0x002fc80000000000 */
[----:B------:R-:W1:Y:S01]  /*00b0*/  I2F.RP R0, R7 ;  /* 0x0000000700007306 */ /* 0x000e620000209400 */
[----:B--2---:R-:W-:Y:S01]  /*00c0*/  IMAD R16, R16, UR4, R5 ;  /* 0x0000000410107c24 */ /* 0x004fe2000f8e0205 */
[----:B------:R-:W2:Y:S06]  /*00d0*/  LDCU UR4, c[0x0][0x3b8] ;  /* 0x00007700ff0477ac */ /* 0x000eac0008000800 */
[----:B-1----:R-:W1:Y:S01]  /*00e0*/  MUFU.RCP R0, R0 ;  /* 0x0000000000007308 */ /* 0x002e620000001000 */
[----:B------:R-:W-:Y:S02]  /*00f0*/  IMAD.MOV.U32 R25, RZ, RZ, R16 ;  /* 0x000000ffff197224 */ /* 0x000fe400078e0010 */
[----:B-1----:R-:W-:Y:S01]  /*0100*/  VIADD R2, R0, 0xffffffe ;  /* 0x0ffffffe00027836 */ /* 0x002fe20000000000 */
[----:B------:R-:W-:-:S04]  /*0110*/  IABS R0, R16 ;  /* 0x0000001000007213 */ /* 0x000fc80000000000 */
[----:B------:R1:W5:Y:S02]  /*0120*/  F2I.FTZ.U32.TRUNC.NTZ R3, R2 ;  /* 0x0000000200037305 */ /* 0x000364000021f000 */
[----:B-1----:R-:W-:Y:S01]  /*0130*/  IMAD.MOV.U32 R2, RZ, RZ, RZ ;  /* 0x000000ffff027224 */ /* 0x002fe200078e00ff */
[----:B-----5:R-:W-:-:S05]  /*0140*/  IADD3 R4, PT, PT, RZ, -R3, RZ ;  /* 0x80000003ff047210 */ /* 0x020fca0007ffe0ff */
[----:B------:R-:W-:Y:S02]  /*0150*/  IMAD R5, R4, R7, RZ ;  /* 0x0000000704057224 */ /* 0x000fe400078e02ff */
[----:B0-----:R-:W-:Y:S02]  /*0160*/  IMAD.U32 R4, RZ, RZ, UR6 ;  /* 0x00000006ff047e24 */ /* 0x001fe4000f8e00ff */
[----:B------:R-:W-:-:S04]  /*0170*/  IMAD.HI.U32 R3, R3, R5, R2 ;  /* 0x0000000503037227 */ /* 0x000fc800078e0002 */
[----:B------:R-:W-:Y:S02]  /*0180*/  IMAD.U32 R5, RZ, RZ, UR7 ;  /* 0x00000007ff057e24 */ /* 0x000fe4000f8e00ff */
[----:B------:R-:W-:-:S04]  /*0190*/  IMAD.HI.U32 R18, R3, R0, RZ ;  /* 0x0000000003127227 */ /* 0x000fc800078e00ff */
[----:B------:R-:W-:-:S04]  /*01a0*/  IMAD.MOV R3, RZ, RZ, -R18 ;  /* 0x000000ffff037224 */ /* 0x000fc800078e0a12 */
[C---:B------:R-:W-:Y:S02]  /*01b0*/  IMAD R0, R7.reuse, R3, R0 ;  /* 0x0000000307007224 */ /* 0x040fe400078e0200 */
[----:B------:R-:W2:Y:S03]  /*01c0*/  LDC R3, c[0x0][0x3b0] ;  /* 0x0000ec00ff037b82 */ /* 0x000ea60000000800 */
[----:B------:R-:W-:-:S13]  /*01d0*/  ISETP.GT.U32.AND P2, PT, R7, R0, PT ;  /* 0x000000000700720c */ /* 0x000fda0003f44070 */
[-C--:B------:R-:W-:Y:S01]  /*01e0*/  @!P2 IADD3 R0, PT, PT, R0, -R7.reuse, RZ ;  /* 0x800000070000a210 */ /* 0x080fe20007ffe0ff */
[----:B------:R-:W-:Y:S01]  /*01f0*/  @!P2 VIADD R18, R18, 0x1 ;  /* 0x000000011212a836 */ /* 0x000fe20000000000 */
[----:B------:R-:W-:Y:S02]  /*0200*/  ISETP.NE.AND P2, PT, R9, RZ, PT ;  /* 0x000000ff0900720c */ /* 0x000fe40003f45270 */
[----:B------:R-:W-:Y:S02]  /*0210*/  ISETP.GE.U32.AND P0, PT, R0, R7, PT ;  /* 0x000000070000720c */ /* 0x000fe40003f06070 */
[----:B------:R-:W-:-:S04]  /*0220*/  LOP3.LUT R0, R16, R9, RZ, 0x3c, !PT ;  /* 0x0000000910007212 */ /* 0x000fc800078e3cff */
[----:B------:R-:W-:-:S07]  /*0230*/  ISETP.GE.AND P1, PT, R0, RZ, PT ;  /* 0x000000ff0000720c */ /* 0x000fce0003f26270 */
[----:B------:R-:W-:-:S06]  /*0240*/  @P0 VIADD R18, R18, 0x1 ;  /* 0x0000000112120836 */ /* 0x000fcc0000000000 */
[----:B------:R-:W-:Y:S02]  /*0250*/  @!P1 IADD3 R18, PT, PT, -R18, RZ, RZ ;  /* 0x000000ff12129210 */ /* 0x000fe40007ffe1ff */
[----:B------:R-:W-:-:S05]  /*0260*/  @!P2 LOP3.LUT R18, RZ, R9, RZ, 0x33, !PT ;  /* 0x00000009ff12a212 */ /* 0x000fca00078e33ff */
[----:B------:R-:W-:Y:S01]  /*0270*/  IMAD.MOV R24, RZ, RZ, -R18 ;  /* 0x000000ffff187224 */ /* 0x000fe200078e0a12 */
[----:B------:R0:W-:Y:S01]  /*0280*/  STL [R1+0x8], R18 ;  /* 0x0000081201007387 */ /* 0x0001e20000100800 */
[----:B--2---:R-:W-:Y:S01]  /*0290*/  IMAD R3, R18, UR4, R3 ;  /* 0x0000000412037c24 */ /* 0x004fe2000f8e0203 */
[----:B------:R-:W1:Y:S01]  /*02a0*/  LDCU UR4, c[0x0][0x2f8] ;  /* 0x00005f00ff0477ac */ /* 0x000e620008000800 */
[----:B------:R-:W-:-:S04]  /*02b0*/  IMAD R24, R9, R24, R16 ;  /* 0x0000001809187224 */ /* 0x000fc800078e0210 */
[----:B------:R-:W-:Y:S02]  /*02c0*/  IMAD R24, R3, R9, R24 ;  /* 0x0000000903187224 */ /* 0x000fe400078e0218 */
[----:B------:R0:W2:Y:S03]  /*02d0*/  LDC.64 R2, c[0x4][R19] ;  /* 0x0100000013027b82 */ /* 0x0000a60000000a00 */
[----:B------:R0:W-:Y:S01]  /*02e0*/  STL.64 [R1], R24 ;  /* 0x0000001801007387 */ /* 0x0001e20000100a00 */
[----:B-1----:R-:W-:-:S04]  /*02f0*/  IADD3 R36, P0, PT, R1, UR4, RZ ;  /* 0x0000000401247c10 */ /* 0x002fc8000ff1e0ff */
[----:B---3--:R-:W-:Y:S02]  /*0300*/  IADD3.X R35, PT, PT, RZ, UR5, RZ, P0, !PT ;  /* 0x00000005ff237c10 */ /* 0x008fe400087fe4ff */
[----:B------:R-:W-:-:S03]  /*0310*/  MOV R6, R36 ;  /* 0x0000002400067202 */ /* 0x000fc60000000f00 */
[----:B0---4-:R-:W-:-:S07]  /*0320*/  IMAD.MOV.U32 R7, RZ, RZ, R35 ;  /* 0x000000ffff077224 */ /* 0x011fce00078e0023 */
[----:B------:R-:W-:-:S07]  /*0330*/  LEPC R20, `(.L_x_0) ;  /* 0x000000001014794e */ /* 0x000fce0000000000 */
[----:B--2---:R-:W-:Y:S05]  /*0340*/  CALL.ABS.NOINC R2 ;  /* 0x0000000002007343 */ /* 0x004fea0003c00000 */
.L_x_0:
[----:B------:R-:W0:Y:S08]  /*0350*/  LDC.64 R2, c[0x0][0x398] ;  /* 0x0000e600ff027b82 */ /* 0x000e300000000a00 */
[----:B------:R-:W1:Y:S01]  /*0360*/  LDC R22, c[0x0][0x360] ;  /* 0x0000d800ff167b82 */ /* 0x000e620000000800 */
[----:B------:R-:W2:Y:S01]  /*0370*/  S2R R7, SR_TID.X ;  /* 0x0000000000077919 */ /* 0x000ea20000002100 */
[----:B------:R-:W3:Y:S01]  /*0380*/  LDCU.64 UR6, c[0x4][0x10] ;  /* 0x01000200ff0677ac */ /* 0x000ee20008000a00 */
[----:B0-----:R-:W-:-:S06]  /*0390*/  IMAD.WIDE R2, R24, 0x4, R2 ;  /* 0x0000000418027825 */ /* 0x001fcc00078e0202 */
[----:B------:R0:W5:Y:S01]  /*03a0*/  LDG.E.CONSTANT R2, desc[UR36][R2.64] ;  /* 0x0000002402027981 */ /* 0x000162000c1e9900 */
[----:B------:R-:W1:Y:S01]  /*03b0*/  LDCU UR5, c[0x0][0x370] ;  /* 0x00006e00ff0577ac */ /* 0x000e620008000800 */
[----:B------:R-:W2:Y:S01]  /*03c0*/  S2UR UR4, SR_CTAID.X ;  /* 0x00000000000479c3 */ /* 0x000ea20000002500 */
[----:B---3--:R-:W-:Y:S01]  /*03d0*/  IMAD.U32 R4, RZ, RZ, UR6 ;  /* 0x00000006ff047e24 */ /* 0x008fe2000f8e00ff */
[----:B------:R-:W-:Y:S01]  /*03e0*/  MOV R5, UR7 ;  /* 0x0000000700057c02 */ /* 0x000fe20008000f00 */
[----:B------:R-:W-:-:S05]  /*03f0*/  IMAD.MOV.U32 R6, RZ, RZ, R36 ;  /* 0x000000ffff067224 */ /* 0x000fca00078e0024 */
[----:B------:R0:W3:Y:S01]  /*0400*/  LDC.64 R8, c[0x4][R19] ;  /* 0x0100000013087b82 */ /* 0x0000e20000000a00 */
[----:B-1----:R-:W-:-:S05]  /*0410*/  IMAD R37, R22, UR5, RZ ;  /* 0x0000000516257c24 */ /* 0x002fca000f8e02ff */
[----:B------:R0:W-:Y:S01]  /*0420*/  STL [R1], R37 ;  /* 0x0000002501007387 */ /* 0x0001e20000100800 */
[----:B--2---:R-:W-:Y:S02]  /*0430*/  IMAD R22, R22, UR4, R7 ;  /* 0x0000000416167c24 */ /* 0x004fe4000f8e0207 */
[----:B------:R-:W-:-:S07]  /*0440*/  IMAD.MOV.U32 R7, RZ, RZ, R35 ;  /* 0x000000ffff077224 */ /* 0x000fce00078e0023 */
[----:B------:R-:W-:-:S07]  /*0450*/  LEPC R20, `(.L_x_1) ;  /* 0x000000001014794e */ /* 0x000fce0000000000 */
[----:B0--3-5:R-:W-:Y:S05]  /*0460*/  CALL.ABS.NOINC R8 ;  /* 0x0000000008007343 */ /* 0x029fea0003c00000 */
.L_x_1:
[----:B------:R-:W0:Y:S01]  /*0470*/  LDC.64 R8, c[0x0][0x3a8] ;  /* 0x0000ea00ff087b82 */ /* 0x000e220000000a00 */
[----:B------:R-:W1:Y:S07]  /*0480*/  LDCU.64 UR4, c[0x4][0x18] ;  /* 0x01000300ff0477ac */ /* 0x000e6e0008000a00 */
[----:B------:R-:W2:Y:S01]  /*0490*/  LDC R3, c[0x0][0x3b4] ;  /* 0x0000ed00ff037b82 */ /* 0x000ea20000000800 */
[----:B0-----:R-:W-:-:S06]  /*04a0*/  IMAD.WIDE.U32 R8, R16, 0x4, R8 ;  /* 0x0000000410087825 */ /* 0x001fcc00078e0008 */
[----:B------:R-:W3:Y:S01]  /*04b0*/  LDG.E.CONSTANT R9, desc[UR36][R8.64] ;  /* 0x0000002408097981 */ /* 0x000ee2000c1e9900 */
[----:B------:R0:W4:Y:S01]  /*04c0*/  LDC.64 R10, c[0x4][R19] ;  /* 0x01000000130a7b82 */ /* 0x0001220000000a00 */
[----:B-1----:R-:W-:Y:S01]  /*04d0*/  MOV R4, UR4 ;  /* 0x0000000400047c02 */ /* 0x002fe20008000f00 */
[----:B------:R-:W-:Y:S01]  /*04e0*/  IMAD.U32 R5, RZ, RZ, UR5 ;  /* 0x00000005ff057e24 */ /* 0x000fe2000f8e00ff */
[----:B--2---:R0:W-:Y:S01]  /*04f0*/  STL.64 [R1], R2 ;  /* 0x0000000201007387 */ /* 0x0041e20000100a00 */
[----:B------:R-:W-:Y:S01]  /*0500*/  IMAD.MOV.U32 R6, RZ, RZ, R36 ;  /* 0x000000ffff067224 */ /* 0x000fe200078e0024 */
[----:B------:R-:W-:Y:S02]  /*0510*/  MOV R7, R35 ;  /* 0x0000002300077202 */ /* 0x000fe40000000f00 */
[----:B0--34-:R-:W-:-:S07]  /*0520*/  IADD3 R17, PT, PT, R9, R22, -R2 ;  /* 0x0000001609117210 */ /* 0x019fce0007ffe802 */
[----:B------:R-:W-:-:S07]  /*0530*/  LEPC R20, `(.L_x_2) ;  /* 0x000000001014794e */ /* 0x000fce0000000000 */
[----:B------:R-:W-:Y:S05]  /*0540*/  CALL.ABS.NOINC R10 ;  /* 0x000000000a007343 */ /* 0x000fea0003c00000 */
.L_x_2:
[C---:B------:R-:W-:Y:S01]  /*0550*/  IMAD.IADD R8, R24.reuse, 0x1, R22 ;  /* 0x0000000118087824 */ /* 0x040fe200078e0216 */
[----:B------:R0:W1:Y:S01]  /*0560*/  LDC.64 R10, c[0x4][R19] ;  /* 0x01000000130a7b82 */ /* 0x0000620000000a00 */
[----:B------:R-:W-:Y:S01]  /*0570*/  IMAD.IADD R9, R24, 0x1, R2 ;  /* 0x0000000118097824 */ /* 0x000fe200078e0202 */
[----:B------:R-:W2:Y:S01]  /*0580*/  LDCU.64 UR4, c[0x4][0x20] ;  /* 0x01000400ff0477ac */ /* 0x000ea20008000a00 */
[----:B------:R-:W-:Y:S01]  /*0590*/  IMAD.MOV.U32 R6, RZ, RZ, R36 ;  /* 0x000000ffff067224 */ /* 0x000fe200078e0024 */
[----:B------:R-:W-:Y:S02]  /*05a0*/  MOV R7, R35 ;  /* 0x0000002300077202 */ /* 0x000fe40000000f00 */
[----:B------:R0:W-:Y:S01]  /*05b0*/  STL.64 [R1], R8 ;  /* 0x0000000801007387 */ /* 0x0001e20000100a00 */
[----:B--2---:R-:W-:Y:S01]  /*05c0*/  MOV R4, UR4 ;  /* 0x0000000400047c02 */ /* 0x004fe20008000f00 */
[----:B0-----:R-:W-:-:S07]  /*05d0*/  IMAD.U32 R5, RZ, RZ, UR5 ;  /* 0x00000005ff057e24 */ /* 0x001fce000f8e00ff */
[----:B------:R-:W-:-:S07]  /*05e0*/  LEPC R20, `(.L_x_3) ;  /* 0x000000001014794e */ /* 0x000fce0000000000 */
[----:B-1----:R-:W-:Y:S05]  /*05f0*/  CALL.ABS.NOINC R10 ;  /* 0x000000000a007343 */ /* 0x002fea0003c00000 */
.L_x_3:
[----:B------:R-:W0:Y:S01]  /*0600*/  LDCU UR4, c[0x0][0x3c0] ;  /* 0x00007800ff0477ac */ /* 0x000e220008000800 */
[----:B------:R-:W-:Y:S01]  /*0610*/  ISETP.GE.AND P0, PT, R22, R2, PT ;  /* 0x000000021600720c */ /* 0x000fe20003f06270 */
[----:B0-----:R-:W-:-:S12]  /*0620*/  IMAD R25, R24, UR4, RZ ;  /* 0x0000000418197c24 */ /* 0x001fd8000f8e02ff */
[----:B------:R-:W-:Y:S05]  /*0630*/  @P0 EXIT ;  /* 0x000000000000094d */ /* 0x000fea0003800000 */
[C---:B------:R-:W-:Y:S02]  /*0640*/  IMAD R27, R25.reuse, 0x8, R2 ;  /* 0x00000008191b7824 */ /* 0x040fe400078e0202 */
[----:B------:R-:W-:-:S07]  /*0650*/  IMAD R25, R25, 0x8, R22 ;  /* 0x0000000819197824 */ /* 0x000fce00078e0216 */
.L_x_22:
[----:B0-----:R-:W0:Y:S01]  /*0660*/  LDC.64 R2, c[0x0][0x390] ;  /* 0x0000e400ff027b82 */ /* 0x001e220000000a00 */
[----:B------:R-:W1:Y:S01]  /*0670*/  LDCU UR4, c[0x0][0x3b4] ;  /* 0x00007680ff0477ac */ /* 0x000e620008000800 */
[----:B0-----:R-:W-:-:S06]  /*0680*/  IMAD.WIDE R2, R25, 0x4, R2 ;  /* 0x0000000419027825 */ /* 0x001fcc00078e0202 */
[----:B------:R-:W1:Y:S01]  /*0690*/  LDG.E.CONSTANT R2, desc[UR36][R2.64] ;  /* 0x0000002402027981 */ /* 0x000e62000c1e9900 */
[----:B------:R-:W-:Y:S01]  /*06a0*/  IMAD.IADD R26, R37, 0x1, R25 ;  /* 0x00000001251a7824 */ /* 0x000fe200078e0219 */
[----:B------:R-:W-:Y:S01]  /*06b0*/  MOV R34, 0x0 ;  /* 0x0000000000227802 */ /* 0x000fe20000000f00 */
[----:B------:R-:W-:Y:S01]  /*06c0*/  IMAD.MOV.U32 R7, RZ, RZ, R35 ;  /* 0x000000ffff077224 */ /* 0x000fe200078e0023 */
[----:B------:R-:W-:Y:S02]  /*06d0*/  MOV R6, R36 ;  /* 0x0000002400067202 */ /* 0x000fe40000000f00 */
[----:B------:R-:W-:Y:S01]  /*06e0*/  STL.64 [R1+0x10], R26 ;  /* 0x0000101a01007387 */ /* 0x000fe20000100a00 */
[----:B------:R-:W-:Y:S02]  /*06f0*/  ISETP.GE.AND P0, PT, R26, R27, PT ;  /* 0x0000001b1a00720c */ /* 0x000fe40003f06270 */
[----:B-1----:R-:W-:Y:S01]  /*0700*/  IADD3 R24, PT, PT, R2, -UR4, RZ ;  /* 0x8000000402187c10 */ /* 0x002fe2000fffe0ff */
[----:B------:R-:W0:Y:S01]  /*0710*/  LDCU.64 UR4, c[0x4][0x28] ;  /* 0x01000500ff0477ac */ /* 0x000e220008000a00 */
[----:B------:R1:W2:Y:S02]  /*0720*/  LDC.64 R2, c[0x4][R34] ;  /* 0x0100000022027b82 */ /* 0x0002a40000000a00 */
[----:B------:R-:W-:Y:S01]  /*0730*/  SHF.R.S32.HI R5, RZ, 0x1f, R24 ;  /* 0x0000001fff057819 */ /* 0x000fe20000011418 */
[----:B------:R3:W-:Y:S03]  /*0740*/  STL.64 [R1+0x8], R24 ;  /* 0x0000081801007387 */ /* 0x0007e60000100a00 */
[----:B------:R-:W-:-:S04]  /*0750*/  LEA.HI R30, R5, R24, RZ, 0x3 ;  /* 0x00000018051e7211 */ /* 0x000fc800078f18ff */
[C---:B------:R-:W-:Y:S01]  /*0760*/  LOP3.LUT R19, R30.reuse, 0xfffffff8, RZ, 0xc0, !PT ;  /* 0xfffffff81e137812 */ /* 0x040fe200078ec0ff */
[----:B------:R-:W-:-:S04]  /*0770*/  IMAD.SHL.U32 R30, R30, 0x8, RZ ;  /* 0x000000081e1e7824 */ /* 0x000fc800078e00ff */
[----:B------:R-:W-:Y:S01]  /*0780*/  IMAD.IADD R19, R24, 0x1, -R19 ;  /* 0x0000000118137824 */ /* 0x000fe200078e0a13 */
[----:B---3--:R-:W-:Y:S01]  /*0790*/  P2R R24, PR, RZ, 0x1 ;  /* 0x00000001ff187803 */ /* 0x008fe20000000000 */
[----:B0-----:R-:W-:Y:S01]  /*07a0*/  IMAD.U32 R5, RZ, RZ, UR5 ;  /* 0x00000005ff057e24 */ /* 0x001fe2000f8e00ff */
[----:B------:R-:W-:Y:S01]  /*07b0*/  MOV R4, UR4 ;  /* 0x0000000400047c02 */ /* 0x000fe20008000f00 */
[----:B------:R-:W-:Y:S01]  /*07c0*/  IMAD.MOV.U32 R25, RZ, RZ, R26 ;  /* 0x000000ffff197224 */ /* 0x000fe200078e001a */
[----:B------:R1:W-:Y:S01]  /*07d0*/  STL.64 [R1], R18 ;  /* 0x0000001201007387 */ /* 0x0003e20000100a00 */
[----:B------:R-:W-:-:S07]  /*07e0*/  LOP3.LUT R30, R30, 0xffffffc0, RZ, 0xc0, !PT ;  /* 0xffffffc01e1e7812 */ /* 0x000fce00078ec0ff */
[----:B------:R-:W-:-:S07]  /*07f0*/  LEPC R20, `(.L_x_4) ;  /* 0x000000001014794e */ /* 0x000fce0000000000 */
[----:B-12---:R-:W-:Y:S05]  /*0800*/  CALL.ABS.NOINC R2 ;  /* 0x0000000002007343 */ /* 0x006fea0003c00000 */
.L_x_4:
[----:B------:R-:W0:Y:S01]  /*0810*/  LDC.64 R4, c[0x0][0x3a0] ;  /* 0x0000e800ff047b82 */ /* 0x000e220000000a00 */
[----:B------:R-:W1:Y:S01]  /*0820*/  LDCU UR4, c[0x0][0x3c4] ;  /* 0x00007880ff0477ac */ /* 0x000e620008000800 */
[----:B------:R-:W-:-:S04]  /*0830*/  SHF.R.S32.HI R0, RZ, 0x1f, R17 ;  /* 0x0000001fff007819 */ /* 0x000fc80000011411 */
[----:B------:R-:W-:-:S04]  /*0840*/  LEA.HI R0, R0, R17, RZ, 0x3 ;  /* 0x0000001100007211 */ /* 0x000fc800078f18ff */
[----:B------:R-:W-:-:S05]  /*0850*/  SHF.R.S32.HI R28, RZ, 0x3, R0 ;  /* 0x00000003ff1c7819 */ /* 0x000fca0000011400 */
[----:B-1----:R-:W-:Y:S01]  /*0860*/  IMAD R3, R16, UR4, R28 ;  /* 0x0000000410037c24 */ /* 0x002fe2000f8e021c */
[----:B------:R-:W-:Y:S01]  /*0870*/  LOP3.LUT R0, R0, 0xfffffff8, RZ, 0xc0, !PT ;  /* 0xfffffff800007812 */ /* 0x000fe200078ec0ff */
[----:B------:R1:W-:Y:S01]  /*0880*/  STL.64 [R1], R16 ;  /* 0x0000001001007387 */ /* 0x0003e20000100a00 */
[----:B------:R1:W2:Y:S01]  /*0890*/  LDC.64 R8, c[0x4][R34] ;  /* 0x0100000022087b82 */ /* 0x0002a20000000a00 */
[----:B------:R-:W3:Y:S01]  /*08a0*/  LDCU.64 UR4, c[0x4][0x30] ;  /* 0x01000600ff0477ac */ /* 0x000ee20008000a00 */
[----:B0-----:R-:W-:-:S05]  /*08b0*/  IMAD.WIDE R4, R3, 0x4, R4 ;  /* 0x0000000403047825 */ /* 0x001fca00078e0204 */
[----:B------:R3:W4:Y:S01]  /*08c0*/  LDG.E.CONSTANT R29, desc[UR36][R4.64] ;  /* 0x00000024041d7981 */ /* 0x000722000c1e9900 */
[----:B------:R-:W-:Y:S01]  /*08d0*/  IADD3 R11, PT, PT, -R0, R17, RZ ;  /* 0x00000011000b7210 */ /* 0x000fe20007ffe1ff */
[----:B------:R-:W-:Y:S01]  /*08e0*/  IMAD.MOV.U32 R7, RZ, RZ, R35 ;  /* 0x000000ffff077224 */ /* 0x000fe200078e0023 */
[----:B------:R-:W-:Y:S02]  /*08f0*/  LEA R23, R19, R30, 0x3 ;  /* 0x0000001e13177211 */ /* 0x000fe400078e18ff */
[----:B------:R-:W-:-:S03]  /*0900*/  MOV R6, R36 ;  /* 0x0000002400067202 */ /* 0x000fc60000000f00 */
[----:B------:R-:W-:Y:S02]  /*0910*/  IMAD R31, R19, -0x7, R23 ;  /* 0xfffffff9131f7824 */ /* 0x000fe400078e0217 */
[----:B---3--:R-:W-:Y:S02]  /*0920*/  IMAD.U32 R4, RZ, RZ, UR4 ;  /* 0x00000004ff047e24 */ /* 0x008fe4000f8e00ff */
[----:B------:R-:W-:Y:S02]  /*0930*/  IMAD.U32 R5, RZ, RZ, UR5 ;  /* 0x00000005ff057e24 */ /* 0x000fe4000f8e00ff */
[----:B----4-:R-:W-:Y:S01]  /*0940*/  IMAD.SHL.U32 R10, R29, 0x40, RZ ;  /* 0x000000401d0a7824 */ /* 0x010fe200078e00ff */
[----:B------:R1:W-:Y:S03]  /*0950*/  STL.64 [R1+0x8], R28 ;  /* 0x0000081c01007387 */ /* 0x0003e60000100a00 */
[C---:B------:R-:W-:Y:S01]  /*0960*/  IMAD R2, R11.reuse, 0x8, R10 ;  /* 0x000000080b027824 */ /* 0x040fe200078e020a */
[----:B------:R1:W-:Y:S03]  /*0970*/  STL.64 [R1+0x10], R10 ;  /* 0x0000100a01007387 */ /* 0x0003e60000100a00 */
[----:B------:R-:W-:Y:S01]  /*0980*/  IMAD R32, R11, -0x7, R2 ;  /* 0xfffffff90b207824 */ /* 0x000fe200078e0202 */
[----:B--2---:R1:W-:Y:S06]  /*0990*/  STL [R1+0x18], R2 ;  /* 0x0000180201007387 */ /* 0x0043ec0000100800 */
[----:B------:R-:W-:-:S07]  /*09a0*/  LEPC R20, `(.L_x_5) ;  /* 0x000000001014794e */ /* 0x000fce0000000000 */
[----:B-1----:R-:W-:Y:S05]  /*09b0*/  CALL.ABS.NOINC R8 ;  /* 0x0000000008007343 */ /* 0x002fea0003c00000 */
.L_x_5:
[----:B------:R-:W-:Y:S01]  /*09c0*/  IMAD.MOV.U32 R10, RZ, RZ, R29 ;  /* 0x000000ffff0a7224 */ /* 0x000fe200078e001d */
[----:B------:R-:W-:Y:S01]  /*09d0*/  MOV R11, R18 ;  /* 0x00000012000b7202 */ /* 0x000fe20000000f00 */
[----:B------:R-:W-:Y:S01]  /*09e0*/  IMAD.MOV.U32 R3, RZ, RZ, RZ ;  /* 0x000000ffff037224 */ /* 0x000fe200078e00ff */
[----:B------:R0:W-:Y:S01]  /*09f0*/  STL.64 [R1+0x8], R22 ;  /* 0x0000081601007387 */ /* 0x0001e20000100a00 */
[----:B------:R0:W1:Y:S01]  /*0a00*/  LDC.64 R8, c[0x4][R34] ;  /* 0x0100000022087b82 */ /* 0x0000620000000a00 */
[----:B------:R-:W2:Y:S01]  /*0a10*/  LDCU.64 UR4, c[0x4][0x38] ;  /* 0x01000700ff0477ac */ /* 0x000ea20008000a00 */
[----:B------:R-:W-:Y:S01]  /*0a20*/  IMAD.MOV.U32 R6, RZ, RZ, R36 ;  /* 0x000000ffff067224 */ /* 0x000fe200078e0024 */
[----:B------:R0:W-:Y:S01]  /*0a30*/  STL.64 [R1], R10 ;  /* 0x0000000a01007387 */ /* 0x0001e20000100a00 */
[----:B------:R-:W-:-:S03]  /*0a40*/  IMAD.MOV.U32 R7, RZ, RZ, R35 ;  /* 0x000000ffff077224 */ /* 0x000fc600078e0023 */
[----:B------:R0:W-:Y:S01]  /*0a50*/  STL.64 [R1+0x10], R2 ;  /* 0x0000100201007387 */ /* 0x0001e20000100a00 */
[----:B--2---:R-:W-:Y:S01]  /*0a60*/  IMAD.U32 R4, RZ, RZ, UR4 ;  /* 0x00000004ff047e24 */ /* 0x004fe2000f8e00ff */
[----:B0-----:R-:W-:-:S07]  /*0a70*/  MOV R5, UR5 ;  /* 0x0000000500057c02 */ /* 0x001fce0008000f00 */
[----:B------:R-:W-:-:S07]  /*0a80*/  LEPC R20, `(.L_x_6) ;  /* 0x000000001014794e */ /* 0x000fce0000000000 */
[----:B-1----:R-:W-:Y:S05]  /*0a90*/  CALL.ABS.NOINC R8 ;  /* 0x0000000008007343 */ /* 0x002fea0003c00000 */
.L_x_6:
[----:B------:R-:W0:Y:S01]  /*0aa0*/  LDC.64 R38, c[0x0][0x380] ;  /* 0x0000e000ff267b82 */ /* 0x000e220000000a00 */
[----:B------:R-:W-:Y:S01]  /*0ab0*/  MOV R10, R29 ;  /* 0x0000001d000a7202 */ /* 0x000fe20000000f00 */
[----:B------:R-:W-:Y:S01]  /*0ac0*/  IMAD.MOV.U32 R11, RZ, RZ, R18 ;  /* 0x000000ffff0b7224 */ /* 0x000fe200078e0012 */
[----:B------:R-:W1:Y:S01]  /*0ad0*/  LDCU.64 UR4, c[0x4][0x38] ;  /* 0x01000700ff0477ac */ /* 0x000e620008000a00 */
[----:B0-----:R-:W-:-:S05]  /*0ae0*/  IMAD.WIDE R40, R2, 0x4, R38 ;  /* 0x0000000402287825 */ /* 0x001fca00078e0226 */
[----:B------:R-:W2:Y:S01]  /*0af0*/  LDG.E R13, desc[UR36][R40.64] ;  /* 0x00000024280d7981 */ /* 0x000ea2000c1e1900 */
[----:B------:R-:W-:Y:S01]  /*0b00*/  IMAD.MOV.U32 R3, RZ, RZ, 0x1 ;  /* 0x00000001ff037424 */ /* 0x000fe200078e00ff */
[----:B------:R0:W3:Y:S01]  /*0b10*/  LDC.64 R8, c[0x4][R34] ;  /* 0x0100000022087b82 */ /* 0x0000e20000000a00 */
[----:B------:R-:W-:Y:S01]  /*0b20*/  IMAD.WIDE R38, R23, 0x4, R38 ;  /* 0x0000000417267825 */ /* 0x000fe200078e0226 */
[----:B------:R0:W-:Y:S01]  /*0b30*/  STL.64 [R1], R10 ;  /* 0x0000000a01007387 */ /* 0x0001e20000100a00 */
[----:B-1----:R-:W-:Y:S02]  /*0b40*/  MOV R4, UR4 ;  /* 0x0000000400047c02 */ /* 0x002fe40008000f00 */
[----:B------:R-:W-:Y:S01]  /*0b50*/  IMAD.U32 R5, RZ, RZ, UR5 ;  /* 0x00000005ff057e24 */ /* 0x000fe2000f8e00ff */
[----:B------:R0:W-:Y:S01]  /*0b60*/  STL.64 [R1+0x10], R2 ;  /* 0x0000100201007387 */ /* 0x0001e20000100a00 */
[----:B------:R-:W-:Y:S01]  /*0b70*/  IMAD.MOV.U32 R6, RZ, RZ, R36 ;  /* 0x000000ffff067224 */ /* 0x000fe200078e0024 */
[----:B------:R-:W-:-:S02]  /*0b80*/  MOV R7, R35 ;  /* 0x0000002300077202 */ /* 0x000fc40000000f00 */
[----:B------:R0:W-:Y:S04]  /*0b90*/  STL.64 [R1+0x8], R22 ;  /* 0x0000081601007387 */ /* 0x0001e80000100a00 */
[----:B--23--:R0:W-:Y:S02]  /*0ba0*/  STG.E desc[UR36][R38.64], R13 ;  /* 0x0000000d26007986 */ /* 0x00c1e4000c101924 */
[----:B------:R-:W-:-:S07]  /*0bb0*/  LEPC R20, `(.L_x_7) ;  /* 0x000000001014794e */ /* 0x000fce0000000000 */
[----:B0-----:R-:W-:Y:S05]  /*0bc0*/  CALL.ABS.NOINC R8 ;  /* 0x0000000008007343 */ /* 0x001fea0003c00000 */
.L_x_7:
[----:B------:R-:W2:Y:S01]  /*0bd0*/  LDG.E R3, desc[UR36][R40.64+0x4] ;  /* 0x0000042428037981 */ /* 0x000ea2000c1e1900 */
[----:B------:R-:W-:Y:S02]  /*0be0*/  HFMA2 R13, -RZ, RZ, 0, 1.1920928955078125e-07 ;  /* 0x00000002ff0d7431 */ /* 0x000fe400000001ff */
[----:B------:R-:W-:Y:S01]  /*0bf0*/  IMAD.MOV.U32 R10, RZ, RZ, R29 ;  /* 0x000000ffff0a7224 */ /* 0x000fe200078e001d */
[----:B------:R0:W1:Y:S01]  /*0c00*/  LDC.64 R8, c[0x4][R34] ;  /* 0x0100000022087b82 */ /* 0x0000620000000a00 */
[----:B------:R-:W-:Y:S01]  /*0c10*/  IMAD.MOV.U32 R11, RZ, RZ, R18 ;  /* 0x000000ffff0b7224 */ /* 0x000fe200078e0012 */
[----:B------:R0:W-:Y:S01]  /*0c20*/  STL.64 [R1+0x8], R22 ;  /* 0x0000081601007387 */ /* 0x0001e20000100a00 */
[----:B------:R-:W-:Y:S01]  /*0c30*/  IMAD.MOV.U32 R12, RZ, RZ, R2 ;  /* 0x000000ffff0c7224 */ /* 0x000fe200078e0002 */
[----:B------:R-:W3:Y:S01]  /*0c40*/  LDCU.64 UR4, c[0x4][0x38] ;  /* 0x01000700ff0477ac */ /* 0x000ee20008000a00 */
[----:B------:R-:W-:Y:S01]  /*0c50*/  MOV R6, R36 ;  /* 0x0000002400067202 */ /* 0x000fe20000000f00 */
[----:B------:R0:W-:Y:S01]  /*0c60*/  STL.64 [R1], R10 ;  /* 0x0000000a01007387 */ /* 0x0001e20000100a00 */
[----:B------:R-:W-:-:S03]  /*0c70*/  IMAD.MOV.U32 R7, RZ, RZ, R35 ;  /* 0x000000ffff077224 */ /* 0x000fc600078e0023 */
[----:B------:R0:W-:Y:S01]  /*0c80*/  STL.64 [R1+0x10], R12 ;  /* 0x0000100c01007387 */ /* 0x0001e20000100a00 */
[----:B---3--:R-:W-:Y:S01]  /*0c90*/  MOV R4, UR4 ;  /* 0x0000000400047c02 */ /* 0x008fe20008000f00 */
[----:B------:R-:W-:Y:S02]  /*0ca0*/  IMAD.U32 R5, RZ, RZ, UR5 ;  /* 0x00000005ff057e24 */ /* 0x000fe4000f8e00ff */
[----:B-12---:R0:W-:Y:S05]  /*0cb0*/  STG.E desc[UR36][R38.64+0x4], R3 ;  /* 0x0000040326007986 */ /* 0x0061ea000c101924 */
[----:B------:R-:W-:-:S07]  /*0cc0*/  LEPC R20, `(.L_x_8) ;  /* 0x000000001014794e */ /* 0x000fce0000000000 */
[----:B0-----:R-:W-:Y:S05]  /*0cd0*/  CALL.ABS.NOINC R8 ;  /* 0x0000000008007343 */ /* 0x001fea0003c00000 */
.L_x_8:
[----:B------:R-:W2:Y:S01]  /*0ce0*/  LDG.E R3, desc[UR36][R40.64+0x8] ;  /* 0x0000082428037981 */ /* 0x000ea2000c1e1900 */
[----:B------:R-:W-:Y:S01]  /*0cf0*/  HFMA2 R13, -RZ, RZ, 0, 1.78813934326171875e-07 ;  /* 0x00000003ff0d7431 */ /* 0x000fe200000001ff */
[----:B------:R-:W-:Y:S01]  /*0d00*/  MOV R10, R29 ;  /* 0x0000001d000a7202 */ /* 0x000fe20000000f00 */
[----:B------:R-:W-:Y:S01]  /*0d10*/  IMAD.MOV.U32 R11, RZ, RZ, R18 ;  /* 0x000000ffff0b7224 */ /* 0x000fe200078e0012 */
[----:B------:R0:W-:Y:S01]  /*0d20*/  STL.64 [R1+0x8], R22 ;  /* 0x0000081601007387 */ /* 0x0001e20000100a00 */
[----:B------:R-:W-:Y:S01]  /*0d30*/  IMAD.MOV.U32 R12, RZ, RZ, R2 ;  /* 0x000000ffff0c7224 */ /* 0x000fe200078e0002 */
[----:B------:R0:W1:Y:S01]  /*0d40*/  LDC.64 R8, c[0x4][R34] ;  /* 0x0100000022087b82 */ /* 0x0000620000000a00 */
[----:B------:R-:W3:Y:S01]  /*0d50*/  LDCU.64 UR4, c[0x4][0x38] ;  /* 0x01000700ff0477ac */ /* 0x000ee20008000a00 */
[----:B------:R0:W-:Y:S01]  /*0d60*/  STL.64 [R1], R10 ;  /* 0x0000000a01007387 */ /* 0x0001e20000100a00 */
[----:B------:R-:W-:Y:S01]  /*0d70*/  MOV R6, R36 ;  /* 0x0000002400067202 */ /* 0x000fe20000000f00 */
[----:B------:R-:W-:-:S02]  /*0d80*/  IMAD.MOV.U32 R7, RZ, RZ, R35 ;  /* 0x000000ffff077224 */ /* 0x000fc400078e0023 */
[----:B------:R0:W-:Y:S01]  /*0d90*/  STL.64 [R1+0x10], R12 ;  /* 0x0000100c01007387 */ /* 0x0001e20000100a00 */
[----:B---3--:R-:W-:Y:S01]  /*0da0*/  MOV R4, UR4 ;  /* 0x0000000400047c02 */ /* 0x008fe20008000f00 */
[----:B------:R-:W-:Y:S02]  /*0db0*/  IMAD.U32 R5, RZ, RZ, UR5 ;  /* 0x00000005ff057e24 */ /* 0x000fe4000f8e00ff */
[----:B-12---:R0:W-:Y:S05]  /*0dc0*/  STG.E desc[UR36][R38.64+0x8], R3 ;  /* 0x0000080326007986 */ /* 0x0061ea000c101924 */
[----:B------:R-:W-:-:S07]  /*0dd0*/  LEPC R20, `(.L_x_9) ;  /* 0x000000001014794e */ /* 0x000fce0000000000 */
[----:B0-----:R-:W-:Y:S05]  /*0de0*/  CALL.ABS.NOINC R8 ;  /* 0x0000000008007343 */ /* 0x001fea0003c00000 */
.L_x_9:
[----:B------:R-:W2:Y:S01]  /*0df0*/  LDG.E R3, desc[UR36][R40.64+0xc] ;  /* 0x00000c2428037981 */ /* 0x000ea2000c1e1900 */
[----:B------:R-:W-:Y:S01]  /*0e00*/  HFMA2 R13, -RZ, RZ, 0, 2.384185791015625e-07 ;  /* 0x00000004ff0d7431 */ /* 0x000fe200000001ff */
        /* <DEDUP_REMOVED lines=15> */
.L_x_10:
[----:B------:R-:W2:Y:S01]  /*0f00*/  LDG.E R3, desc[UR36][R40.64+0x10] ;  /* 0x0000102428037981 */ /* 0x000ea2000c1e1900 */
[----:B------:R-:W-:Y:S01]  /*0f10*/  HFMA2 R13, -RZ, RZ, 0, 2.98023223876953125e-07 ;  /* 0x00000005ff0d7431 */ /* 0x000fe200000001ff */
        /* <DEDUP_REMOVED lines=15> */
.L_x_11:
[----:B------:R-:W2:Y:S01]  /*1010*/  LDG.E R3, desc[UR36][R40.64+0x14] ;  /* 0x0000142428037981 */ /* 0x000ea2000c1e1900 */
[----:B------:R-:W-:Y:S01]  /*1020*/  HFMA2 R13, -RZ, RZ, 0, 3.5762786865234375e-07 ;  /* 0x00000006ff0d7431 */ /* 0x000fe200000001ff */
        /* <DEDUP_REMOVED lines=15> */
.L_x_12:
[----:B------:R-:W2:Y:S01]  /*1120*/  LDG.E R9, desc[UR36][R40.64+0x18] ;  /* 0x0000182428097981 */ /* 0x000ea2000c1e1900 */
[----:B------:R-:W-:Y:S01]  /*1130*/  MOV R12, R2 ;  /* 0x00000002000c7202 */ /* 0x000fe20000000f00 */
[----:B------:R-:W-:Y:S01]  /*1140*/  IMAD.MOV.U32 R10, RZ, RZ, R29 ;  /* 0x000000ffff0a7224 */ /* 0x000fe200078e001d */
[----:B------:R-:W-:Y:S01]  /*1150*/  MOV R11, R18 ;  /* 0x00000012000b7202 */ /* 0x000fe20000000f00 */
[----:B------:R-:W-:Y:S01]  /*1160*/  IMAD.MOV.U32 R13, RZ, RZ, 0x7 ;  /* 0x00000007ff0d7424 */ /* 0x000fe200078e00ff */
[----:B------:R0:W-:Y:S01]  /*1170*/  STL.64 [R1+0x8], R22 ;  /* 0x0000081601007387 */ /* 0x0001e20000100a00 */
[----:B------:R0:W1:Y:S01]  /*1180*/  LDC.64 R2, c[0x4][R34] ;  /* 0x0100000022027b82 */ /* 0x0000620000000a00 */
        /* <DEDUP_REMOVED lines=10> */
.L_x_13:
[----:B------:R-:W2:Y:S01]  /*1230*/  LDG.E R41, desc[UR36][R40.64+0x1c] ;  /* 0x00001c2428297981 */ /* 0x000ea2000c1e1900 */
[----:B------:R-:W-:Y:S01]  /*1240*/  MOV R8, R29 ;  /* 0x0000001d00087202 */ /* 0x000fe20000000f00 */
[----:B------:R-:W-:Y:S01]  /*1250*/  IMAD.MOV.U32 R9, RZ, RZ, R18 ;  /* 0x000000ffff097224 */ /* 0x000fe200078e0012 */
[----:B------:R-:W-:Y:S01]  /*1260*/  MOV R30, R22 ;  /* 0x00000016001e7202 */ /* 0x000fe20000000f00 */
[----:B------:R-:W-:Y:S01]  /*1270*/  IMAD.MOV.U32 R33, RZ, RZ, RZ ;  /* 0x000000ffff217224 */ /* 0x000fe200078e00ff */
[----:B------:R0:W1:Y:S01]  /*1280*/  LDC.64 R2, c[0x4][R34] ;  /* 0x0100000022027b82 */ /* 0x0000620000000a00 */
[----:B------:R-:W3:Y:S01]  /*1290*/  LDCU.64 UR4, c[0x4][0x40] ;  /* 0x01000800ff0477ac */ /* 0x000ee20008000a00 */
[----:B------:R0:W-:Y:S01]  /*12a0*/  STL.64 [R1], R8 ;  /* 0x0000000801007387 */ /* 0x0001e20000100a00 */
[----:B------:R-:W-:Y:S01]  /*12b0*/  MOV R6, R36 ;  /* 0x0000002400067202 */ /* 0x000fe20000000f00 */
[----:B------:R-:W-:Y:S02]  /*12c0*/  IMAD.MOV.U32 R7, RZ, RZ, R35 ;  /* 0x000000ffff077224 */ /* 0x000fe400078e0023 */
[----:B------:R0:W-:Y:S04]  /*12d0*/  STL.64 [R1+0x8], R30 ;  /* 0x0000081e01007387 */ /* 0x0001e80000100a00 */
[----:B------:R0:W-:Y:S01]  /*12e0*/  STL.64 [R1+0x10], R32 ;  /* 0x0000102001007387 */ /* 0x0001e20000100a00 */
[----:B---3--:R-:W-:Y:S01]  /*12f0*/  MOV R4, UR4 ;  /* 0x0000000400047c02 */ /* 0x008fe20008000f00 */
[----:B------:R-:W-:-:S02]  /*1300*/  IMAD.U32 R5, RZ, RZ, UR5 ;  /* 0x00000005ff057e24 */ /* 0x000fc4000f8e00ff */
[----:B-12---:R0:W-:Y:S05]  /*1310*/  STG.E desc[UR36][R38.64+0x1c], R41 ;  /* 0x00001c2926007986 */ /* 0x0061ea000c101924 */
[----:B------:R-:W-:-:S07]  /*1320*/  LEPC R20, `(.L_x_14) ;  /* 0x000000001014794e */ /* 0x000fce0000000000 */
[----:B0-----:R-:W-:Y:S05]  /*1330*/  CALL.ABS.NOINC R2 ;  /* 0x0000000002007343 */ /* 0x001fea0003c00000 */
.L_x_14:
[----:B------:R-:W0:Y:S01]  /*1340*/  LDC.64 R38, c[0x0][0x388] ;  /* 0x0000e200ff267b82 */ /* 0x000e220000000a00 */
[----:B------:R-:W-:Y:S01]  /*1350*/  MOV R8, R29 ;  /* 0x0000001d00087202 */ /* 0x000fe20000000f00 */
[----:B------:R-:W-:Y:S01]  /*1360*/  IMAD.MOV.U32 R9, RZ, RZ, R18 ;  /* 0x000000ffff097224 */ /* 0x000fe200078e0012 */
[----:B------:R-:W-:Y:S01]  /*1370*/  MOV R23, R31 ;  /* 0x0000001f00177202 */ /* 0x000fe20000000f00 */
[----:B------:R-:W-:Y:S01]  /*1380*/  IMAD.MOV.U32 R33, RZ, RZ, 0x8 ;  /* 0x00000008ff217424 */ /* 0x000fe200078e00ff */
[----:B------:R-:W1:Y:S01]  /*1390*/  LDCU.64 UR4, c[0x4][0x40] ;  /* 0x01000800ff0477ac */ /* 0x000e620008000a00 */
[----:B0-----:R-:W-:-:S05]  /*13a0*/  IMAD.WIDE R40, R32, 0x4, R38 ;  /* 0x0000000420287825 */ /* 0x001fca00078e0226 */
[----:B------:R-:W2:Y:S01]  /*13b0*/  LDG.E R11, desc[UR36][R40.64] ;  /* 0x00000024280b7981 */ /* 0x000ea2000c1e1900 */
[----:B------:R-:W-:Y:S01]  /*13c0*/  IMAD.WIDE R38, R31, 0x4, R38 ;  /* 0x000000041f267825 */ /* 0x000fe200078e0226 */
[----:B------:R0:W3:Y:S01]  /*13d0*/  LDC.64 R2, c[0x4][R34] ;  /* 0x0100000022027b82 */ /* 0x0000e20000000a00 */
[----:B-1----:R-:W-:Y:S01]  /*13e0*/  MOV R4, UR4 ;  /* 0x0000000400047c02 */ /* 0x002fe20008000f00 */
[----:B------:R0:W-:Y:S01]  /*13f0*/  STL.64 [R1], R8 ;  /* 0x0000000801007387 */ /* 0x0001e20000100a00 */
[----:B------:R-:W-:Y:S01]  /*1400*/  IMAD.U32 R5, RZ, RZ, UR5 ;  /* 0x00000005ff057e24 */ /* 0x000fe2000f8e00ff */
[----:B------:R-:W-:Y:S01]  /*1410*/  MOV R6, R36 ;  /* 0x0000002400067202 */ /* 0x000fe20000000f00 */
[----:B------:R-:W-:Y:S01]  /*1420*/  IMAD.MOV.U32 R7, RZ, RZ, R35 ;  /* 0x000000ffff077224 */ /* 0x000fe200078e0023 */
[----:B------:R0:W-:Y:S04]  /*1430*/  STL.64 [R1+0x8], R22 ;  /* 0x0000081601007387 */ /* 0x0001e80000100a00 */
[----:B------:R0:W-:Y:S04]  /*1440*/  STL.64 [R1+0x10], R32 ;  /* 0x0000102001007387 */ /* 0x0001e80000100a00 */
[----:B--23--:R0:W-:Y:S02]  /*1450*/  STG.E desc[UR36][R38.64], R11 ;  /* 0x0000000b26007986 */ /* 0x00c1e4000c101924 */
[----:B------:R-:W-:-:S07]  /*1460*/  LEPC R20, `(.L_x_15) ;  /* 0x000000001014794e */ /* 0x000fce0000000000 */
[----:B0-----:R-:W-:Y:S05]  /*1470*/  CALL.ABS.NOINC R2 ;  /* 0x0000000002007343 */ /* 0x001fea0003c00000 */
.L_x_15:
[----:B------:R-:W2:Y:S01]  /*1480*/  LDG.E R11, desc[UR36][R40.64+0x20] ;  /* 0x00002024280b7981 */ /* 0x000ea2000c1e1900 */
[----:B------:R-:W-:Y:S01]  /*1490*/  MOV R8, R29 ;  /* 0x0000001d00087202 */ /* 0x000fe20000000f00 */
[----:B------:R-:W-:Y:S01]  /*14a0*/  IMAD.MOV.U32 R9, RZ, RZ, R18 ;  /* 0x000000ffff097224 */ /* 0x000fe200078e0012 */
[----:B------:R-:W-:Y:S01]  /*14b0*/  MOV R23, R31 ;  /* 0x0000001f00177202 */ /* 0x000fe20000000f00 */
[----:B------:R-:W-:Y:S01]  /*14c0*/  IMAD.MOV.U32 R33, RZ, RZ, 0x10 ;  /* 0x00000010ff217424 */ /* 0x000fe200078e00ff */
        /* <DEDUP_REMOVED lines=12> */
.L_x_16:
        /* <DEDUP_REMOVED lines=17> */
.L_x_17:
        /* <DEDUP_REMOVED lines=17> */
.L_x_18:
        /* <DEDUP_REMOVED lines=17> */
.L_x_19:
        /* <DEDUP_REMOVED lines=17> */
.L_x_20:
        /* <DEDUP_REMOVED lines=17> */
.L_x_21:
[----:B------:R-:W2:Y:S01]  /*1ae0*/  LDG.E R41, desc[UR36][R40.64+0xe0] ;  /* 0x0000e02428297981 */ /* 0x000ea2000c1e1900 */
[----:B------:R-:W-:Y:S02]  /*1af0*/  ISETP.NE.AND P6, PT, R24, RZ, PT ;  /* 0x000000ff1800720c */ /* 0x000fe40003fc5270 */
[----:B------:R-:W-:Y:S01]  /*1b00*/  IADD3 R17, PT, PT, R37, R17, RZ ;  /* 0x0000001125117210 */ /* 0x000fe20007ffe0ff */
[----:B--2---:R0:W-:Y:S10]  /*1b10*/  STG.E desc[UR36][R38.64+0xe0], R41 ;  /* 0x0000e02926007986 */ /* 0x0041f4000c101924 */
[----:B------:R-:W-:Y:S05]  /*1b20*/  @!P6 BRA `(.L_x_22) ;  /* 0xffffffe800cce947 */ /* 0x000fea000383ffff */
[----:B------:R-:W-:Y:S05]  /*1b30*/  EXIT ;  /* 0x000000000000794d */ /* 0x000fea0003800000 */
.L_x_23:
[----:B------:R-:W-:-:S00]  /*1b40*/  BRA `(.L_x_23) ;  /* 0xfffffffc00fc7947 */ /* 0x000fc0000383ffff */
[----:B------:R-:W-:-:S00]  /*1b50*/  NOP ;  /* 0x0000000000007918 */ /* 0x000fc00000000000 */
        /* <DEDUP_REMOVED lines=10> */
.L_x_1386:


//--------------------- .text._Z5evictIfLi4ELi8ELi8EEvPT_S1_PKiS3_S3_S3_iiiiii --------------------------
	.section	.text._Z5evictIfLi4ELi8ELi8EEvPT_S1_PKiS3_S3_S3_iiiiii,"ax",@progbits
	.align	128
        .global         _Z5evictIfLi4ELi8ELi8EEvPT_S1_PKiS3_S3_S3_iiiiii
        .type           _Z5evictIfLi4ELi8ELi8EEvPT_S1_PKiS3_S3_S3_iiiiii,@function
        .size           _Z5evictIfLi4ELi8ELi8EEvPT_S1_PKiS3_S3_S3_iiiiii,(.L_x_1387 - _Z5evictIfLi4ELi8ELi8EEvPT_S1_PKiS3_S3_S3_iiiiii)
        .other          _Z5evictIfLi4ELi8ELi8EEvPT_S1_PKiS3_S3_S3_iiiiii,@"STO_CUDA_ENTRY STV_DEFAULT"
_Z5evictIfLi4ELi8ELi8EEvPT_S1_PKiS3_S3_S3_iiiiii:
.text._Z5evictIfLi4ELi8ELi8EEvPT_S1_PKiS3_S3_S3_iiiiii:
        /* <DEDUP_REMOVED lines=53> */
.L_x_24:
        /* <DEDUP_REMOVED lines=18> */
.L_x_25:
        /* <DEDUP_REMOVED lines=14> */
.L_x_26:
        /* <DEDUP_REMOVED lines=11> */
.L_x_27:
[----:B------:R-:W0:Y:S01]  /*0600*/  LDCU UR4, c[0x0][0x3c0] ;  /* 0x00007800ff0477ac */ /* 0x000e220008000800 */
[----:B------:R-:W-:Y:S01]  /*0610*/  ISETP.GE.AND P0, PT, R22, R2, PT ;  /* 0x000000021600720c */ /* 0x000fe20003f06270 */
[----:B0-----:R-:W-:-:S12]  /*0620*/  IMAD R25, R24, UR4, RZ ;  /* 0x0000000418197c24 */ /* 0x001fd8000f8e02ff */
[----:B------:R-:W-:Y:S05]  /*0630*/  @P0 EXIT ;  /* 0x000000000000094d */ /* 0x000fea0003800000 */
[C---:B------:R-:W-:Y:S02]  /*0640*/  IMAD R27, R25.reuse, 0x8, R2 ;  /* 0x00000008191b7824 */ /* 0x040fe400078e0202 */
[----:B------:R-:W-:-:S07]  /*0650*/  IMAD R25, R25, 0x8, R22 ;  /* 0x0000000819197824 */ /* 0x000fce00078e0216 */
.L_x_42:
        /* <DEDUP_REMOVED lines=27> */
.L_x_28:
        /* <DEDUP_REMOVED lines=27> */
.L_x_29:
        /* <DEDUP_REMOVED lines=8> */
[----:B------:R-:W-:-:S03]  /*0a40*/  MOV R7, R35 ;  /* 0x0000002300077202 */ /* 0x000fc60000000f00 */
[----:B------:R0:W-:Y:S01]  /*0a50*/  STL.64 [R1+0x10], R2 ;  /* 0x0000100201007387 */ /* 0x0001e20000100a00 */
[----:B--2---:R-:W-:Y:S01]  /*0a60*/  IMAD.U32 R4, RZ, RZ, UR4 ;  /* 0x00000004ff047e24 */ /* 0x004fe2000f8e00ff */
[----:B0-----:R-:W-:-:S07]  /*0a70*/  MOV R5, UR5 ;  /* 0x0000000500057c02 */ /* 0x001fce0008000f00 */
[----:B------:R-:W-:-:S07]  /*0a80*/  LEPC R20, `(.L_x_30) ;  /* 0x000000001014794e */ /* 0x000fce0000000000 */
[----:B-1----:R-:W-:Y:S05]  /*0a90*/  CALL.ABS.NOINC R8 ;  /* 0x0000000008007343 */ /* 0x002fea0003c00000 */
.L_x_30:
[----:B------:R-:W0:Y:S01]  /*0aa0*/  LDC.64 R38, c[0x0][0x380] ;  /* 0x0000e000ff267b82 */ /* 0x000e220000000a00 */
        /* <DEDUP_REMOVED lines=18> */
.L_x_31:
[----:B------:R-:W2:Y:S01]  /*0bd0*/  LDG.E R3, desc[UR36][R40.64+0x4] ;  /* 0x0000042428037981 */ /* 0x000ea2000c1e1900 */
[----:B------:R-:W-:Y:S01]  /*0be0*/  HFMA2 R13, -RZ, RZ, 0, 1.1920928955078125e-07 ;  /* 0x00000002ff0d7431 */ /* 0x000fe200000001ff */
        /* <DEDUP_REMOVED lines=15> */
.L_x_32:
        /* <DEDUP_REMOVED lines=17> */
.L_x_33:
        /* <DEDUP_REMOVED lines=17> */
.L_x_34:
        /* <DEDUP_REMOVED lines=17> */
.L_x_35:
        /* <DEDUP_REMOVED lines=17> */
.L_x_36:
        /* <DEDUP_REMOVED lines=17> */
.L_x_37:
        /* <DEDUP_REMOVED lines=17> */
.L_x_38:
        /* <DEDUP_REMOVED lines=20> */
.L_x_39:
        /* <DEDUP_REMOVED lines=17> */
.L_x_40:
        /* <DEDUP_REMOVED lines=17> */
.L_x_41:
[----:B------:R-:W2:Y:S01]  /*16a0*/  LDG.E R41, desc[UR36][R40.64+0x60] ;  /* 0x0000602428297981 */ /* 0x000ea2000c1e1900 */
[----:B------:R-:W-:Y:S02]  /*16b0*/  ISETP.NE.AND P6, PT, R24, RZ, PT ;  /* 0x000000ff1800720c */ /* 0x000fe40003fc5270 */
[----:B------:R-:W-:Y:S01]  /*16c0*/  IADD3 R17, PT, PT, R37, R17, RZ ;  /* 0x0000001125117210 */ /* 0x000fe20007ffe0ff */
[----:B--2---:R0:W-:Y:S10]  /*16d0*/  STG.E desc[UR36][R38.64+0x60], R41 ;  /* 0x0000602926007986 */ /* 0x0041f4000c101924 */
[----:B------:R-:W-:Y:S05]  /*16e0*/  @!P6 BRA `(.L_x_42) ;  /* 0xffffffec00dce947 */ /* 0x000fea000383ffff */
[----:B------:R-:W-:Y:S05]  /*16f0*/  EXIT ;  /* 0x000000000000794d */ /* 0x000fea0003800000 */
.L_x_43:
        /* <DEDUP_REMOVED lines=16> */
.L_x_1387:


//--------------------- .text._Z5evictIfLi2ELi8ELi8EEvPT_S1_PKiS3_S3_S3_iiiiii --------------------------
	.section	.text._Z5evictIfLi2ELi8ELi8EEvPT_S1_PKiS3_S3_S3_iiiiii,"ax",@progbits
	.align	128
        .global         _Z5evictIfLi2ELi8ELi8EEvPT_S1_PKiS3_S3_S3_iiiiii
        .type           _Z5evictIfLi2ELi8ELi8EEvPT_S1_PKiS3_S3_S3_iiiiii,@function
        .size           _Z5evictIfLi2ELi8ELi8EEvPT_S1_PKiS3_S3_S3_iiiiii,(.L_x_1388 - _Z5evictIfLi2ELi8ELi8EEvPT_S1_PKiS3_S3_S3_iiiiii)
        .other          _Z5evictIfLi2ELi8ELi8EEvPT_S1_PKiS3_S3_S3_iiiiii,@"STO_CUDA_ENTRY STV_DEFAULT"
_Z5evictIfLi2ELi8ELi8EEvPT_S1_PKiS3_S3_S3_iiiiii:
.text._Z5evictIfLi2ELi8ELi8EEvPT_S1_PKiS3_S3_S3_iiiiii:
        /* <DEDUP_REMOVED lines=53> */
.L_x_44:
        /* <DEDUP_REMOVED lines=18> */
.L_x_45:
        /* <DEDUP_REMOVED lines=14> */
.L_x_46:
        /* <DEDUP_REMOVED lines=11> */
.L_x_47:
[----:B------:R-:W0:Y:S01]  /*0600*/  LDCU UR4, c[0x0][0x3c0] ;  /* 0x00007800ff0477ac */ /* 0x000e220008000800 */
[----:B------:R-:W-:Y:S01]  /*0610*/  ISETP.GE.AND P0, PT, R22, R2, PT ;  /* 0x000000021600720c */ /* 0x000fe20003f06270 */
[----:B0-----:R-:W-:-:S12]  /*0620*/  IMAD R25, R24, UR4, RZ ;  /* 0x0000000418197c24 */ /* 0x001fd8000f8e02ff */
[----:B------:R-:W-:Y:S05]  /*0630*/  @P0 EXIT ;  /* 0x000000000000094d */ /* 0x000fea0003800000 */
[C---:B------:R-:W-:Y:S02]  /*0640*/  IMAD R27, R25.reuse, 0x8, R2 ;  /* 0x00000008191b7824 */ /* 0x040fe400078e0202 */
[----:B------:R-:W-:-:S07]  /*0650*/  IMAD R25, R25, 0x8, R22 ;  /* 0x0000000819197824 */ /* 0x000fce00078e0216 */
.L_x_60:
        /* <DEDUP_REMOVED lines=27> */
.L_x_48:
        /* <DEDUP_REMOVED lines=27> */
.L_x_49:
[----:B------:R-:W-:Y:S01]  /*09c0*/  HFMA2 R3, -RZ, RZ, 0, 0 ;  /* 0x00000000ff037431 */ /* 0x000fe200000001ff */
[----:B------:R-:W-:Y:S01]  /*09d0*/  MOV R10, R29 ;  /* 0x0000001d000a7202 */ /* 0x000fe20000000f00 */
[----:B------:R-:W-:Y:S01]  /*09e0*/  IMAD.MOV.U32 R11, RZ, RZ, R18 ;  /* 0x000000ffff0b7224 */ /* 0x000fe200078e0012 */
        /* <DEDUP_REMOVED lines=11> */
.L_x_50:
        /* <DEDUP_REMOVED lines=19> */
.L_x_51:
        /* <DEDUP_REMOVED lines=17> */
.L_x_52:
        /* <DEDUP_REMOVED lines=17> */
.L_x_53:
        /* <DEDUP_REMOVED lines=17> */
.L_x_54:
        /* <DEDUP_REMOVED lines=17> */
.L_x_55:
        /* <DEDUP_REMOVED lines=17> */
.L_x_56:
        /* <DEDUP_REMOVED lines=17> */
.L_x_57:
        /* <DEDUP_REMOVED lines=17> */
.L_x_58:
        /* <DEDUP_REMOVED lines=9> */
[----:B-1----:R-:W-:Y:S01]  /*13d0*/  MOV R4, UR4 ;  /* 0x0000000400047c02 */ /* 0x002fe20008000f00 */
[----:B------:R0:W1:Y:S01]  /*13e0*/  LDC.64 R2, c[0x4][R34] ;  /* 0x0100000022027b82 */ /* 0x0000620000000a00 */
[----:B------:R0:W-:Y:S01]  /*13f0*/  STL.64 [R1], R8 ;  /* 0x0000000801007387 */ /* 0x0001e20000100a00 */
[----:B------:R-:W-:Y:S01]  /*1400*/  IMAD.U32 R5, RZ, RZ, UR5 ;  /* 0x00000005ff057e24 */ /* 0x000fe2000f8e00ff */
[----:B------:R-:W-:Y:S01]  /*1410*/  MOV R6, R36 ;  /* 0x0000002400067202 */ /* 0x000fe20000000f00 */
[----:B------:R-:W-:Y:S01]  /*1420*/  IMAD.MOV.U32 R7, RZ, RZ, R35 ;  /* 0x000000ffff077224 */ /* 0x000fe200078e0023 */
[----:B------:R0:W-:Y:S04]  /*1430*/  STL.64 [R1+0x8], R22 ;  /* 0x0000081601007387 */ /* 0x0001e80000100a00 */
[----:B------:R0:W-:Y:S04]  /*1440*/  STL.64 [R1+0x10], R32 ;  /* 0x0000102001007387 */ /* 0x0001e80000100a00 */
[----:B-12---:R0:W-:Y:S02]  /*1450*/  STG.E desc[UR36][R28.64], R11 ;  /* 0x0000000b1c007986 */ /* 0x0061e4000c101924 */
[----:B------:R-:W-:-:S07]  /*1460*/  LEPC R20, `(.L_x_59) ;  /* 0x000000001014794e */ /* 0x000fce0000000000 */
[----:B0-----:R-:W-:Y:S05]  /*1470*/  CALL.ABS.NOINC R2 ;  /* 0x0000000002007343 */ /* 0x001fea0003c00000 */
.L_x_59:
[----:B------:R-:W2:Y:S01]  /*1480*/  LDG.E R39, desc[UR36][R38.64+0x20] ;  /* 0x0000202426277981 */ /* 0x000ea2000c1e1900 */
[----:B------:R-:W-:Y:S02]  /*1490*/  ISETP.NE.AND P6, PT, R24, RZ, PT ;  /* 0x000000ff1800720c */ /* 0x000fe40003fc5270 */
[----:B------:R-:W-:Y:S01]  /*14a0*/  IADD3 R17, PT, PT, R37, R17, RZ ;  /* 0x0000001125117210 */ /* 0x000fe20007ffe0ff */
[----:B--2---:R0:W-:Y:S10]  /*14b0*/  STG.E desc[UR36][R28.64+0x20], R39 ;  /* 0x000020271c007986 */ /* 0x0041f4000c101924 */
[----:B------:R-:W-:Y:S05]  /*14c0*/  @!P6 BRA `(.L_x_60) ;  /* 0xfffffff00064e947 */ /* 0x000fea000383ffff */
[----:B------:R-:W-:Y:S05]  /*14d0*/  EXIT ;  /* 0x000000000000794d */ /* 0x000fea0003800000 */
.L_x_61:
        /* <DEDUP_REMOVED lines=10> */
.L_x_1388:


//--------------------- .text._Z5evictIfLi1ELi8ELi8EEvPT_S1_PKiS3_S3_S3_iiiiii --------------------------
	.section	.text._Z5evictIfLi1ELi8ELi8EEvPT_S1_PKiS3_S3_S3_iiiiii,"ax",@progbits
	.align	128
        .global         _Z5evictIfLi1ELi8ELi8EEvPT_S1_PKiS3_S3_S3_iiiiii
        .type           _Z5evictIfLi1ELi8ELi8EEvPT_S1_PKiS3_S3_S3_iiiiii,@function
        .size           _Z5evictIfLi1ELi8ELi8EEvPT_S1_PKiS3_S3_S3_iiiiii,(.L_x_1389 - _Z5evictIfLi1ELi8ELi8EEvPT_S1_PKiS3_S3_S3_iiiiii)
        .other          _Z5evictIfLi1ELi8ELi8EEvPT_S1_PKiS3_S3_S3_iiiiii,@"STO_CUDA_ENTRY STV_DEFAULT"
_Z5evictIfLi1ELi8ELi8EEvPT_S1_PKiS3_S3_S3_iiiiii:
.text._Z5evictIfLi1ELi8ELi8EEvPT_S1_PKiS3_S3_S3_iiiiii:
        /* <DEDUP_REMOVED lines=53> */
.L_x_62:
        /* <DEDUP_REMOVED lines=18> */
.L_x_63:
        /* <DEDUP_REMOVED lines=14> */
.L_x_64:
        /* <DEDUP_REMOVED lines=11> */
.L_x_65:
[----:B------:R-:W0:Y:S01]  /*0600*/  LDCU UR4, c[0x0][0x3c0] ;  /* 0x00007800ff0477ac */ /* 0x000e220008000800 */
[----:B------:R-:W-:Y:S01]  /*0610*/  ISETP.GE.AND P0, PT, R24, R2, PT ;  /* 0x000000021800720c */ /* 0x000fe20003f06270 */
[----:B0-----:R-:W-:-:S12]  /*0620*/  IMAD R3, R18, UR4, RZ ;  /* 0x0000000412037c24 */ /* 0x001fd8000f8e02ff */
[----:B------:R-:W-:Y:S05]  /*0630*/  @P0 EXIT ;  /* 0x000000000000094d */ /* 0x000fea0003800000 */
[C---:B------:R-:W-:Y:S02]  /*0640*/  IMAD R19, R3.reuse, 0x8, R2 ;  /* 0x0000000803137824 */ /* 0x040fe400078e0202 */
[----:B------:R-:W-:-:S07]  /*0650*/  IMAD R3, R3, 0x8, R24 ;  /* 0x0000000803037824 */ /* 0x000fce00078e0218 */
.L_x_77:
[----:B0-----:R-:W0:Y:S01]  /*0660*/  LDC.64 R4, c[0x0][0x390] ;  /* 0x0000e400ff047b82 */ /* 0x001e220000000a00 */
[----:B------:R-:W1:Y:S01]  /*0670*/  LDCU UR4, c[0x0][0x3b4] ;  /* 0x00007680ff0477ac */ /* 0x000e620008000800 */
[----:B0-----:R-:W-:-:S05]  /*0680*/  IMAD.WIDE R4, R3, 0x4, R4 ;  /* 0x0000000403047825 */ /* 0x001fca00078e0204 */
[----:B------:R-:W1:Y:S01]  /*0690*/  LDG.E.CONSTANT R2, desc[UR36][R4.64] ;  /* 0x0000002404027981 */ /* 0x000e62000c1e9900 */
[----:B------:R-:W-:Y:S01]  /*06a0*/  IMAD.IADD R18, R33, 0x1, R3 ;  /* 0x0000000121127824 */ /* 0x000fe200078e0203 */
[----:B------:R-:W-:Y:S02]  /*06b0*/  MOV R32, 0x0 ;  /* 0x0000000000207802 */ /* 0x000fe40000000f00 */
[----:B------:R-:W-:Y:S02]  /*06c0*/  MOV R6, R31 ;  /* 0x0000001f00067202 */ /* 0x000fe40000000f00 */
[----:B------:R0:W-:Y:S01]  /*06d0*/  STL.64 [R1+0x10], R18 ;  /* 0x0000101201007387 */ /* 0x0001e20000100a00 */
[----:B------:R0:W2:Y:S01]  /*06e0*/  LDC.64 R8, c[0x4][R32] ;  /* 0x0100000020087b82 */ /* 0x0000a20000000a00 */
[----:B-1----:R-:W-:Y:S01]  /*06f0*/  IADD3 R2, PT, PT, R2, -UR4, RZ ;  /* 0x8000000402027c10 */ /* 0x002fe2000fffe0ff */
[----:B------:R-:W1:Y:S03]  /*0700*/  LDCU.64 UR4, c[0x4][0x28] ;  /* 0x01000500ff0477ac */ /* 0x000e660008000a00 */
[----:B------:R-:W-:Y:S01]  /*0710*/  SHF.R.S32.HI R7, RZ, 0x1f, R2 ;  /* 0x0000001fff077819 */ /* 0x000fe20000011402 */
[----:B------:R0:W-:Y:S03]  /*0720*/  STL.64 [R1+0x8], R2 ;  /* 0x0000080201007387 */ /* 0x0001e60000100a00 */
[----:B------:R-:W-:-:S04]  /*0730*/  LEA.HI R7, R7, R2, RZ, 0x3 ;  /* 0x0000000207077211 */ /* 0x000fc800078f18ff */
[----:B------:R-:W-:Y:S01]  /*0740*/  LOP3.LUT R25, R7, 0xfffffff8, RZ, 0xc0, !PT ;  /* 0xfffffff807197812 */ /* 0x000fe200078ec0ff */
[----:B------:R-:W-:-:S04]  /*0750*/  IMAD.MOV.U32 R7, RZ, RZ, R30 ;  /* 0x000000ffff077224 */ /* 0x000fc800078e001e */
[----:B------:R-:W-:Y:S01]  /*0760*/  IMAD.IADD R23, R2, 0x1, -R25 ;  /* 0x0000000102177824 */ /* 0x000fe200078e0a19 */
[----:B-1----:R-:W-:Y:S01]  /*0770*/  MOV R4, UR4 ;  /* 0x0000000400047c02 */ /* 0x002fe20008000f00 */
[----:B------:R-:W-:-:S03]  /*0780*/  IMAD.U32 R5, RZ, RZ, UR5 ;  /* 0x00000005ff057e24 */ /* 0x000fc6000f8e00ff */
[----:B--2---:R0:W-:Y:S04]  /*0790*/  STL.64 [R1], R22 ;  /* 0x0000001601007387 */ /* 0x0041e80000100a00 */
[----:B------:R-:W-:-:S07]  /*07a0*/  LEPC R20, `(.L_x_66) ;  /* 0x000000001014794e */ /* 0x000fce0000000000 */
[----:B0-----:R-:W-:Y:S05]  /*07b0*/  CALL.ABS.NOINC R8 ;  /* 0x0000000008007343 */ /* 0x001fea0003c00000 */
.L_x_66:
[----:B------:R-:W0:Y:S01]  /*07c0*/  LDC.64 R4, c[0x0][0x3a0] ;  /* 0x0000e800ff047b82 */ /* 0x000e220000000a00 */
[----:B------:R-:W1:Y:S01]  /*07d0*/  LDCU UR4, c[0x0][0x3c4] ;  /* 0x00007880ff0477ac */ /* 0x000e620008000800 */
[----:B------:R-:W-:-:S04]  /*07e0*/  SHF.R.S32.HI R0, RZ, 0x1f, R17 ;  /* 0x0000001fff007819 */ /* 0x000fc80000011411 */
[----:B------:R-:W-:-:S04]  /*07f0*/  LEA.HI R0, R0, R17, RZ, 0x3 ;  /* 0x0000001100007211 */ /* 0x000fc800078f18ff */
[----:B------:R-:W-:-:S05]  /*0800*/  SHF.R.S32.HI R28, RZ, 0x3, R0 ;  /* 0x00000003ff1c7819 */ /* 0x000fca0000011400 */
[----:B-1----:R-:W-:Y:S01]  /*0810*/  IMAD R3, R16, UR4, R28 ;  /* 0x0000000410037c24 */ /* 0x002fe2000f8e021c */
[----:B------:R-:W-:Y:S01]  /*0820*/  LOP3.LUT R0, R0, 0xfffffff8, RZ, 0xc0, !PT ;  /* 0xfffffff800007812 */ /* 0x000fe200078ec0ff */
[----:B------:R-:W-:Y:S01]  /*0830*/  STL.64 [R1], R16 ;  /* 0x0000001001007387 */ /* 0x000fe20000100a00 */
[----:B------:R1:W2:Y:S01]  /*0840*/  LDC.64 R8, c[0x4][R32] ;  /* 0x0100000020087b82 */ /* 0x0002a20000000a00 */
[----:B------:R-:W3:Y:S01]  /*0850*/  LDCU.64 UR4, c[0x4][0x30] ;  /* 0x01000600ff0477ac */ /* 0x000ee20008000a00 */
[----:B0-----:R-:W-:-:S05]  /*0860*/  IMAD.WIDE R4, R3, 0x4, R4 ;  /* 0x0000000403047825 */ /* 0x001fca00078e0204 */
[----:B------:R3:W4:Y:S01]  /*0870*/  LDG.E.CONSTANT R29, desc[UR36][R4.64] ;  /* 0x00000024041d7981 */ /* 0x000722000c1e9900 */
[----:B------:R-:W-:Y:S01]  /*0880*/  IADD3 R11, PT, PT, -R0, R17, RZ ;  /* 0x00000011000b7210 */ /* 0x000fe20007ffe1ff */
[C---:B------:R-:W-:Y:S01]  /*0890*/  IMAD R25, R23.reuse, 0x8, R25 ;  /* 0x0000000817197824 */ /* 0x040fe200078e0219 */
[----:B------:R-:W-:Y:S01]  /*08a0*/  MOV R6, R31 ;  /* 0x0000001f00067202 */ /* 0x000fe20000000f00 */
[----:B------:R-:W-:Y:S02]  /*08b0*/  IMAD.MOV.U32 R7, RZ, RZ, R30 ;  /* 0x000000ffff077224 */ /* 0x000fe400078e001e */
[----:B------:R-:W-:Y:S01]  /*08c0*/  IMAD R27, R23, -0x7, R25 ;  /* 0xfffffff9171b7824 */ /* 0x000fe200078e0219 */
[----:B---3--:R-:W-:Y:S01]  /*08d0*/  MOV R4, UR4 ;  /* 0x0000000400047c02 */ /* 0x008fe20008000f00 */
[----:B------:R-:W-:Y:S02]  /*08e0*/  IMAD.U32 R5, RZ, RZ, UR5 ;  /* 0x00000005ff057e24 */ /* 0x000fe4000f8e00ff */
[----:B----4-:R-:W-:Y:S01]  /*08f0*/  IMAD.SHL.U32 R10, R29, 0x8, RZ ;  /* 0x000000081d0a7824 */ /* 0x010fe200078e00ff */
[----:B------:R0:W-:Y:S04]  /*0900*/  STL.64 [R1+0x8], R28 ;  /* 0x0000081c01007387 */ /* 0x0001e80000100a00 */
[C---:B------:R-:W-:Y:S01]  /*0910*/  LEA R2, R11.reuse, R10, 0x3 ;  /* 0x0000000a0b027211 */ /* 0x040fe200078e18ff */
[----:B------:R1:W-:Y:S04]  /*0920*/  STL.64 [R1+0x10], R10 ;  /* 0x0000100a01007387 */ /* 0x0003e80000100a00 */
[----:B------:R1:W-:Y:S01]  /*0930*/  STL [R1+0x18], R2 ;  /* 0x0000180201007387 */ /* 0x0003e20000100800 */
[----:B0-2---:R-:W-:-:S07]  /*0940*/  IMAD R28, R11, -0x7, R2 ;  /* 0xfffffff90b1c7824 */ /* 0x005fce00078e0202 */
[----:B------:R-:W-:-:S07]  /*0950*/  LEPC R20, `(.L_x_67) ;  /* 0x000000001014794e */ /* 0x000fce0000000000 */
[----:B-1----:R-:W-:Y:S05]  /*0960*/  CALL.ABS.NOINC R8 ;  /* 0x0000000008007343 */ /* 0x002fea0003c00000 */
.L_x_67:
        /* <DEDUP_REMOVED lines=14> */
.L_x_68:
[----:B------:R-:W0:Y:S01]  /*0a50*/  LDC.64 R34, c[0x0][0x380] ;  /* 0x0000e000ff227b82 */ /* 0x000e220000000a00 */
[----:B------:R-:W-:Y:S01]  /*0a60*/  IMAD.MOV.U32 R10, RZ, RZ, R29 ;  /* 0x000000ffff0a7224 */ /* 0x000fe200078e001d */
[----:B------:R-:W-:Y:S01]  /*0a70*/  MOV R11, R22 ;  /* 0x00000016000b7202 */ /* 0x000fe20000000f00 */
[----:B------:R-:W-:Y:S01]  /*0a80*/  IMAD.MOV.U32 R13, RZ, RZ, 0x1 ;  /* 0x00000001ff0d7424 */ /* 0x000fe200078e00ff */
[----:B------:R-:W-:Y:S01]  /*0a90*/  MOV R12, R2 ;  /* 0x00000002000c7202 */ /* 0x000fe20000000f00 */
        /* <DEDUP_REMOVED lines=15> */
.L_x_69:
[----:B------:R-:W2:Y:S01]  /*0b90*/  LDG.E R3, desc[UR36][R36.64+0x4] ;  /* 0x0000042424037981 */ /* 0x000ea2000c1e1900 */
[----:B------:R-:W-:Y:S01]  /*0ba0*/  IMAD.MOV.U32 R10, RZ, RZ, R29 ;  /* 0x000000ffff0a7224 */ /* 0x000fe200078e001d */
[----:B------:R-:W-:Y:S01]  /*0bb0*/  MOV R11, R22 ;  /* 0x00000016000b7202 */ /* 0x000fe20000000f00 */
[----:B------:R-:W-:Y:S01]  /*0bc0*/  IMAD.MOV.U32 R13, RZ, RZ, 0x2 ;  /* 0x00000002ff0d7424 */ /* 0x000fe200078e00ff */
[----:B------:R-:W-:Y:S01]  /*0bd0*/  MOV R12, R2 ;  /* 0x00000002000c7202 */ /* 0x000fe20000000f00 */
[----:B------:R0:W-:Y:S01]  /*0be0*/  STL.64 [R1+0x8], R24 ;  /* 0x0000081801007387 */ /* 0x0001e20000100a00 */
[----:B------:R0:W1:Y:S01]  /*0bf0*/  LDC.64 R8, c[0x4][R32] ;  /* 0x0100000020087b82 */ /* 0x0000620000000a00 */
[----:B------:R-:W3:Y:S01]  /*0c00*/  LDCU.64 UR4, c[0x4][0x38] ;  /* 0x01000700ff0477ac */ /* 0x000ee20008000a00 */
[----:B------:R-:W-:Y:S01]  /*0c10*/  IMAD.MOV.U32 R6, RZ, RZ, R31 ;  /* 0x000000ffff067224 */ /* 0x000fe200078e001f */
[----:B------:R0:W-:Y:S01]  /*0c20*/  STL.64 [R1], R10 ;  /* 0x0000000a01007387 */ /* 0x0001e20000100a00 */
[----:B------:R-:W-:-:S03]  /*0c30*/  MOV R7, R30 ;  /* 0x0000001e00077202 */ /* 0x000fc60000000f00 */
[----:B------:R0:W-:Y:S01]  /*0c40*/  STL.64 [R1+0x10], R12 ;  /* 0x0000100c01007387 */ /* 0x0001e20000100a00 */
[----:B---3--:R-:W-:Y:S01]  /*0c50*/  IMAD.U32 R4, RZ, RZ, UR4 ;  /* 0x00000004ff047e24 */ /* 0x008fe2000f8e00ff */
[----:B------:R-:W-:Y:S02]  /*0c60*/  MOV R5, UR5 ;  /* 0x0000000500057c02 */ /* 0x000fe40008000f00 */
[----:B-12---:R0:W-:Y:S05]  /*0c70*/  STG.E desc[UR36][R34.64+0x4], R3 ;  /* 0x0000040322007986 */ /* 0x0061ea000c101924 */
[----:B------:R-:W-:-:S07]  /*0c80*/  LEPC R20, `(.L_x_70) ;  /* 0x000000001014794e */ /* 0x000fce0000000000 */
[----:B0-----:R-:W-:Y:S05]  /*0c90*/  CALL.ABS.NOINC R8 ;  /* 0x0000000008007343 */ /* 0x001fea0003c00000 */
.L_x_70:
        /* <DEDUP_REMOVED lines=17> */
.L_x_71:
        /* <DEDUP_REMOVED lines=17> */
.L_x_72:
        /* <DEDUP_REMOVED lines=17> */
.L_x_73:
        /* <DEDUP_REMOVED lines=17> */
.L_x_74:
[----:B------:R-:W2:Y:S01]  /*10e0*/  LDG.E R9, desc[UR36][R36.64+0x18] ;  /* 0x0000182424097981 */ /* 0x000ea2000c1e1900 */
[----:B------:R-:W-:Y:S02]  /*10f0*/  HFMA2 R13, -RZ, RZ, 0, 4.17232513427734375e-07 ;  /* 0x00000007ff0d7431 */ /* 0x000fe400000001ff */
[----:B------:R-:W-:Y:S01]  /*1100*/  IMAD.MOV.U32 R12, RZ, RZ, R2 ;  /* 0x000000ffff0c7224 */ /* 0x000fe200078e0002 */
[----:B------:R-:W-:Y:S01]  /*1110*/  MOV R10, R29 ;  /* 0x0000001d000a7202 */ /* 0x000fe20000000f00 */
[----:B------:R-:W-:Y:S01]  /*1120*/  IMAD.MOV.U32 R11, RZ, RZ, R22 ;  /* 0x000000ffff0b7224 */ /* 0x000fe200078e0016 */
        /* <DEDUP_REMOVED lines=12> */
.L_x_75:
[----:B------:R-:W2:Y:S01]  /*11f0*/  LDG.E R37, desc[UR36][R36.64+0x1c] ;  /* 0x00001c2424257981 */ /* 0x000ea2000c1e1900 */
[----:B------:R-:W-:Y:S02]  /*1200*/  IMAD.MOV.U32 R8, RZ, RZ, R29 ;  /* 0x000000ffff087224 */ /* 0x000fe400078e001d */
[----:B------:R-:W-:Y:S01]  /*1210*/  HFMA2 R29, -RZ, RZ, 0, 0 ;  /* 0x00000000ff1d7431 */ /* 0x000fe200000001ff */
[----:B------:R-:W-:Y:S01]  /*1220*/  MOV R9, R22 ;  /* 0x0000001600097202 */ /* 0x000fe20000000f00 */
[----:B------:R-:W-:Y:S01]  /*1230*/  IMAD.MOV.U32 R26, RZ, RZ, R24 ;  /* 0x000000ffff1a7224 */ /* 0x000fe200078e0018 */
[----:B------:R0:W1:Y:S01]  /*1240*/  LDC.64 R2, c[0x4][R32] ;  /* 0x0100000020027b82 */ /* 0x0000620000000a00 */
[----:B------:R-:W3:Y:S01]  /*1250*/  LDCU.64 UR4, c[0x4][0x40] ;  /* 0x01000800ff0477ac */ /* 0x000ee20008000a00 */
[----:B------:R-:W-:Y:S01]  /*1260*/  IMAD.MOV.U32 R6, RZ, RZ, R31 ;  /* 0x000000ffff067224 */ /* 0x000fe200078e001f */
[----:B------:R0:W-:Y:S01]  /*1270*/  STL.64 [R1], R8 ;  /* 0x0000000801007387 */ /* 0x0001e20000100a00 */
[----:B------:R-:W-:-:S03]  /*1280*/  MOV R7, R30 ;  /* 0x0000001e00077202 */ /* 0x000fc60000000f00 */
[----:B------:R0:W-:Y:S04]  /*1290*/  STL.64 [R1+0x8], R26 ;  /* 0x0000081a01007387 */ /* 0x0001e80000100a00 */
[----:B------:R0:W-:Y:S01]  /*12a0*/  STL.64 [R1+0x10], R28 ;  /* 0x0000101c01007387 */ /* 0x0001e20000100a00 */
[----:B---3--:R-:W-:Y:S01]  /*12b0*/  IMAD.U32 R4, RZ, RZ, UR4 ;  /* 0x00000004ff047e24 */ /* 0x008fe2000f8e00ff */
[----:B------:R-:W-:Y:S02]  /*12c0*/  MOV R5, UR5 ;  /* 0x0000000500057c02 */ /* 0x000fe40008000f00 */
[----:B-12---:R0:W-:Y:S05]  /*12d0*/  STG.E desc[UR36][R34.64+0x1c], R37 ;  /* 0x00001c2522007986 */ /* 0x0061ea000c101924 */
[----:B------:R-:W-:-:S07]  /*12e0*/  LEPC R20, `(.L_x_76) ;  /* 0x000000001014794e */ /* 0x000fce0000000000 */
[----:B0-----:R-:W-:Y:S05]  /*12f0*/  CALL.ABS.NOINC R2 ;  /* 0x0000000002007343 */ /* 0x001fea0003c00000 */
.L_x_76:
[----:B------:R-:W0:Y:S02]  /*1300*/  LDC.64 R4, c[0x0][0x388] ;  /* 0x0000e200ff047b82 */ /* 0x000e240000000a00 */
[----:B0-----:R-:W-:-:S06]  /*1310*/  IMAD.WIDE R28, R28, 0x4, R4 ;  /* 0x000000041c1c7825 */ /* 0x001fcc00078e0204 */
[----:B------:R-:W2:Y:S01]  /*1320*/  LDG.E R29, desc[UR36][R28.64] ;  /* 0x000000241c1d7981 */ /* 0x000ea2000c1e1900 */
[----:B------:R-:W-:Y:S01]  /*1330*/  IMAD.WIDE R4, R27, 0x4, R4 ;  /* 0x000000041b047825 */ /* 0x000fe200078e0204 */
[----:B------:R-:W-:Y:S02]  /*1340*/  ISETP.GE.AND P0, PT, R18, R19, PT ;  /* 0x000000131200720c */ /* 0x000fe40003f06270 */
[----:B------:R-:W-:Y:S01]  /*1350*/  MOV R3, R18 ;  /* 0x0000001200037202 */ /* 0x000fe20000000f00 */
[----:B------:R-:W-:Y:S01]  /*1360*/  IMAD.IADD R17, R33, 0x1, R17 ;  /* 0x0000000121117824 */ /* 0x000fe200078e0211 */
[----:B--2---:R0:W-:Y:S09]  /*1370*/  STG.E desc[UR36][R4.64], R29 ;  /* 0x0000001d04007986 */ /* 0x0041f2000c101924 */
[----:B------:R-:W-:Y:S05]  /*1380*/  @!P0 BRA `(.L_x_77) ;  /* 0xfffffff000b48947 */ /* 0x000fea000383ffff */
[----:B------:R-:W-:Y:S05]  /*1390*/  EXIT ;  /* 0x000000000000794d */ /* 0x000fea0003800000 */
.L_x_78:
        /* <DEDUP_REMOVED lines=14> */
.L_x_1389:


//--------------------- .text._Z5evictIfLi8ELi4ELi8EEvPT_S1_PKiS3_S3_S3_iiiiii --------------------------
	.section	.text._Z5evictIfLi8ELi4ELi8EEvPT_S1_PKiS3_S3_S3_iiiiii,"ax",@progbits
	.align	128
        .global         _Z5evictIfLi8ELi4ELi8EEvPT_S1_PKiS3_S3_S3_iiiiii
        .type           _Z5evictIfLi8ELi4ELi8EEvPT_S1_PKiS3_S3_S3_iiiiii,@function
        .size           _Z5evictIfLi8ELi4ELi8EEvPT_S1_PKiS3_S3_S3_iiiiii,(.L_x_1390 - _Z5evictIfLi8ELi4ELi8EEvPT_S1_PKiS3_S3_S3_iiiiii)
        .other          _Z5evictIfLi8ELi4ELi8EEvPT_S1_PKiS3_S3_S3_iiiiii,@"STO_CUDA_ENTRY STV_DEFAULT"
_Z5evictIfLi8ELi4ELi8EEvPT_S1_PKiS3_S3_S3_iiiiii:
.text._Z5evictIfLi8ELi4ELi8EEvPT_S1_PKiS3_S3_S3_iiiiii:
        /* <DEDUP_REMOVED lines=53> */
.L_x_79:
        /* <DEDUP_REMOVED lines=18> */
.L_x_80:
        /* <DEDUP_REMOVED lines=14> */
.L_x_81:
[C---:B------:R-:W-:Y:S01]  /*0550*/  IMAD.IADD R8, R16.reuse, 0x1, R24 ;  /* 0x0000000110087824 */ /* 0x040fe200078e0218 */
[----:B------:R-:W0:Y:S01]  /*0560*/  LDC.64 R18, c[0x4][R18] ;  /* 0x0100000012127b82 */ /* 0x000e220000000a00 */
[----:B------:R-:W-:Y:S01]  /*0570*/  IMAD.IADD R9, R16, 0x1, R2 ;  /* 0x0000000110097824 */ /* 0x000fe200078e0202 */
[----:B------:R-:W1:Y:S01]  /*0580*/  LDCU.64 UR4, c[0x4][0x20] ;  /* 0x01000400ff0477ac */ /* 0x000e620008000a00 */
[----:B------:R-:W-:Y:S01]  /*0590*/  IMAD.MOV.U32 R6, RZ, RZ, R36 ;  /* 0x000000ffff067224 */ /* 0x000fe200078e0024 */
[----:B------:R-:W-:Y:S02]  /*05a0*/  MOV R7, R35 ;  /* 0x0000002300077202 */ /* 0x000fe40000000f00 */
[----:B------:R2:W-:Y:S01]  /*05b0*/  STL.64 [R1], R8 ;  /* 0x0000000801007387 */ /* 0x0005e20000100a00 */
[----:B-1----:R-:W-:Y:S01]  /*05c0*/  MOV R4, UR4 ;  /* 0x0000000400047c02 */ /* 0x002fe20008000f00 */
[----:B--2---:R-:W-:-:S07]  /*05d0*/  IMAD.U32 R5, RZ, RZ, UR5 ;  /* 0x00000005ff057e24 */ /* 0x004fce000f8e00ff */
[----:B------:R-:W-:-:S07]  /*05e0*/  LEPC R20, `(.L_x_82) ;  /* 0x000000001014794e */ /* 0x000fce0000000000 */
[----:B0-----:R-:W-:Y:S05]  /*05f0*/  CALL.ABS.NOINC R18 ;  /* 0x0000000012007343 */ /* 0x001fea0003c00000 */
.L_x_82:
[----:B------:R-:W0:Y:S01]  /*0600*/  LDCU UR4, c[0x0][0x3c0] ;  /* 0x00007800ff0477ac */ /* 0x000e220008000800 */
[----:B------:R-:W-:Y:S01]  /*0610*/  ISETP.GE.AND P0, PT, R24, R2, PT ;  /* 0x000000021800720c */ /* 0x000fe20003f06270 */
[----:B0-----:R-:W-:-:S12]  /*0620*/  IMAD R23, R16, UR4, RZ ;  /* 0x0000000410177c24 */ /* 0x001fd8000f8e02ff */
[----:B------:R-:W-:Y:S05]  /*0630*/  @P0 EXIT ;  /* 0x000000000000094d */ /* 0x000fea0003800000 */
[C---:B------:R-:W-:Y:S02]  /*0640*/  IMAD R19, R23.reuse, 0x8, R2 ;  /* 0x0000000817137824 */ /* 0x040fe400078e0202 */
[----:B------:R-:W-:-:S07]  /*0650*/  IMAD R23, R23, 0x8, R24 ;  /* 0x0000000817177824 */ /* 0x000fce00078e0218 */
.L_x_101:
        /* <DEDUP_REMOVED lines=9> */
[----:B------:R0:W2:Y:S01]  /*06f0*/  LDC.64 R8, c[0x4][R34] ;  /* 0x0100000022087b82 */ /* 0x0000a20000000a00 */
[----:B------:R-:W-:Y:S02]  /*0700*/  ISETP.GE.AND P0, PT, R18, R19, PT ;  /* 0x000000131200720c */ /* 0x000fe40003f06270 */
[----:B-1----:R-:W-:Y:S01]  /*0710*/  IADD3 R22, PT, PT, R2, -UR4, RZ ;  /* 0x8000000402167c10 */ /* 0x002fe2000fffe0ff */
[----:B------:R-:W1:Y:S03]  /*0720*/  LDCU.64 UR4, c[0x4][0x28] ;  /* 0x01000500ff0477ac */ /* 0x000e660008000a00 */
[----:B------:R-:W-:Y:S01]  /*0730*/  SHF.R.S32.HI R5, RZ, 0x1f, R22 ;  /* 0x0000001fff057819 */ /* 0x000fe20000011416 */
[----:B------:R3:W-:Y:S03]  /*0740*/  STL.64 [R1+0x8], R22 ;  /* 0x0000081601007387 */ /* 0x0007e60000100a00 */
[----:B------:R-:W-:-:S04]  /*0750*/  LEA.HI R0, R5, R22, RZ, 0x3 ;  /* 0x0000001605007211 */ /* 0x000fc800078f18ff */
[C---:B------:R-:W-:Y:S01]  /*0760*/  LOP3.LUT R27, R0.reuse, 0xfffffff8, RZ, 0xc0, !PT ;  /* 0xfffffff8001b7812 */ /* 0x040fe200078ec0ff */
[----:B------:R-:W-:-:S04]  /*0770*/  IMAD.SHL.U32 R2, R0, 0x8, RZ ;  /* 0x0000000800027824 */ /* 0x000fc800078e00ff */
[----:B------:R-:W-:Y:S01]  /*0780*/  IMAD.IADD R27, R22, 0x1, -R27 ;  /* 0x00000001161b7824 */ /* 0x000fe200078e0a1b */
[----:B---3--:R-:W-:Y:S01]  /*0790*/  P2R R22, PR, RZ, 0x1 ;  /* 0x00000001ff167803 */ /* 0x008fe20000000000 */
[----:B-1----:R-:W-:Y:S01]  /*07a0*/  IMAD.U32 R5, RZ, RZ, UR5 ;  /* 0x00000005ff057e24 */ /* 0x002fe2000f8e00ff */
[----:B------:R-:W-:Y:S01]  /*07b0*/  MOV R4, UR4 ;  /* 0x0000000400047c02 */ /* 0x000fe20008000f00 */
[----:B------:R-:W-:Y:S01]  /*07c0*/  IMAD.MOV.U32 R23, RZ, RZ, R18 ;  /* 0x000000ffff177224 */ /* 0x000fe200078e0012 */
[----:B------:R0:W-:Y:S01]  /*07d0*/  STL.64 [R1], R26 ;  /* 0x0000001a01007387 */ /* 0x0001e20000100a00 */
[----:B--2---:R-:W-:-:S07]  /*07e0*/  LOP3.LUT R2, R2, 0xffffffc0, RZ, 0xc0, !PT ;  /* 0xffffffc002027812 */ /* 0x004fce00078ec0ff */
[----:B------:R-:W-:-:S07]  /*07f0*/  LEPC R20, `(.L_x_83) ;  /* 0x000000001014794e */ /* 0x000fce0000000000 */
[----:B0-----:R-:W-:Y:S05]  /*0800*/  CALL.ABS.NOINC R8 ;  /* 0x0000000008007343 */ /* 0x001fea0003c00000 */
.L_x_83:
        /* <DEDUP_REMOVED lines=27> */
.L_x_84:
        /* <DEDUP_REMOVED lines=14> */
.L_x_85:
        /* <DEDUP_REMOVED lines=19> */
.L_x_86:
[----:B------:R-:W2:Y:S01]  /*0bd0*/  LDG.E R3, desc[UR36][R40.64+0x4] ;  /* 0x0000042428037981 */ /* 0x000ea2000c1e1900 */
[----:B------:R-:W-:Y:S02]  /*0be0*/  HFMA2 R33, -RZ, RZ, 0, 1.1920928955078125e-07 ;  /* 0x00000002ff217431 */ /* 0x000fe400000001ff */
[----:B------:R-:W-:Y:S01]  /*0bf0*/  IMAD.MOV.U32 R10, RZ, RZ, R31 ;  /* 0x000000ffff0a7224 */ /* 0x000fe200078e001f */
[----:B------:R0:W1:Y:S01]  /*0c00*/  LDC.64 R8, c[0x4][R34] ;  /* 0x0100000022087b82 */ /* 0x0000620000000a00 */
[----:B------:R-:W-:Y:S01]  /*0c10*/  IMAD.MOV.U32 R11, RZ, RZ, R26 ;  /* 0x000000ffff0b7224 */ /* 0x000fe200078e001a */
[----:B------:R0:W-:Y:S01]  /*0c20*/  STL.64 [R1+0x8], R24 ;  /* 0x0000081801007387 */ /* 0x0001e20000100a00 */
[----:B------:R-:W3:Y:S01]  /*0c30*/  LDCU.64 UR4, c[0x4][0x38] ;  /* 0x01000700ff0477ac */ /* 0x000ee20008000a00 */
[----:B------:R-:W-:Y:S01]  /*0c40*/  IMAD.MOV.U32 R6, RZ, RZ, R36 ;  /* 0x000000ffff067224 */ /* 0x000fe200078e0024 */
[----:B------:R-:W-:Y:S01]  /*0c50*/  MOV R7, R35 ;  /* 0x0000002300077202 */ /* 0x000fe20000000f00 */
[----:B------:R0:W-:Y:S04]  /*0c60*/  STL.64 [R1], R10 ;  /* 0x0000000a01007387 */ /* 0x0001e80000100a00 */
[----:B------:R0:W-:Y:S01]  /*0c70*/  STL.64 [R1+0x10], R32 ;  /* 0x0000102001007387 */ /* 0x0001e20000100a00 */
[----:B---3--:R-:W-:Y:S01]  /*0c80*/  IMAD.U32 R4, RZ, RZ, UR4 ;  /* 0x00000004ff047e24 */ /* 0x008fe2000f8e00ff */
[----:B------:R-:W-:-:S02]  /*0c90*/  MOV R5, UR5 ;  /* 0x0000000500057c02 */ /* 0x000fc40008000f00 */
[----:B-12---:R0:W-:Y:S05]  /*0ca0*/  STG.E desc[UR36][R38.64+0x4], R3 ;  /* 0x0000040326007986 */ /* 0x0061ea000c101924 */
[----:B------:R-:W-:-:S07]  /*0cb0*/  LEPC R20, `(.L_x_87) ;  /* 0x000000001014794e */ /* 0x000fce0000000000 */
[----:B0-----:R-:W-:Y:S05]  /*0cc0*/  CALL.ABS.NOINC R8 ;  /* 0x0000000008007343 */ /* 0x001fea0003c00000 */
.L_x_87:
[----:B------:R-:W2:Y:S01]  /*0cd0*/  LDG.E R3, desc[UR36][R40.64+0x8] ;  /* 0x0000082428037981 */ /* 0x000ea2000c1e1900 */
        /* <DEDUP_REMOVED lines=15> */
.L_x_88:
[----:B------:R-:W2:Y:S01]  /*0dd0*/  LDG.E R3, desc[UR36][R40.64+0xc] ;  /* 0x00000c2428037981 */ /* 0x000ea2000c1e1900 */
[----:B------:R-:W-:Y:S01]  /*0de0*/  HFMA2 R33, -RZ, RZ, 0, 0 ;  /* 0x00000000ff217431 */ /* 0x000fe200000001ff */
[----:B------:R-:W-:Y:S01]  /*0df0*/  IADD3 R32, PT, PT, R32, 0x20, RZ ;  /* 0x0000002020207810 */ /* 0x000fe20007ffe0ff */
[----:B------:R-:W-:Y:S01]  /*0e00*/  IMAD.MOV.U32 R10, RZ, RZ, R31 ;  /* 0x000000ffff0a7224 */ /* 0x000fe200078e001f */
[----:B------:R-:W-:Y:S01]  /*0e10*/  MOV R11, R26 ;  /* 0x0000001a000b7202 */ /* 0x000fe20000000f00 */
[----:B------:R-:W-:Y:S01]  /*0e20*/  VIADD R25, R25, 0x20 ;  /* 0x0000002019197836 */ /* 0x000fe20000000000 */
[----:B------:R0:W1:Y:S01]  /*0e30*/  LDC.64 R8, c[0x4][R34] ;  /* 0x0100000022087b82 */ /* 0x0000620000000a00 */
[----:B------:R-:W3:Y:S01]  /*0e40*/  LDCU.64 UR4, c[0x4][0x38] ;  /* 0x01000700ff0477ac */ /* 0x000ee20008000a00 */
[----:B------:R0:W-:Y:S01]  /*0e50*/  STL.64 [R1+0x10], R32 ;  /* 0x0000102001007387 */ /* 0x0001e20000100a00 */
[----:B------:R-:W-:Y:S01]  /*0e60*/  IMAD.MOV.U32 R6, RZ, RZ, R36 ;  /* 0x000000ffff067224 */ /* 0x000fe200078e0024 */
[----:B------:R-:W-:-:S02]  /*0e70*/  MOV R7, R35 ;  /* 0x0000002300077202 */ /* 0x000fc40000000f00 */
[----:B------:R0:W-:Y:S04]  /*0e80*/  STL.64 [R1], R10 ;  /* 0x0000000a01007387 */ /* 0x0001e80000100a00 */
[----:B------:R0:W-:Y:S01]  /*0e90*/  STL.64 [R1+0x8], R24 ;  /* 0x0000081801007387 */ /* 0x0001e20000100a00 */
[----:B---3--:R-:W-:Y:S01]  /*0ea0*/  IMAD.U32 R4, RZ, RZ, UR4 ;  /* 0x00000004ff047e24 */ /* 0x008fe2000f8e00ff */
[----:B------:R-:W-:Y:S02]  /*0eb0*/  MOV R5, UR5 ;  /* 0x0000000500057c02 */ /* 0x000fe40008000f00 */
[----:B-12---:R0:W-:Y:S05]  /*0ec0*/  STG.E desc[UR36][R38.64+0xc], R3 ;  /* 0x00000c0326007986 */ /* 0x0061ea000c101924 */
[----:B------:R-:W-:-:S07]  /*0ed0*/  LEPC R20, `(.L_x_89) ;  /* 0x000000001014794e */ /* 0x000fce0000000000 */
[----:B0-----:R-:W-:Y:S05]  /*0ee0*/  CALL.ABS.NOINC R8 ;  /* 0x0000000008007343 */ /* 0x001fea0003c00000 */
.L_x_89:
[----:B------:R-:W2:Y:S01]  /*0ef0*/  LDG.E R3, desc[UR36][R40.64+0x80] ;  /* 0x0000802428037981 */ /* 0x000ea2000c1e1900 */
[----:B------:R-:W-:Y:S01]  /*0f00*/  IMAD.MOV.U32 R33, RZ, RZ, 0x1 ;  /* 0x00000001ff217424 */ /* 0x000fe200078e00ff */
[----:B------:R0:W1:Y:S01]  /*0f10*/  LDC.64 R8, c[0x4][R34] ;  /* 0x0100000022087b82 */ /* 0x0000620000000a00 */
[----:B------:R-:W3:Y:S01]  /*0f20*/  LDCU.64 UR4, c[0x4][0x38] ;  /* 0x01000700ff0477ac */ /* 0x000ee20008000a00 */
[----:B------:R-:W-:Y:S01]  /*0f30*/  STL.64 [R1+0x8], R24 ;  /* 0x0000081801007387 */ /* 0x000fe20000100a00 */
[----:B------:R-:W-:Y:S01]  /*0f40*/  IMAD.MOV.U32 R6, RZ, RZ, R31 ;  /* 0x000000ffff067224 */ /* 0x000fe200078e001f */
[----:B------:R-:W-:Y:S02]  /*0f50*/  MOV R7, R26 ;  /* 0x0000001a00077202 */ /* 0x000fe40000000f00 */
[----:B------:R-:W-:Y:S04]  /*0f60*/  STL.64 [R1+0x10], R32 ;  /* 0x0000102001007387 */ /* 0x000fe80000100a00 */
[----:B------:R4:W-:Y:S01]  /*0f70*/  STL.64 [R1], R6 ;  /* 0x0000000601007387 */ /* 0x0009e20000100a00 */
[----:B---3--:R-:W-:Y:S01]  /*0f80*/  MOV R4, UR4 ;  /* 0x0000000400047c02 */ /* 0x008fe20008000f00 */
[----:B------:R-:W-:Y:S01]  /*0f90*/  IMAD.U32 R5, RZ, RZ, UR5 ;  /* 0x00000005ff057e24 */ /* 0x000fe2000f8e00ff */
[----:B----4-:R-:W-:Y:S01]  /*0fa0*/  MOV R6, R36 ;  /* 0x0000002400067202 */ /* 0x010fe20000000f00 */
[----:B------:R-:W-:Y:S01]  /*0fb0*/  IMAD.MOV.U32 R7, RZ, RZ, R35 ;  /* 0x000000ffff077224 */ /* 0x000fe200078e0023 */
[----:B-12---:R0:W-:Y:S06]  /*0fc0*/  STG.E desc[UR36][R38.64+0x80], R3 ;  /* 0x0000800326007986 */ /* 0x0061ec000c101924 */
[----:B------:R-:W-:-:S07]  /*0fd0*/  LEPC R20, `(.L_x_90) ;  /* 0x000000001014794e */ /* 0x000fce0000000000 */
[----:B0-----:R-:W-:Y:S05]  /*0fe0*/  CALL.ABS.NOINC R8 ;  /* 0x0000000008007343 */ /* 0x001fea0003c00000 */
.L_x_90:
[----:B------:R-:W2:Y:S01]  /*0ff0*/  LDG.E R3, desc[UR36][R40.64+0x84] ;  /* 0x0000842428037981 */ /* 0x000ea2000c1e1900 */
[----:B------:R-:W-:Y:S01]  /*1000*/  HFMA2 R33, -RZ, RZ, 0, 1.1920928955078125e-07 ;  /* 0x00000002ff217431 */ /* 0x000fe200000001ff */
[----:B------:R0:W1:Y:S01]  /*1010*/  LDC.64 R8, c[0x4][R34] ;  /* 0x0100000022087b82 */ /* 0x0000620000000a00 */
[----:B------:R-:W3:Y:S01]  /*1020*/  LDCU.64 UR4, c[0x4][0x38] ;  /* 0x01000700ff0477ac */ /* 0x000ee20008000a00 */
[----:B------:R-:W-:Y:S01]  /*1030*/  STL.64 [R1+0x8], R24 ;  /* 0x0000081801007387 */ /* 0x000fe20000100a00 */
[----:B------:R-:W-:Y:S01]  /*1040*/  MOV R6, R31 ;  /* 0x0000001f00067202 */ /* 0x000fe20000000f00 */
[----:B------:R-:W-:Y:S02]  /*1050*/  IMAD.MOV.U32 R7, RZ, RZ, R26 ;  /* 0x000000ffff077224 */ /* 0x000fe400078e001a */
[----:B------:R-:W-:Y:S04]  /*1060*/  STL.64 [R1+0x10], R32 ;  /* 0x0000102001007387 */ /* 0x000fe80000100a00 */
[----:B------:R4:W-:Y:S01]  /*1070*/  STL.64 [R1], R6 ;  /* 0x0000000601007387 */ /* 0x0009e20000100a00 */
[----:B---3--:R-:W-:Y:S01]  /*1080*/  IMAD.U32 R4, RZ, RZ, UR4 ;  /* 0x00000004ff047e24 */ /* 0x008fe2000f8e00ff */
[----:B------:R-:W-:Y:S01]  /*1090*/  MOV R5, UR5 ;  /* 0x0000000500057c02 */ /* 0x000fe20008000f00 */
[----:B----4-:R-:W-:Y:S01]  /*10a0*/  IMAD.MOV.U32 R6, RZ, RZ, R36 ;  /* 0x000000ffff067224 */ /* 0x010fe200078e0024 */
[----:B------:R-:W-:Y:S01]  /*10b0*/  MOV R7, R35 ;  /* 0x0000002300077202 */ /* 0x000fe20000000f00 */
[----:B-12---:R0:W-:Y:S06]  /*10c0*/  STG.E desc[UR36][R38.64+0x84], R3 ;  /* 0x0000840326007986 */ /* 0x0061ec000c101924 */
[----:B------:R-:W-:-:S07]  /*10d0*/  LEPC R20, `(.L_x_91) ;  /* 0x000000001014794e */ /* 0x000fce0000000000 */
[----:B0-----:R-:W-:Y:S05]  /*10e0*/  CALL.ABS.NOINC R8 ;  /* 0x0000000008007343 */ /* 0x001fea0003c00000 */
.L_x_91:
        /* <DEDUP_REMOVED lines=16> */
.L_x_92:
        /* <DEDUP_REMOVED lines=17> */
.L_x_93:
        /* <DEDUP_REMOVED lines=20> */
.L_x_94:
[----:B------:R-:W2:Y:S01]  /*1440*/  LDG.E R3, desc[UR36][R38.64+0x20] ;  /* 0x0000202426037981 */ /* 0x000ea2000c1e1900 */
[----:B------:R-:W-:Y:S01]  /*1450*/  MOV R10, R31 ;  /* 0x0000001f000a7202 */ /* 0x000fe20000000f00 */
[----:B------:R-:W-:Y:S01]  /*1460*/  IMAD.MOV.U32 R11, RZ, RZ, R26 ;  /* 0x000000ffff0b7224 */ /* 0x000fe200078e001a */
[----:B------:R-:W-:Y:S01]  /*1470*/  MOV R16, R24 ;  /* 0x0000001800107202 */ /* 0x000fe20000000f00 */
[----:B------:R-:W-:Y:S01]  /*1480*/  IMAD.MOV.U32 R13, RZ, RZ, 0x10 ;  /* 0x00000010ff0d7424 */ /* 0x000fe200078e00ff */
[----:B------:R-:W-:Y:S01]  /*1490*/  MOV R12, R2 ;  /* 0x00000002000c7202 */ /* 0x000fe20000000f00 */
[----:B------:R0:W1:Y:S01]  /*14a0*/  LDC.64 R8, c[0x4][R34] ;  /* 0x0100000022087b82 */ /* 0x0000620000000a00 */
[----:B------:R0:W-:Y:S01]  /*14b0*/  STL.64 [R1], R10 ;  /* 0x0000000a01007387 */ /* 0x0001e20000100a00 */
[----:B------:R-:W3:Y:S01]  /*14c0*/  LDCU.64 UR4, c[0x4][0x40] ;  /* 0x01000800ff0477ac */ /* 0x000ee20008000a00 */
[----:B------:R-:W-:Y:S01]  /*14d0*/  IMAD.MOV.U32 R6, RZ, RZ, R36 ;  /* 0x000000ffff067224 */ /* 0x000fe200078e0024 */
[----:B------:R-:W-:Y:S01]  /*14e0*/  MOV R7, R35 ;  /* 0x0000002300077202 */ /* 0x000fe20000000f00 */
[----:B------:R0:W-:Y:S04]  /*14f0*/  STL.64 [R1+0x8], R16 ;  /* 0x0000081001007387 */ /* 0x0001e80000100a00 */
[----:B------:R0:W-:Y:S01]  /*1500*/  STL.64 [R1+0x10], R12 ;  /* 0x0000100c01007387 */ /* 0x0001e20000100a00 */
[----:B---3--:R-:W-:Y:S01]  /*1510*/  IMAD.U32 R4, RZ, RZ, UR4 ;  /* 0x00000004ff047e24 */ /* 0x008fe2000f8e00ff */
[----:B------:R-:W-:-:S02]  /*1520*/  MOV R5, UR5 ;  /* 0x0000000500057c02 */ /* 0x000fc40008000f00 */
[----:B-12---:R0:W-:Y:S05]  /*1530*/  STG.E desc[UR36][R32.64+0x20], R3 ;  /* 0x0000200320007986 */ /* 0x0061ea000c101924 */
[----:B------:R-:W-:-:S07]  /*1540*/  LEPC R20, `(.L_x_95) ;  /* 0x000000001014794e */ /* 0x000fce0000000000 */
[----:B0-----:R-:W-:Y:S05]  /*1550*/  CALL.ABS.NOINC R8 ;  /* 0x0000000008007343 */ /* 0x001fea0003c00000 */
.L_x_95:
[----:B------:R-:W2:Y:S01]  /*1560*/  LDG.E R3, desc[UR36][R38.64+0x40] ;  /* 0x0000402426037981 */ /* 0x000ea2000c1e1900 */
[----:B------:R-:W-:Y:S02]  /*1570*/  HFMA2 R13, -RZ, RZ, 0, 1.430511474609375e-06 ;  /* 0x00000018ff0d7431 */ /* 0x000fe400000001ff */
[----:B------:R-:W-:Y:S01]  /*1580*/  IMAD.MOV.U32 R10, RZ, RZ, R31 ;  /* 0x000000ffff0a7224 */ /* 0x000fe200078e001f */
[----:B------:R-:W-:Y:S01]  /*1590*/  MOV R11, R26 ;  /* 0x0000001a000b7202 */ /* 0x000fe20000000f00 */
[----:B------:R-:W-:Y:S01]  /*15a0*/  IMAD.MOV.U32 R16, RZ, RZ, R24 ;  /* 0x000000ffff107224 */ /* 0x000fe200078e0018 */
[----:B------:R0:W1:Y:S01]  /*15b0*/  LDC.64 R8, c[0x4][R34] ;  /* 0x0100000022087b82 */ /* 0x0000620000000a00 */
[----:B------:R-:W-:Y:S01]  /*15c0*/  IMAD.MOV.U32 R12, RZ, RZ, R2 ;  /* 0x000000ffff0c7224 */ /* 0x000fe200078e0002 */
[----:B------:R-:W3:Y:S01]  /*15d0*/  LDCU.64 UR4, c[0x4][0x40] ;  /* 0x01000800ff0477ac */ /* 0x000ee20008000a00 */
[----:B------:R0:W-:Y:S01]  /*15e0*/  STL.64 [R1], R10 ;  /* 0x0000000a01007387 */ /* 0x0001e20000100a00 */
[----:B------:R-:W-:Y:S01]  /*15f0*/  MOV R6, R36 ;  /* 0x0000002400067202 */ /* 0x000fe20000000f00 */
[----:B------:R-:W-:-:S02]  /*1600*/  IMAD.MOV.U32 R7, RZ, RZ, R35 ;  /* 0x000000ffff077224 */ /* 0x000fc400078e0023 */
[----:B------:R0:W-:Y:S04]  /*1610*/  STL.64 [R1+0x8], R16 ;  /* 0x0000081001007387 */ /* 0x0001e80000100a00 */
[----:B------:R0:W-:Y:S01]  /*1620*/  STL.64 [R1+0x10], R12 ;  /* 0x0000100c01007387 */ /* 0x0001e20000100a00 */
[----:B---3--:R-:W-:Y:S01]  /*1630*/  MOV R4, UR4 ;  /* 0x0000000400047c02 */ /* 0x008fe20008000f00 */
[----:B------:R-:W-:Y:S02]  /*1640*/  IMAD.U32 R5, RZ, RZ, UR5 ;  /* 0x00000005ff057e24 */ /* 0x000fe4000f8e00ff */
[----:B-12---:R0:W-:Y:S05]  /*1650*/  STG.E desc[UR36][R32.64+0x40], R3 ;  /* 0x0000400320007986 */ /* 0x0061ea000c101924 */
[----:B------:R-:W-:-:S07]  /*1660*/  LEPC R20, `(.L_x_96) ;  /* 0x000000001014794e */ /* 0x000fce0000000000 */
[----:B0-----:R-:W-:Y:S05]  /*1670*/  CALL.ABS.NOINC R8 ;  /* 0x0000000008007343 */ /* 0x001fea0003c00000 */
.L_x_96:
        /* <DEDUP_REMOVED lines=18> */
.L_x_97:
[----:B------:R-:W2:Y:S01]  /*17a0*/  LDG.E R3, desc[UR36][R38.64+0x80] ;  /* 0x0000802426037981 */ /* 0x000ea2000c1e1900 */
[----:B------:R-:W-:Y:S02]  /*17b0*/  HFMA2 R13, -RZ, RZ, 0, 2.384185791015625e-06 ;  /* 0x00000028ff0d7431 */ /* 0x000fe400000001ff */
        /* <DEDUP_REMOVED lines=16> */
.L_x_98:
        /* <DEDUP_REMOVED lines=18> */
.L_x_99:
[----:B------:R-:W2:Y:S01]  /*19e0*/  LDG.E R9, desc[UR36][R38.64+0xc0] ;  /* 0x0000c02426097981 */ /* 0x000ea2000c1e1900 */
[----:B------:R-:W-:Y:S01]  /*19f0*/  IMAD.MOV.U32 R10, RZ, RZ, R31 ;  /* 0x000000ffff0a7224 */ /* 0x000fe200078e001f */
[----:B------:R-:W-:Y:S01]  /*1a00*/  MOV R11, R26 ;  /* 0x0000001a000b7202 */ /* 0x000fe20000000f00 */
[----:B------:R-:W-:Y:S01]  /*1a10*/  IMAD.MOV.U32 R12, RZ, RZ, R2 ;  /* 0x000000ffff0c7224 */ /* 0x000fe200078e0002 */
[----:B------:R-:W-:Y:S01]  /*1a20*/  MOV R16, R24 ;  /* 0x0000001800107202 */ /* 0x000fe20000000f00 */
[----:B------:R-:W-:Y:S01]  /*1a30*/  IMAD.MOV.U32 R13, RZ, RZ, 0x38 ;  /* 0x00000038ff0d7424 */ /* 0x000fe200078e00ff */
[----:B------:R0:W1:Y:S01]  /*1a40*/  LDC.64 R2, c[0x4][R34] ;  /* 0x0100000022027b82 */ /* 0x0000620000000a00 */
[----:B------:R0:W-:Y:S01]  /*1a50*/  STL.64 [R1], R10 ;  /* 0x0000000a01007387 */ /* 0x0001e20000100a00 */
[----:B------:R-:W3:Y:S01]  /*1a60*/  LDCU.64 UR4, c[0x4][0x40] ;  /* 0x01000800ff0477ac */ /* 0x000ee20008000a00 */
[----:B------:R-:W-:Y:S01]  /*1a70*/  MOV R6, R36 ;  /* 0x0000002400067202 */ /* 0x000fe20000000f00 */
[----:B------:R-:W-:Y:S01]  /*1a80*/  IMAD.MOV.U32 R7, RZ, RZ, R35 ;  /* 0x000000ffff077224 */ /* 0x000fe200078e0023 */
[----:B------:R0:W-:Y:S04]  /*1a90*/  STL.64 [R1+0x8], R16 ;  /* 0x0000081001007387 */ /* 0x0001e80000100a00 */
[----:B------:R0:W-:Y:S01]  /*1aa0*/  STL.64 [R1+0x10], R12 ;  /* 0x0000100c01007387 */ /* 0x0001e20000100a00 */
[----:B---3--:R-:W-:Y:S01]  /*1ab0*/  MOV R4, UR4 ;  /* 0x0000000400047c02 */ /* 0x008fe20008000f00 */
[----:B------:R-:W-:-:S02]  /*1ac0*/  IMAD.U32 R5, RZ, RZ, UR5 ;  /* 0x00000005ff057e24 */ /* 0x000fc4000f8e00ff */
[----:B-12---:R0:W-:Y:S05]  /*1ad0*/  STG.E desc[UR36][R32.64+0xc0], R9 ;  /* 0x0000c00920007986 */ /* 0x0061ea000c101924 */
[----:B------:R-:W-:-:S07]  /*1ae0*/  LEPC R20, `(.L_x_100) ;  /* 0x000000001014794e */ /* 0x000fce0000000000 */
[----:B0-----:R-:W-:Y:S05]  /*1af0*/  CALL.ABS.NOINC R2 ;  /* 0x0000000002007343 */ /* 0x001fea0003c00000 */
.L_x_100:
[----:B------:R-:W2:Y:S01]  /*1b00*/  LDG.E R39, desc[UR36][R38.64+0xe0] ;  /* 0x0000e02426277981 */ /* 0x000ea2000c1e1900 */
[----:B------:R-:W-:Y:S02]  /*1b10*/  ISETP.NE.AND P6, PT, R22, RZ, PT ;  /* 0x000000ff1600720c */ /* 0x000fe40003fc5270 */
[----:B------:R-:W-:Y:S01]  /*1b20*/  IADD3 R29, PT, PT, R37, R29, RZ ;  /* 0x0000001d251d7210 */ /* 0x000fe20007ffe0ff */
[----:B--2---:R0:W-:Y:S10]  /*1b30*/  STG.E desc[UR36][R32.64+0xe0], R39 ;  /* 0x0000e02720007986 */ /* 0x0041f4000c101924 */
[----:B------:R-:W-:Y:S05]  /*1b40*/  @!P6 BRA `(.L_x_101) ;  /* 0xffffffe800c4e947 */ /* 0x000fea000383ffff */
[----:B------:R-:W-:Y:S05]  /*1b50*/  EXIT ;  /* 0x000000000000794d */ /* 0x000fea0003800000 */
.L_x_102:
        /* <DEDUP_REMOVED lines=10> */
.L_x_1390:


//--------------------- .text._Z5evictIfLi4ELi4ELi8EEvPT_S1_PKiS3_S3_S3_iiiiii --------------------------
	.section	.text._Z5evictIfLi4ELi4ELi8EEvPT_S1_PKiS3_S3_S3_iiiiii,"ax",@progbits
	.align	128
        .global         _Z5evictIfLi4ELi4ELi8EEvPT_S1_PKiS3_S3_S3_iiiiii
        .type           _Z5evictIfLi4ELi4ELi8EEvPT_S1_PKiS3_S3_S3_iiiiii,@function
        .size           _Z5evictIfLi4ELi4ELi8EEvPT_S1_PKiS3_S3_S3_iiiiii,(.L_x_1391 - _Z5evictIfLi4ELi4ELi8EEvPT_S1_PKiS3_S3_S3_iiiiii)
        .other          _Z5evictIfLi4ELi4ELi8EEvPT_S1_PKiS3_S3_S3_iiiiii,@"STO_CUDA_ENTRY STV_DEFAULT"
_Z5evictIfLi4ELi4ELi8EEvPT_S1_PKiS3_S3_S3_iiiiii:
.text._Z5evictIfLi4ELi4ELi8EEvPT_S1_PKiS3_S3_S3_iiiiii:
        /* <DEDUP_REMOVED lines=53> */
.L_x_103:
        /* <DEDUP_REMOVED lines=18> */
.L_x_104:
        /* <DEDUP_REMOVED lines=14> */
.L_x_105:
        /* <DEDUP_REMOVED lines=11> */
.L_x_106:
[----:B------:R-:W0:Y:S01]  /*0600*/  LDCU UR4, c[0x0][0x3c0] ;  /* 0x00007800ff0477ac */ /* 0x000e220008000800 */
[----:B------:R-:W-:Y:S01]  /*0610*/  ISETP.GE.AND P0, PT, R22, R2, PT ;  /* 0x000000021600720c */ /* 0x000fe20003f06270 */
[----:B0-----:R-:W-:-:S12]  /*0620*/  IMAD R25, R24, UR4, RZ ;  /* 0x0000000418197c24 */ /* 0x001fd8000f8e02ff */
[----:B------:R-:W-:Y:S05]  /*0630*/  @P0 EXIT ;  /* 0x000000000000094d */ /* 0x000fea0003800000 */
[C---:B------:R-:W-:Y:S02]  /*0640*/  IMAD R27, R25.reuse, 0x8, R2 ;  /* 0x00000008191b7824 */ /* 0x040fe400078e0202 */
[----:B------:R-:W-:-:S07]  /*0650*/  IMAD R25, R25, 0x8, R22 ;  /* 0x0000000819197824 */ /* 0x000fce00078e0216 */
.L_x_117:
        /* <DEDUP_REMOVED lines=27> */
.L_x_107:
        /* <DEDUP_REMOVED lines=24> */
[----:B--2---:R-:W-:-:S07]  /*0990*/  IMAD R32, R11, -0x3, R2 ;  /* 0xfffffffd0b207824 */ /* 0x004fce00078e0202 */
[----:B------:R-:W-:-:S07]  /*09a0*/  LEPC R20, `(.L_x_108) ;  /* 0x000000001014794e */ /* 0x000fce0000000000 */
[----:B-1----:R-:W-:Y:S05]  /*09b0*/  CALL.ABS.NOINC R8 ;  /* 0x0000000008007343 */ /* 0x002fea0003c00000 */
.L_x_108:
        /* <DEDUP_REMOVED lines=14> */
.L_x_109:
        /* <DEDUP_REMOVED lines=19> */
.L_x_110:
        /* <DEDUP_REMOVED lines=17> */
.L_x_111:
        /* <DEDUP_REMOVED lines=17> */
.L_x_112:
        /* <DEDUP_REMOVED lines=17> */
.L_x_113:
        /* <DEDUP_REMOVED lines=20> */
.L_x_114:
        /* <DEDUP_REMOVED lines=17> */
.L_x_115:
        /* <DEDUP_REMOVED lines=17> */
.L_x_116:
[----:B------:R-:W2:Y:S01]  /*1260*/  LDG.E R41, desc[UR36][R40.64+0x60] ;  /* 0x0000602428297981 */ /* 0x000ea2000c1e1900 */
[----:B------:R-:W-:Y:S02]  /*1270*/  ISETP.NE.AND P6, PT, R24, RZ, PT ;  /* 0x000000ff1800720c */ /* 0x000fe40003fc5270 */
[----:B------:R-:W-:Y:S01]  /*1280*/  IADD3 R17, PT, PT, R37, R17, RZ ;  /* 0x0000001125117210 */ /* 0x000fe20007ffe0ff */
[----:B--2---:R0:W-:Y:S10]  /*1290*/  STG.E desc[UR36][R38.64+0x60], R41 ;  /* 0x0000602926007986 */ /* 0x0041f4000c101924 */
[----:B------:R-:W-:Y:S05]  /*12a0*/  @!P6 BRA `(.L_x_117) ;  /* 0xfffffff000ece947 */ /* 0x000fea000383ffff */
[----:B------:R-:W-:Y:S05]  /*12b0*/  EXIT ;  /* 0x000000000000794d */ /* 0x000fea0003800000 */
.L_x_118:
        /* <DEDUP_REMOVED lines=12> */
.L_x_1391:


//--------------------- .text._Z5evictIfLi2ELi4ELi8EEvPT_S1_PKiS3_S3_S3_iiiiii --------------------------
	.section	.text._Z5evictIfLi2ELi4ELi8EEvPT_S1_PKiS3_S3_S3_iiiiii,"ax",@progbits
	.align	128
        .global         _Z5evictIfLi2ELi4ELi8EEvPT_S1_PKiS3_S3_S3_iiiiii
        .type           _Z5evictIfLi2ELi4ELi8EEvPT_S1_PKiS3_S3_S3_iiiiii,@function
        .size           _Z5evictIfLi2ELi4ELi8EEvPT_S1_PKiS3_S3_S3_iiiiii,(.L_x_1392 - _Z5evictIfLi2ELi4ELi8EEvPT_S1_PKiS3_S3_S3_iiiiii)
        .other          _Z5evictIfLi2ELi4ELi8EEvPT_S1_PKiS3_S3_S3_iiiiii,@"STO_CUDA_ENTRY STV_DEFAULT"
_Z5evictIfLi2ELi4ELi8EEvPT_S1_PKiS3_S3_S3_iiiiii:
.text._Z5evictIfLi2ELi4ELi8EEvPT_S1_PKiS3_S3_S3_iiiiii:
        /* <DEDUP_REMOVED lines=53> */
.L_x_119:
        /* <DEDUP_REMOVED lines=18> */
.L_x_120:
        /* <DEDUP_REMOVED lines=14> */
.L_x_121:
        /* <DEDUP_REMOVED lines=11> */
.L_x_122:
[----:B------:R-:W0:Y:S01]  /*0600*/  LDCU UR4, c[0x0][0x3c0] ;  /* 0x00007800ff0477ac */ /* 0x000e220008000800 */
[----:B------:R-:W-:Y:S01]  /*0610*/  ISETP.GE.AND P0, PT, R22, R2, PT ;  /* 0x000000021600720c */ /* 0x000fe20003f06270 */
[----:B0-----:R-:W-:-:S12]  /*0620*/  IMAD R25, R24, UR4, RZ ;  /* 0x0000000418197c24 */ /* 0x001fd8000f8e02ff */
[----:B------:R-:W-:Y:S05]  /*0630*/  @P0 EXIT ;  /* 0x000000000000094d */ /* 0x000fea0003800000 */
[C---:B------:R-:W-:Y:S02]  /*0640*/  IMAD R27, R25.reuse, 0x8, R2 ;  /* 0x00000008191b7824 */ /* 0x040fe400078e0202 */
[----:B------:R-:W-:-:S07]  /*0650*/  IMAD R25, R25, 0x8, R22 ;  /* 0x0000000819197824 */ /* 0x000fce00078e0216 */
.L_x_131:
        /* <DEDUP_REMOVED lines=16> */
[C---:B------:R-:W-:Y:S02]  /*0760*/  LOP3.LUT R19, R30.reuse, 0xfffffff8, RZ, 0xc0, !PT ;  /* 0xfffffff81e137812 */ /* 0x040fe400078ec0ff */
[----:B------:R-:W-:-:S03]  /*0770*/  SHF.L.U32 R30, R30, 0x1, RZ ;  /* 0x000000011e1e7819 */ /* 0x000fc600000006ff */
        /* <DEDUP_REMOVED lines=9> */
.L_x_123:
        /* <DEDUP_REMOVED lines=27> */
.L_x_124:
        /* <DEDUP_REMOVED lines=14> */
.L_x_125:
        /* <DEDUP_REMOVED lines=19> */
.L_x_126:
        /* <DEDUP_REMOVED lines=17> */
.L_x_127:
        /* <DEDUP_REMOVED lines=17> */
.L_x_128:
        /* <DEDUP_REMOVED lines=17> */
.L_x_129:
        /* <DEDUP_REMOVED lines=20> */
.L_x_130:
[----:B------:R-:W2:Y:S01]  /*1040*/  LDG.E R39, desc[UR36][R38.64+0x20] ;  /* 0x0000202426277981 */ /* 0x000ea2000c1e1900 */
[----:B------:R-:W-:Y:S02]  /*1050*/  ISETP.NE.AND P6, PT, R24, RZ, PT ;  /* 0x000000ff1800720c */ /* 0x000fe40003fc5270 */
[----:B------:R-:W-:Y:S01]  /*1060*/  IADD3 R17, PT, PT, R37, R17, RZ ;  /* 0x0000001125117210 */ /* 0x000fe20007ffe0ff */
[----:B--2---:R0:W-:Y:S10]  /*1070*/  STG.E desc[UR36][R28.64+0x20], R39 ;  /* 0x000020271c007986 */ /* 0x0041f4000c101924 */
[----:B------:R-:W-:Y:S05]  /*1080*/  @!P6 BRA `(.L_x_131) ;  /* 0xfffffff40074e947 */ /* 0x000fea000383ffff */
[----:B------:R-:W-:Y:S05]  /*1090*/  EXIT ;  /* 0x000000000000794d */ /* 0x000fea0003800000 */
.L_x_132:
        /* <DEDUP_REMOVED lines=14> */
.L_x_1392:


//--------------------- .text._Z5evictIfLi1ELi4ELi8EEvPT_S1_PKiS3_S3_S3_iiiiii --------------------------
	.section	.text._Z5evictIfLi1ELi4ELi8EEvPT_S1_PKiS3_S3_S3_iiiiii,"ax",@progbits
	.align	128
        .global         _Z5evictIfLi1ELi4ELi8EEvPT_S1_PKiS3_S3_S3_iiiiii
        .type           _Z5evictIfLi1ELi4ELi8EEvPT_S1_PKiS3_S3_S3_iiiiii,@function
        .size           _Z5evictIfLi1ELi4ELi8EEvPT_S1_PKiS3_S3_S3_iiiiii,(.L_x_1393 - _Z5evictIfLi1ELi4ELi8EEvPT_S1_PKiS3_S3_S3_iiiiii)
        .other          _Z5evictIfLi1ELi4ELi8EEvPT_S1_PKiS3_S3_S3_iiiiii,@"STO_CUDA_ENTRY STV_DEFAULT"
_Z5evictIfLi1ELi4ELi8EEvPT_S1_PKiS3_S3_S3_iiiiii:
.text._Z5evictIfLi1ELi4ELi8EEvPT_S1_PKiS3_S3_S3_iiiiii:
[----:B------:R-:W0:Y:S08]  /*0000*/  LDC R1, c[0x0][0x37c] ;  /* 0x0000df00ff017b82 */ /* 0x000e300000000800 */
[----:B------:R-:W1:Y:S01]  /*0010*/  LDC R9, c[0x0][0x3bc] ;  /* 0x0000ef00ff097b82 */ /* 0x000e620000000800 */
[----:B------:R-:W2:Y:S01]  /*0020*/  S2R R5, SR_TID.Y ;  /* 0x0000000000057919 */ /* 0x000ea20000002200 */
[----:B------:R-:W3:Y:S01]  /*0030*/  LDCU UR5, c[0x0][0x2fc] ;  /* 0x00005f80ff0577ac */ /* 0x000ee20008000800 */
[----:B0-----:R-:W-:Y:S01]  /*0040*/  VIADD R1, R1, 0xffffffe0 ;  /* 0xffffffe001017836 */ /* 0x001fe20000000000 */
[----:B------:R-:W0:Y:S04]  /*0050*/  LDCU.64 UR6, c[0x4][0x8] ;  /* 0x01000100ff0677ac */ /* 0x000e280008000a00 */
        /* <DEDUP_REMOVED lines=16> */
[----:B------:R-:W-:Y:S01]  /*0160*/  IMAD.HI.U32 R3, R3, R5, R2 ;  /* 0x0000000503037227 */ /* 0x000fe200078e0002 */
[----:B------:R-:W-:-:S03]  /*0170*/  MOV R2, 0x0 ;  /* 0x0000000000027802 */ /* 0x000fc60000000f00 */
        /* <DEDUP_REMOVED lines=29> */
.L_x_133:
        /* <DEDUP_REMOVED lines=10> */
[----:B------:R-:W-:Y:S02]  /*03f0*/  IMAD.MOV.U32 R6, RZ, RZ, R35 ;  /* 0x000000ffff067224 */ /* 0x000fe400078e0023 */
[----:B------:R-:W-:-:S03]  /*0400*/  IMAD.MOV.U32 R7, RZ, RZ, R34 ;  /* 0x000000ffff077224 */ /* 0x000fc600078e0022 */
[----:B------:R0:W3:Y:S01]  /*0410*/  LDC.64 R8, c[0x4][R2] ;  /* 0x0100000002087b82 */ /* 0x0000e20000000a00 */
[----:B-1----:R-:W-:-:S05]  /*0420*/  IMAD R36, R22, UR5, RZ ;  /* 0x0000000516247c24 */ /* 0x002fca000f8e02ff */
[----:B------:R0:W-:Y:S01]  /*0430*/  STL [R1], R36 ;  /* 0x0000002401007387 */ /* 0x0001e20000100800 */
[----:B--2---:R-:W-:-:S07]  /*0440*/  IMAD R22, R22, UR4, R3 ;  /* 0x0000000416167c24 */ /* 0x004fce000f8e0203 */
[----:B------:R-:W-:-:S07]  /*0450*/  LEPC R20, `(.L_x_134) ;  /* 0x000000001014794e */ /* 0x000fce0000000000 */
[----:B0--3-5:R-:W-:Y:S05]  /*0460*/  CALL.ABS.NOINC R8 ;  /* 0x0000000008007343 */ /* 0x029fea0003c00000 */
.L_x_134:
        /* <DEDUP_REMOVED lines=14> */
.L_x_135:
        /* <DEDUP_REMOVED lines=11> */
.L_x_136:
[----:B------:R-:W0:Y:S01]  /*0600*/  LDCU UR4, c[0x0][0x3c0] ;  /* 0x00007800ff0477ac */ /* 0x000e220008000800 */
[----:B------:R-:W-:Y:S01]  /*0610*/  ISETP.GE.AND P0, PT, R22, R16, PT ;  /* 0x000000101600720c */ /* 0x000fe20003f06270 */
[----:B0-----:R-:W-:-:S12]  /*0620*/  IMAD R17, R18, UR4, RZ ;  /* 0x0000000412117c24 */ /* 0x001fd8000f8e02ff */
[----:B------:R-:W-:Y:S05]  /*0630*/  @P0 EXIT ;  /* 0x000000000000094d */ /* 0x000fea0003800000 */
[C---:B------:R-:W-:Y:S01]  /*0640*/  VIMNMX.U32 R0, PT, PT, R36.reuse, 0x1, !PT ;  /* 0x0000000124007848 */ /* 0x040fe20007fe0000 */
[C---:B------:R-:W-:Y:S01]  /*0650*/  IMAD R19, R17.reuse, 0x8, R22 ;  /* 0x0000000811137824 */ /* 0x040fe200078e0216 */
[----:B------:R-:W-:Y:S01]  /*0660*/  BSSY.RECONVERGENT B6, `(.L_x_137) ;  /* 0x00000a7000067945 */ /* 0x000fe20003800200 */
[----:B------:R-:W-:Y:S01]  /*0670*/  IMAD R17, R17, 0x8, R16 ;  /* 0x0000000811117824 */ /* 0x000fe200078e0210 */
[----:B------:R-:W0:Y:S01]  /*0680*/  I2F.U32.RP R6, R0 ;  /* 0x0000000000067306 */ /* 0x000e220000209000 */
[----:B------:R-:W-:Y:S01]  /*0690*/  IMAD.IADD R16, R36, 0x1, R19 ;  /* 0x0000000124107824 */ /* 0x000fe200078e0213 */
[----:B------:R-:W-:Y:S02]  /*06a0*/  IADD3 R7, PT, PT, RZ, -R0, RZ ;  /* 0x80000000ff077210 */ /* 0x000fe40007ffe0ff */
[----:B------:R-:W-:Y:S02]  /*06b0*/  ISETP.NE.U32.AND P2, PT, R0, RZ, PT ;  /* 0x000000ff0000720c */ /* 0x000fe40003f45070 */
[----:B------:R-:W-:-:S02]  /*06c0*/  ISETP.GE.AND P0, PT, R16, R17, PT ;  /* 0x000000111000720c */ /* 0x000fc40003f06270 */
[----:B------:R-:W-:Y:S02]  /*06d0*/  VIMNMX R3, PT, PT, R17, R16, !PT ;  /* 0x0000001011037248 */ /* 0x000fe40007fe0100 */
[----:B------:R-:W-:-:S04]  /*06e0*/  SEL R30, RZ, 0x1, P0 ;  /* 0x00000001ff1e7807 */ /* 0x000fc80000000000 */
[----:B------:R-:W-:Y:S01]  /*06f0*/  IADD3 R3, PT, PT, R3, -R16, -R30 ;  /* 0x8000001003037210 */ /* 0x000fe20007ffe81e */
[----:B0-----:R-:W0:Y:S02]  /*0700*/  MUFU.RCP R6, R6 ;  /* 0x0000000600067308 */ /* 0x001e240000001000 */
[----:B0-----:R-:W-:-:S06]  /*0710*/  VIADD R4, R6, 0xffffffe ;  /* 0x0ffffffe06047836 */ /* 0x001fcc0000000000 */
[----:B------:R0:W1:Y:S02]  /*0720*/  F2I.FTZ.U32.TRUNC.NTZ R5, R4 ;  /* 0x0000000400057305 */ /* 0x000064000021f000 */
[----:B0-----:R-:W-:Y:S02]  /*0730*/  HFMA2 R4, -RZ, RZ, 0, 0 ;  /* 0x00000000ff047431 */ /* 0x001fe400000001ff */
[----:B-1----:R-:W-:-:S04]  /*0740*/  IMAD R7, R7, R5, RZ ;  /* 0x0000000507077224 */ /* 0x002fc800078e02ff */
[----:B------:R-:W-:-:S06]  /*0750*/  IMAD.HI.U32 R4, R5, R7, R4 ;  /* 0x0000000705047227 */ /* 0x000fcc00078e0004 */
[----:B------:R-:W-:-:S04]  /*0760*/  IMAD.HI.U32 R5, R4, R3, RZ ;  /* 0x0000000304057227 */ /* 0x000fc800078e00ff */
[----:B------:R-:W-:-:S04]  /*0770*/  IMAD.MOV R4, RZ, RZ, -R5 ;  /* 0x000000ffff047224 */ /* 0x000fc800078e0a05 */
[----:B------:R-:W-:-:S05]  /*0780*/  IMAD R3, R0, R4, R3 ;  /* 0x0000000400037224 */ /* 0x000fca00078e0203 */
[----:B------:R-:W-:-:S13]  /*0790*/  ISETP.GE.U32.AND P0, PT, R3, R0, PT ;  /* 0x000000000300720c */ /* 0x000fda0003f06070 */
[----:B------:R-:W-:Y:S01]  /*07a0*/  @P0 IMAD.IADD R3, R3, 0x1, -R0 ;  /* 0x0000000103030824 */ /* 0x000fe200078e0a00 */
[----:B------:R-:W-:-:S04]  /*07b0*/  @P0 IADD3 R5, PT, PT, R5, 0x1, RZ ;  /* 0x0000000105050810 */ /* 0x000fc80007ffe0ff */
[----:B------:R-:W-:-:S13]  /*07c0*/  ISETP.GE.U32.AND P1, PT, R3, R0, PT ;  /* 0x000000000300720c */ /* 0x000fda0003f26070 */
[----:B------:R-:W-:Y:S01]  /*07d0*/  @P1 VIADD R5, R5, 0x1 ;  /* 0x0000000105051836 */ /* 0x000fe20000000000 */
[----:B------:R-:W-:-:S05]  /*07e0*/  @!P2 LOP3.LUT R5, RZ, R0, RZ, 0x33, !PT ;  /* 0x00000000ff05a212 */ /* 0x000fca00078e33ff */
[----:B------:R-:W-:-:S05]  /*07f0*/  IMAD.IADD R30, R30, 0x1, R5 ;  /* 0x000000011e1e7824 */ /* 0x000fca00078e0205 */
[----:B------:R-:W-:-:S04]  /*0800*/  LOP3.LUT R0, R30, 0x1, RZ, 0xc0, !PT ;  /* 0x000000011e007812 */ /* 0x000fc800078ec0ff */
[----:B------:R-:W-:-:S13]  /*0810*/  ISETP.NE.U32.AND P0, PT, R0, 0x1, PT ;  /* 0x000000010000780c */ /* 0x000fda0003f05070 */
[----:B------:R-:W-:Y:S05]  /*0820*/  @!P0 BRA `(.L_x_138) ;  /* 0x0000000800288947 */ /* 0x000fea0003800000 */
[----:B------:R-:W0:Y:S01]  /*0830*/  LDC.64 R4, c[0x0][0x390] ;  /* 0x0000e400ff047b82 */ /* 0x000e220000000a00 */
[----:B------:R-:W1:Y:S01]  /*0840*/  LDCU UR4, c[0x0][0x3b4] ;  /* 0x00007680ff0477ac */ /* 0x000e620008000800 */
[----:B0-----:R-:W-:-:S06]  /*0850*/  IMAD.WIDE R4, R19, 0x4, R4 ;  /* 0x0000000413047825 */ /* 0x001fcc00078e0204 */
[----:B------:R-:W1:Y:S01]  /*0860*/  LDG.E.CONSTANT R4, desc[UR36][R4.64] ;  /* 0x0000002404047981 */ /* 0x000e62000c1e9900 */
[----:B------:R-:W-:Y:S02]  /*0870*/  IMAD.MOV.U32 R6, RZ, RZ, R35 ;  /* 0x000000ffff067224 */ /* 0x000fe400078e0023 */
[----:B------:R-:W-:Y:S01]  /*0880*/  IMAD.MOV.U32 R7, RZ, RZ, R34 ;  /* 0x000000ffff077224 */ /* 0x000fe200078e0022 */
[----:B------:R0:W-:Y:S01]  /*0890*/  STL.64 [R1+0x10], R16 ;  /* 0x0000101001007387 */ /* 0x0001e20000100a00 */
[----:B-1----:R-:W-:Y:S01]  /*08a0*/  IADD3 R18, PT, PT, R4, -UR4, RZ ;  /* 0x8000000404127c10 */ /* 0x002fe2000fffe0ff */
[----:B------:R-:W1:Y:S03]  /*08b0*/  LDCU.64 UR4, c[0x4][0x28] ;  /* 0x01000500ff0477ac */ /* 0x000e660008000a00 */
[----:B------:R-:W-:Y:S01]  /*08c0*/  SHF.R.S32.HI R3, RZ, 0x1f, R18 ;  /* 0x0000001fff037819 */ /* 0x000fe20000011412 */
[----:B------:R0:W-:Y:S03]  /*08d0*/  STL.64 [R1+0x8], R18 ;  /* 0x0000081201007387 */ /* 0x0001e60000100a00 */
[----:B------:R-:W-:-:S04]  /*08e0*/  LEA.HI R3, R3, R18, RZ, 0x3 ;  /* 0x0000001203037211 */ /* 0x000fc800078f18ff */
[----:B------:R-:W-:Y:S02]  /*08f0*/  LOP3.LUT R23, R3, 0xfffffff8, RZ, 0xc0, !PT ;  /* 0xfffffff803177812 */ /* 0x000fe400078ec0ff */
[----:B------:R-:W2:Y:S03]  /*0900*/  LDC.64 R2, c[0x4][R2] ;  /* 0x0100000002027b82 */ /* 0x000ea60000000a00 */
[----:B------:R-:W-:Y:S02]  /*0910*/  IMAD.IADD R27, R18, 0x1, -R23 ;  /* 0x00000001121b7824 */ /* 0x000fe400078e0a17 */
[----:B-1----:R-:W-:Y:S01]  /*0920*/  IMAD.U32 R4, RZ, RZ, UR4 ;  /* 0x00000004ff047e24 */ /* 0x002fe2000f8e00ff */
[----:B------:R-:W-:Y:S02]  /*0930*/  MOV R5, UR5 ;  /* 0x0000000500057c02 */ /* 0x000fe40008000f00 */
[----:B------:R0:W-:Y:S05]  /*0940*/  STL.64 [R1], R26 ;  /* 0x0000001a01007387 */ /* 0x0001ea0000100a00 */
[----:B------:R-:W-:-:S07]  /*0950*/  LEPC R20, `(.L_x_139) ;  /* 0x000000001014794e */ /* 0x000fce0000000000 */
[----:B0-2---:R-:W-:Y:S05]  /*0960*/  CALL.ABS.NOINC R2 ;  /* 0x0000000002007343 */ /* 0x005fea0003c00000 */
.L_x_139:
[----:B------:R-:W0:Y:S01]  /*0970*/  LDC.64 R4, c[0x0][0x3a0] ;  /* 0x0000e800ff047b82 */ /* 0x000e220000000a00 */
[----:B------:R-:W1:Y:S01]  /*0980*/  LDCU UR4, c[0x0][0x3c4] ;  /* 0x00007880ff0477ac */ /* 0x000e620008000800 */
[----:B------:R-:W-:-:S04]  /*0990*/  SHF.R.S32.HI R0, RZ, 0x1f, R29 ;  /* 0x0000001fff007819 */ /* 0x000fc8000001141d */
[----:B------:R-:W-:-:S04]  /*09a0*/  LEA.HI R0, R0, R29, RZ, 0x3 ;  /* 0x0000001d00007211 */ /* 0x000fc800078f18ff */
[----:B------:R-:W-:-:S05]  /*09b0*/  SHF.R.S32.HI R18, RZ, 0x3, R0 ;  /* 0x00000003ff127819 */ /* 0x000fca0000011400 */
[----:B-1----:R-:W-:Y:S01]  /*09c0*/  IMAD R3, R28, UR4, R18 ;  /* 0x000000041c037c24 */ /* 0x002fe2000f8e0212 */
[----:B------:R-:W-:Y:S02]  /*09d0*/  LOP3.LUT R0, R0, 0xfffffff8, RZ, 0xc0, !PT ;  /* 0xfffffff800007812 */ /* 0x000fe400078ec0ff */
[----:B------:R-:W-:Y:S01]  /*09e0*/  MOV R31, 0x0 ;  /* 0x00000000001f7802 */ /* 0x000fe20000000f00 */
[----:B------:R-:W-:Y:S01]  /*09f0*/  STL.64 [R1], R28 ;  /* 0x0000001c01007387 */ /* 0x000fe20000100a00 */
[----:B0-----:R-:W-:Y:S01]  /*0a00*/  IMAD.WIDE R4, R3, 0x4, R4 ;  /* 0x0000000403047825 */ /* 0x001fe200078e0204 */
[----:B------:R-:W0:Y:S04]  /*0a10*/  LDCU.64 UR4, c[0x4][0x30] ;  /* 0x01000600ff0477ac */ /* 0x000e280008000a00 */
[----:B------:R0:W2:Y:S01]  /*0a20*/  LDG.E.CONSTANT R19, desc[UR36][R4.64] ;  /* 0x0000002404137981 */ /* 0x0000a2000c1e9900 */
[----:B------:R-:W-:Y:S01]  /*0a30*/  IADD3 R9, PT, PT, R29, -R0, RZ ;  /* 0x800000001d097210 */ /* 0x000fe20007ffe0ff */
[----:B------:R1:W3:Y:S01]  /*0a40*/  LDC.64 R10, c[0x4][R31] ;  /* 0x010000001f0a7b82 */ /* 0x0002e20000000a00 */
[----:B------:R-:W-:Y:S01]  /*0a50*/  LEA R23, R27, R23, 0x2 ;  /* 0x000000171b177211 */ /* 0x000fe200078e10ff */
[----:B------:R-:W-:Y:S01]  /*0a60*/  IMAD.MOV.U32 R7, RZ, RZ, R34 ;  /* 0x000000ffff077224 */ /* 0x000fe200078e0022 */
[----:B------:R-:W-:-:S03]  /*0a70*/  MOV R6, R35 ;  /* 0x0000002300067202 */ /* 0x000fc60000000f00 */
[----:B------:R-:W-:Y:S02]  /*0a80*/  IMAD R25, R27, -0x3, R23 ;  /* 0xfffffffd1b197824 */ /* 0x000fe400078e0217 */
[----:B0-----:R-:W-:Y:S02]  /*0a90*/  IMAD.U32 R4, RZ, RZ, UR4 ;  /* 0x00000004ff047e24 */ /* 0x001fe4000f8e00ff */
[----:B------:R-:W-:Y:S02]  /*0aa0*/  IMAD.U32 R5, RZ, RZ, UR5 ;  /* 0x00000005ff057e24 */ /* 0x000fe4000f8e00ff */
[----:B--2---:R-:W-:Y:S01]  /*0ab0*/  IMAD.SHL.U32 R8, R19, 0x8, RZ ;  /* 0x0000000813087824 */ /* 0x004fe200078e00ff */
[----:B------:R0:W-:Y:S03]  /*0ac0*/  STL.64 [R1+0x8], R18 ;  /* 0x0000081201007387 */ /* 0x0001e60000100a00 */
[C---:B------:R-:W-:Y:S01]  /*0ad0*/  IMAD R2, R9.reuse, 0x4, R8 ;  /* 0x0000000409027824 */ /* 0x040fe200078e0208 */
[----:B------:R1:W-:Y:S04]  /*0ae0*/  STL.64 [R1+0x10], R8 ;  /* 0x0000100801007387 */ /* 0x0003e80000100a00 */
[----:B------:R1:W-:Y:S01]  /*0af0*/  STL [R1+0x18], R2 ;  /* 0x0000180201007387 */ /* 0x0003e20000100800 */
[----:B0--3--:R-:W-:-:S07]  /*0b00*/  IMAD R18, R9, -0x3, R2 ;  /* 0xfffffffd09127824 */ /* 0x009fce00078e0202 */
[----:B------:R-:W-:-:S07]  /*0b10*/  LEPC R20, `(.L_x_140) ;  /* 0x000000001014794e */ /* 0x000fce0000000000 */
[----:B-1----:R-:W-:Y:S05]  /*0b20*/  CALL.ABS.NOINC R10 ;  /* 0x000000000a007343 */ /* 0x002fea0003c00000 */
.L_x_140:
        /* <DEDUP_REMOVED lines=14> */
.L_x_141:
[----:B------:R-:W0:Y:S01]  /*0c10*/  LDC.64 R32, c[0x0][0x380] ;  /* 0x0000e000ff207b82 */ /* 0x000e220000000a00 */
[----:B------:R-:W-:Y:S01]  /*0c20*/  IMAD.MOV.U32 R3, RZ, RZ, 0x1 ;  /* 0x00000001ff037424 */ /* 0x000fe200078e00ff */
[----:B------:R-:W1:Y:S01]  /*0c30*/  LDCU.64 UR4, c[0x4][0x38] ;  /* 0x01000700ff0477ac */ /* 0x000e620008000a00 */
[----:B0-----:R-:W-:-:S05]  /*0c40*/  IMAD.WIDE R38, R2, 0x4, R32 ;  /* 0x0000000402267825 */ /* 0x001fca00078e0220 */
[----:B------:R-:W2:Y:S01]  /*0c50*/  LDG.E R11, desc[UR36][R38.64] ;  /* 0x00000024260b7981 */ /* 0x000ea2000c1e1900 */
[----:B------:R-:W-:Y:S01]  /*0c60*/  IMAD.WIDE R32, R23, 0x4, R32 ;  /* 0x0000000417207825 */ /* 0x000fe200078e0220 */
[----:B------:R0:W3:Y:S01]  /*0c70*/  LDC.64 R8, c[0x4][R31] ;  /* 0x010000001f087b82 */ /* 0x0000e20000000a00 */
[----:B------:R-:W-:Y:S01]  /*0c80*/  MOV R6, R19 ;  /* 0x0000001300067202 */ /* 0x000fe20000000f00 */
[----:B------:R-:W-:Y:S01]  /*0c90*/  STL.64 [R1+0x8], R22 ;  /* 0x0000081601007387 */ /* 0x000fe20000100a00 */
[----:B------:R-:W-:Y:S01]  /*0ca0*/  IMAD.MOV.U32 R7, RZ, RZ, R26 ;  /* 0x000000ffff077224 */ /* 0x000fe200078e001a */
[----:B-1----:R-:W-:Y:S01]  /*0cb0*/  MOV R4, UR4 ;  /* 0x0000000400047c02 */ /* 0x002fe20008000f00 */
[----:B------:R-:W-:Y:S01]  /*0cc0*/  IMAD.U32 R5, RZ, RZ, UR5 ;  /* 0x00000005ff057e24 */ /* 0x000fe2000f8e00ff */
[----:B------:R-:W-:Y:S04]  /*0cd0*/  STL.64 [R1+0x10], R2 ;  /* 0x0000100201007387 */ /* 0x000fe80000100a00 */
[----:B------:R1:W-:Y:S02]  /*0ce0*/  STL.64 [R1], R6 ;  /* 0x0000000601007387 */ /* 0x0003e40000100a00 */
[----:B-1----:R-:W-:Y:S01]  /*0cf0*/  IMAD.MOV.U32 R6, RZ, RZ, R35 ;  /* 0x000000ffff067224 */ /* 0x002fe200078e0023 */
[----:B------:R-:W-:Y:S01]  /*0d00*/  MOV R7, R34 ;  /* 0x0000002200077202 */ /* 0x000fe20000000f00 */
[----:B--23--:R0:W-:Y:S06]  /*0d10*/  STG.E desc[UR36][R32.64], R11 ;  /* 0x0000000b20007986 */ /* 0x00c1ec000c101924 */
[----:B------:R-:W-:-:S07]  /*0d20*/  LEPC R20, `(.L_x_142) ;  /* 0x000000001014794e */ /* 0x000fce0000000000 */
[----:B0-----:R-:W-:Y:S05]  /*0d30*/  CALL.ABS.NOINC R8 ;  /* 0x0000000008007343 */ /* 0x001fea0003c00000 */
.L_x_142:
[----:B------:R-:W2:Y:S01]  /*0d40*/  LDG.E R11, desc[UR36][R38.64+0x4] ;  /* 0x00000424260b7981 */ /* 0x000ea2000c1e1900 */
[----:B------:R-:W-:Y:S01]  /*0d50*/  HFMA2 R3, -RZ, RZ, 0, 1.1920928955078125e-07 ;  /* 0x00000002ff037431 */ /* 0x000fe200000001ff */
[----:B------:R0:W1:Y:S01]  /*0d60*/  LDC.64 R8, c[0x4][R31] ;  /* 0x010000001f087b82 */ /* 0x0000620000000a00 */
[----:B------:R-:W3:Y:S01]  /*0d70*/  LDCU.64 UR4, c[0x4][0x38] ;  /* 0x01000700ff0477ac */ /* 0x000ee20008000a00 */
[----:B------:R-:W-:Y:S01]  /*0d80*/  STL.64 [R1+0x8], R22 ;  /* 0x0000081601007387 */ /* 0x000fe20000100a00 */
[----:B------:R-:W-:Y:S02]  /*0d90*/  IMAD.MOV.U32 R6, RZ, RZ, R19 ;  /* 0x000000ffff067224 */ /* 0x000fe400078e0013 */
[----:B------:R-:W-:Y:S01]  /*0da0*/  IMAD.MOV.U32 R7, RZ, RZ, R26 ;  /* 0x000000ffff077224 */ /* 0x000fe200078e001a */
[----:B------:R-:W-:Y:S04]  /*0db0*/  STL.64 [R1+0x10], R2 ;  /* 0x0000100201007387 */ /* 0x000fe80000100a00 */
[----:B------:R4:W-:Y:S01]  /*0dc0*/  STL.64 [R1], R6 ;  /* 0x0000000601007387 */ /* 0x0009e20000100a00 */
[----:B---3--:R-:W-:-:S02]  /*0dd0*/  IMAD.U32 R4, RZ, RZ, UR4 ;  /* 0x00000004ff047e24 */ /* 0x008fc4000f8e00ff */
[----:B------:R-:W-:Y:S01]  /*0de0*/  IMAD.U32 R5, RZ, RZ, UR5 ;  /* 0x00000005ff057e24 */ /* 0x000fe2000f8e00ff */
[----:B----4-:R-:W-:Y:S01]  /*0df0*/  MOV R6, R35 ;  /* 0x0000002300067202 */ /* 0x010fe20000000f00 */
[----:B------:R-:W-:Y:S01]  /*0e00*/  IMAD.MOV.U32 R7, RZ, RZ, R34 ;  /* 0x000000ffff077224 */ /* 0x000fe200078e0022 */
[----:B-12---:R0:W-:Y:S06]  /*0e10*/  STG.E desc[UR36][R32.64+0x4], R11 ;  /* 0x0000040b20007986 */ /* 0x0061ec000c101924 */
[----:B------:R-:W-:-:S07]  /*0e20*/  LEPC R20, `(.L_x_143) ;  /* 0x000000001014794e */ /* 0x000fce0000000000 */
[----:B0-----:R-:W-:Y:S05]  /*0e30*/  CALL.ABS.NOINC R8 ;  /* 0x0000000008007343 */ /* 0x001fea0003c00000 */
.L_x_143:
[----:B------:R-:W2:Y:S01]  /*0e40*/  LDG.E R13, desc[UR36][R38.64+0x8] ;  /* 0x00000824260d7981 */ /* 0x000ea2000c1e1900 */
[----:B------:R-:W-:Y:S01]  /*0e50*/  IMAD.MOV.U32 R8, RZ, RZ, R19 ;  /* 0x000000ffff087224 */ /* 0x000fe200078e0013 */
[----:B------:R-:W-:Y:S01]  /*0e60*/  MOV R9, R26 ;  /* 0x0000001a00097202 */ /* 0x000fe20000000f00 */
[----:B------:R-:W-:Y:S01]  /*0e70*/  IMAD.MOV.U32 R10, RZ, RZ, R2 ;  /* 0x000000ffff0a7224 */ /* 0x000fe200078e0002 */
[----:B------:R0:W-:Y:S01]  /*0e80*/  STL.64 [R1+0x8], R22 ;  /* 0x0000081601007387 */ /* 0x0001e20000100a00 */
[----:B------:R-:W-:Y:S01]  /*0e90*/  IMAD.MOV.U32 R11, RZ, RZ, 0x3 ;  /* 0x00000003ff0b7424 */ /* 0x000fe200078e00ff */
        /* <DEDUP_REMOVED lines=11> */
.L_x_144:
        /* <DEDUP_REMOVED lines=17> */
.L_x_145:
[----:B------:R-:W0:Y:S02]  /*1060*/  LDC.64 R4, c[0x0][0x388] ;  /* 0x0000e200ff047b82 */ /* 0x000e240000000a00 */
[----:B0-----:R-:W-:-:S06]  /*1070*/  IMAD.WIDE R2, R18, 0x4, R4 ;  /* 0x0000000412027825 */ /* 0x001fcc00078e0204 */
[----:B------:R-:W2:Y:S01]  /*1080*/  LDG.E R3, desc[UR36][R2.64] ;  /* 0x0000002402037981 */ /* 0x000ea2000c1e1900 */
[----:B------:R-:W-:Y:S01]  /*1090*/  IMAD.WIDE R4, R25, 0x4, R4 ;  /* 0x0000000419047825 */ /* 0x000fe200078e0204 */
[----:B------:R-:W-:-:S03]  /*10a0*/  IADD3 R29, PT, PT, R36, R29, RZ ;  /* 0x0000001d241d7210 */ /* 0x000fc60007ffe0ff */
[----:B------:R-:W-:Y:S01]  /*10b0*/  IMAD.MOV.U32 R19, RZ, RZ, R16 ;  /* 0x000000ffff137224 */ /* 0x000fe200078e0010 */
[----:B--2---:R0:W-:Y:S06]  /*10c0*/  STG.E desc[UR36][R4.64], R3 ;  /* 0x0000000304007986 */ /* 0x0041ec000c101924 */
.L_x_138:
[----:B------:R-:W-:Y:S05]  /*10d0*/  BSYNC.RECONVERGENT B6 ;  /* 0x0000000000067941 */ /* 0x000fea0003800200 */
.L_x_137:
[----:B------:R-:W-:-:S13]  /*10e0*/  ISETP.NE.AND P0, PT, R30, RZ, PT ;  /* 0x000000ff1e00720c */ /* 0x000fda0003f05270 */
[----:B------:R-:W-:Y:S05]  /*10f0*/  @!P0 EXIT ;  /* 0x000000000000894d */ /* 0x000fea0003800000 */
.L_x_160:
[----:B-1----:R-:W1:Y:S01]  /*1100*/  LDC.64 R30, c[0x0][0x390] ;  /* 0x0000e400ff1e7b82 */ /* 0x002e620000000a00 */
[----:B------:R-:W2:Y:S01]  /*1110*/  LDCU UR4, c[0x0][0x3b4] ;  /* 0x00007680ff0477ac */ /* 0x000ea20008000800 */
[----:B-1----:R-:W-:-:S05]  /*1120*/  IMAD.WIDE R30, R19, 0x4, R30 ;  /* 0x00000004131e7825 */ /* 0x002fca00078e021e */
[----:B------:R-:W2:Y:S01]  /*1130*/  LDG.E.CONSTANT R18, desc[UR36][R30.64] ;  /* 0x000000241e127981 */ /* 0x000ea2000c1e9900 */
[----:B------:R-:W-:Y:S01]  /*1140*/  IMAD.IADD R16, R36, 0x1, R19 ;  /* 0x0000000124107824 */ /* 0x000fe200078e0213 */
[----:B------:R-:W-:Y:S01]  /*1150*/  MOV R37, 0x0 ;  /* 0x0000000000257802 */ /* 0x000fe20000000f00 */
[----:B------:R-:W-:Y:S01]  /*1160*/  IMAD.MOV.U32 R6, RZ, RZ, R35 ;  /* 0x000000ffff067224 */ /* 0x000fe200078e0023 */
[----:B------:R-:W-:Y:S02]  /*1170*/  MOV R7, R34 ;  /* 0x0000002200077202 */ /* 0x000fe40000000f00 */
[----:B------:R1:W-:Y:S01]  /*1180*/  STL.64 [R1+0x10], R16 ;  /* 0x0000101001007387 */ /* 0x0003e20000100a00 */
[----:B--2---:R-:W-:Y:S01]  /*1190*/  IADD3 R18, PT, PT, R18, -UR4, RZ ;  /* 0x8000000412127c10 */ /* 0x004fe2000fffe0ff */
[----:B------:R-:W2:Y:S03]  /*11a0*/  LDCU.64 UR4, c[0x4][0x28] ;  /* 0x01000500ff0477ac */ /* 0x000ea60008000a00 */
[----:B0-----:R-:W-:Y:S01]  /*11b0*/  SHF.R.S32.HI R3, RZ, 0x1f, R18 ;  /* 0x0000001fff037819 */ /* 0x001fe20000011412 */
[----:B------:R1:W-:Y:S03]  /*11c0*/  STL.64 [R1+0x8], R18 ;  /* 0x0000081201007387 */ /* 0x0003e60000100a00 */
[----:B------:R-:W-:-:S04]  /*11d0*/  LEA.HI R3, R3, R18, RZ, 0x3 ;  /* 0x0000001203037211 */ /* 0x000fc800078f18ff */
[----:B------:R-:W-:Y:S02]  /*11e0*/  LOP3.LUT R23, R3, 0xfffffff8, RZ, 0xc0, !PT ;  /* 0xfffffff803177812 */ /* 0x000fe400078ec0ff */
[----:B------:R1:W0:Y:S02]  /*11f0*/  LDC.64 R2, c[0x4][R37] ;  /* 0x0100000025027b82 */ /* 0x0002240000000a00 */
[----:B------:R-:W-:Y:S01]  /*1200*/  IADD3 R27, PT, PT, R18, -R23, RZ ;  /* 0x80000017121b7210 */ /* 0x000fe20007ffe0ff */
[----:B--2---:R-:W-:Y:S01]  /*1210*/  IMAD.U32 R4, RZ, RZ, UR4 ;  /* 0x00000004ff047e24 */ /* 0x004fe2000f8e00ff */
[----:B------:R-:W-:-:S03]  /*1220*/  MOV R5, UR5 ;  /* 0x0000000500057c02 */ /* 0x000fc60008000f00 */
[----:B------:R1:W-:Y:S04]  /*1230*/  STL.64 [R1], R26 ;  /* 0x0000001a01007387 */ /* 0x0003e80000100a00 */
[----:B------:R-:W-:-:S07]  /*1240*/  LEPC R20, `(.L_x_146) ;  /* 0x000000001014794e */ /* 0x000fce0000000000 */
[----:B01----:R-:W-:Y:S05]  /*1250*/  CALL.ABS.NOINC R2 ;  /* 0x0000000002007343 */ /* 0x003fea0003c00000 */
.L_x_146:
        /* <DEDUP_REMOVED lines=12> */
[----:B------:R-:W-:Y:S01]  /*1320*/  IMAD.IADD R11, R29, 0x1, -R0 ;  /* 0x000000011d0b7824 */ /* 0x000fe200078e0a00 */
[----:B------:R-:W-:Y:S01]  /*1330*/  LEA R23, R27, R23, 0x2 ;  /* 0x000000171b177211 */ /* 0x000fe200078e10ff */
[----:B------:R-:W-:Y:S01]  /*1340*/  IMAD.MOV.U32 R6, RZ, RZ, R35 ;  /* 0x000000ffff067224 */ /* 0x000fe200078e0023 */
[----:B------:R-:W-:-:S03]  /*1350*/  MOV R7, R34 ;  /* 0x0000002200077202 */ /* 0x000fc60000000f00 */
[----:B------:R-:W-:Y:S02]  /*1360*/  IMAD R25, R27, -0x3, R23 ;  /* 0xfffffffd1b197824 */ /* 0x000fe400078e0217 */
[----:B---3--:R-:W-:Y:S01]  /*1370*/  IMAD.U32 R4, RZ, RZ, UR4 ;  /* 0x00000004ff047e24 */ /* 0x008fe2000f8e00ff */
[----:B------:R-:W-:Y:S02]  /*1380*/  MOV R5, UR5 ;  /* 0x0000000500057c02 */ /* 0x000fe40008000f00 */
[----:B----4-:R-:W-:Y:S01]  /*1390*/  SHF.L.U32 R10, R19, 0x3, RZ ;  /* 0x00000003130a7819 */ /* 0x010fe200000006ff */
[----:B------:R0:W-:Y:S04]  /*13a0*/  STL.64 [R1+0x8], R18 ;  /* 0x0000081201007387 */ /* 0x0001e80000100a00 */
[C---:B------:R-:W-:Y:S01]  /*13b0*/  IMAD R2, R11.reuse, 0x4, R10 ;  /* 0x000000040b027824 */ /* 0x040fe200078e020a */
[----:B------:R1:W-:Y:S04]  /*13c0*/  STL.64 [R1+0x10], R10 ;  /* 0x0000100a01007387 */ /* 0x0003e80000100a00 */
[----:B------:R1:W-:Y:S01]  /*13d0*/  STL [R1+0x18], R2 ;  /* 0x0000180201007387 */ /* 0x0003e20000100800 */
[----:B0-2---:R-:W-:-:S07]  /*13e0*/  IMAD R18, R11, -0x3, R2 ;  /* 0xfffffffd0b127824 */ /* 0x005fce00078e0202 */
[----:B------:R-:W-:-:S07]  /*13f0*/  LEPC R20, `(.L_x_147) ;  /* 0x000000001014794e */ /* 0x000fce0000000000 */
[----:B-1----:R-:W-:Y:S05]  /*1400*/  CALL.ABS.NOINC R8 ;  /* 0x0000000008007343 */ /* 0x002fea0003c00000 */
.L_x_147:
[----:B------:R-:W-:Y:S01]  /*1410*/  IMAD.MOV.U32 R10, RZ, RZ, R19 ;  /* 0x000000ffff0a7224 */ /* 0x000fe200078e0013 */
[----:B------:R-:W-:Y:S01]  /*1420*/  MOV R11, R26 ;  /* 0x0000001a000b7202 */ /* 0x000fe20000000f00 */
[----:B------:R-:W-:Y:S01]  /*1430*/  IMAD.MOV.U32 R3, RZ, RZ, RZ ;  /* 0x000000ffff037224 */ /* 0x000fe200078e00ff */
[----:B------:R0:W-:Y:S01]  /*1440*/  STL.64 [R1+0x8], R22 ;  /* 0x0000081601007387 */ /* 0x0001e20000100a00 */
[----:B------:R0:W1:Y:S01]  /*1450*/  LDC.64 R8, c[0x4][R37] ;  /* 0x0100000025087b82 */ /* 0x0000620000000a00 */
[----:B------:R-:W2:Y:S01]  /*1460*/  LDCU.64 UR4, c[0x4][0x38] ;  /* 0x01000700ff0477ac */ /* 0x000ea20008000a00 */
[----:B------:R-:W-:Y:S01]  /*1470*/  MOV R6, R35 ;  /* 0x0000002300067202 */ /* 0x000fe20000000f00 */
[----:B------:R0:W-:Y:S01]  /*1480*/  STL.64 [R1], R10 ;  /* 0x0000000a01007387 */ /* 0x0001e20000100a00 */
[----:B------:R-:W-:-:S03]  /*1490*/  IMAD.MOV.U32 R7, RZ, RZ, R34 ;  /* 0x000000ffff077224 */ /* 0x000fc600078e0022 */
[----:B------:R0:W-:Y:S01]  /*14a0*/  STL.64 [R1+0x10], R2 ;  /* 0x0000100201007387 */ /* 0x0001e20000100a00 */
[----:B--2---:R-:W-:Y:S01]  /*14b0*/  MOV R4, UR4 ;  /* 0x0000000400047c02 */ /* 0x004fe20008000f00 */
[----:B0-----:R-:W-:-:S07]  /*14c0*/  IMAD.U32 R5, RZ, RZ, UR5 ;  /* 0x00000005ff057e24 */ /* 0x001fce000f8e00ff */
[----:B------:R-:W-:-:S07]  /*14d0*/  LEPC R20, `(.L_x_148) ;  /* 0x000000001014794e */ /* 0x000fce0000000000 */
[----:B-1----:R-:W-:Y:S05]  /*14e0*/  CALL.ABS.NOINC R8 ;  /* 0x0000000008007343 */ /* 0x002fea0003c00000 */
.L_x_148:
[----:B------:R-:W0:Y:S01]  /*14f0*/  LDC.64 R32, c[0x0][0x380] ;  /* 0x0000e000ff207b82 */ /* 0x000e220000000a00 */
[----:B------:R-:W-:Y:S02]  /*1500*/  HFMA2 R11, -RZ, RZ, 0, 5.9604644775390625e-08 ;  /* 0x00000001ff0b7431 */ /* 0x000fe400000001ff */
[----:B------:R-:W-:Y:S01]  /*1510*/  IMAD.MOV.U32 R10, RZ, RZ, R2 ;  /* 0x000000ffff0a7224 */ /* 0x000fe200078e0002 */
        /* <DEDUP_REMOVED lines=12> */
[----:B-1----:R-:W-:Y:S01]  /*15e0*/  MOV R6, R35 ;  /* 0x0000002300067202 */ /* 0x002fe20000000f00 */
[----:B------:R-:W-:Y:S01]  /*15f0*/  IMAD.MOV.U32 R7, RZ, RZ, R34 ;  /* 0x000000ffff077224 */ /* 0x000fe200078e0022 */
[----:B--23--:R0:W-:Y:S06]  /*1600*/  STG.E desc[UR36][R32.64], R3 ;  /* 0x0000000320007986 */ /* 0x00c1ec000c101924 */
[----:B------:R-:W-:-:S07]  /*1610*/  LEPC R20, `(.L_x_149) ;  /* 0x000000001014794e */ /* 0x000fce0000000000 */
[----:B0-----:R-:W-:Y:S05]  /*1620*/  CALL.ABS.NOINC R8 ;  /* 0x0000000008007343 */ /* 0x001fea0003c00000 */
.L_x_149:
        /* <DEDUP_REMOVED lines=17> */
.L_x_150:
        /* <DEDUP_REMOVED lines=17> */
.L_x_151:
        /* <DEDUP_REMOVED lines=17> */
.L_x_152:
[----:B------:R-:W0:Y:S01]  /*1960*/  LDC.64 R8, c[0x0][0x388] ;  /* 0x0000e200ff087b82 */ /* 0x000e220000000a00 */
[----:B------:R-:W-:Y:S01]  /*1970*/  IMAD.WIDE R30, R36, 0x4, R30 ;  /* 0x00000004241e7825 */ /* 0x000fe200078e021e */
[----:B------:R-:W1:Y:S04]  /*1980*/  LDCU UR4, c[0x0][0x3b4] ;  /* 0x00007680ff0477ac */ /* 0x000e680008000800 */
[----:B------:R-:W1:Y:S01]  /*1990*/  LDG.E.CONSTANT R10, desc[UR36][R30.64] ;  /* 0x000000241e0a7981 */ /* 0x000e62000c1e9900 */
[----:B0-----:R-:W-:-:S05]  /*19a0*/  IMAD.WIDE R2, R18, 0x4, R8 ;  /* 0x0000000412027825 */ /* 0x001fca00078e0208 */
[----:B------:R0:W2:Y:S01]  /*19b0*/  LDG.E R0, desc[UR36][R2.64] ;  /* 0x0000002402007981 */ /* 0x0000a2000c1e1900 */
[C---:B------:R-:W-:Y:S01]  /*19c0*/  IMAD.IADD R19, R36.reuse, 0x1, R16 ;  /* 0x0000000124137824 */ /* 0x040fe200078e0210 */
[----:B------:R-:W-:Y:S01]  /*19d0*/  MOV R13, R17 ;  /* 0x00000011000d7202 */ /* 0x000fe20000000f00 */
[----:B------:R-:W-:Y:S01]  /*19e0*/  IMAD.WIDE R8, R25, 0x4, R8 ;  /* 0x0000000419087825 */ /* 0x000fe200078e0208 */
[----:B------:R-:W-:Y:S02]  /*19f0*/  MOV R11, R16 ;  /* 0x00000010000b7202 */ /* 0x000fe40000000f00 */
[----:B------:R-:W-:Y:S01]  /*1a00*/  MOV R6, R35 ;  /* 0x0000002300067202 */ /* 0x000fe20000000f00 */
[----:B------:R-:W-:Y:S01]  /*1a10*/  IMAD.MOV.U32 R12, RZ, RZ, R19 ;  /* 0x000000ffff0c7224 */ /* 0x000fe200078e0013 */
[----:B------:R-:W-:Y:S01]  /*1a20*/  IADD3 R29, PT, PT, R36, R29, RZ ;  /* 0x0000001d241d7210 */ /* 0x000fe20007ffe0ff */
[----:B------:R-:W-:Y:S01]  /*1a30*/  IMAD.MOV.U32 R7, RZ, RZ, R34 ;  /* 0x000000ffff077224 */ /* 0x000fe200078e0022 */
[----:B0-----:R0:W3:Y:S02]  /*1a40*/  LDC.64 R2, c[0x4][R37] ;  /* 0x0100000025027b82 */ /* 0x0010e40000000a00 */
[----:B------:R0:W-:Y:S01]  /*1a50*/  STL.64 [R1+0x10], R12 ;  /* 0x0000100c01007387 */ /* 0x0001e20000100a00 */
[----:B-1----:R-:W-:Y:S01]  /*1a60*/  IADD3 R10, PT, PT, R10, -UR4, RZ ;  /* 0x800000040a0a7c10 */ /* 0x002fe2000fffe0ff */
[----:B------:R-:W1:Y:S03]  /*1a70*/  LDCU.64 UR4, c[0x4][0x28] ;  /* 0x01000500ff0477ac */ /* 0x000e660008000a00 */
[----:B------:R-:W-:Y:S01]  /*1a80*/  SHF.R.S32.HI R5, RZ, 0x1f, R10 ;  /* 0x0000001fff057819 */ /* 0x000fe2000001140a */
[----:B------:R0:W-:Y:S03]  /*1a90*/  STL.64 [R1+0x8], R10 ;  /* 0x0000080a01007387 */ /* 0x0001e60000100a00 */
[----:B------:R-:W-:-:S04]  /*1aa0*/  LEA.HI R5, R5, R10, RZ, 0x3 ;  /* 0x0000000a05057211 */ /* 0x000fc800078f18ff */
[----:B------:R-:W-:-:S05]  /*1ab0*/  LOP3.LUT R23, R5, 0xfffffff8, RZ, 0xc0, !PT ;  /* 0xfffffff805177812 */ /* 0x000fca00078ec0ff */
[----:B------:R-:W-:Y:S01]  /*1ac0*/  IMAD.IADD R27, R10, 0x1, -R23 ;  /* 0x000000010a1b7824 */ /* 0x000fe200078e0a17 */
[----:B-1----:R-:W-:Y:S01]  /*1ad0*/  MOV R4, UR4 ;  /* 0x0000000400047c02 */ /* 0x002fe20008000f00 */
[----:B------:R-:W-:-:S03]  /*1ae0*/  IMAD.U32 R5, RZ, RZ, UR5 ;  /* 0x00000005ff057e24 */ /* 0x000fc6000f8e00ff */
[----:B------:R0:W-:Y:S04]  /*1af0*/  STL.64 [R1], R26 ;  /* 0x0000001a01007387 */ /* 0x0001e80000100a00 */
[----:B--23--:R0:W-:Y:S02]  /*1b00*/  STG.E desc[UR36][R8.64], R0 ;  /* 0x0000000008007986 */ /* 0x00c1e4000c101924 */
[----:B------:R-:W-:-:S07]  /*1b10*/  LEPC R20, `(.L_x_153) ;  /* 0x000000001014794e */ /* 0x000fce0000000000 */
[----:B0-----:R-:W-:Y:S05]  /*1b20*/  CALL.ABS.NOINC R2 ;  /* 0x0000000002007343 */ /* 0x001fea0003c00000 */
.L_x_153:
        /* <DEDUP_REMOVED lines=22> */
[----:B------:R1:W-:Y:S03]  /*1c90*/  STL.64 [R1+0x10], R8 ;  /* 0x0000100801007387 */ /* 0x0003e60000100a00 */
[----:B------:R-:W-:Y:S01]  /*1ca0*/  IMAD R30, R9, -0x3, R2 ;  /* 0xfffffffd091e7824 */ /* 0x000fe200078e0202 */
[----:B--2---:R1:W-:Y:S06]  /*1cb0*/  STL [R1+0x18], R2 ;  /* 0x0000180201007387 */ /* 0x0043ec0000100800 */
[----:B------:R-:W-:-:S07]  /*1cc0*/  LEPC R20, `(.L_x_154) ;  /* 0x000000001014794e */ /* 0x000fce0000000000 */
[----:B-1----:R-:W-:Y:S05]  /*1cd0*/  CALL.ABS.NOINC R10 ;  /* 0x000000000a007343 */ /* 0x002fea0003c00000 */
.L_x_154:
        /* <DEDUP_REMOVED lines=14> */
.L_x_155:
[----:B------:R-:W0:Y:S01]  /*1dc0*/  LDC.64 R38, c[0x0][0x380] ;  /* 0x0000e000ff267b82 */ /* 0x000e220000000a00 */
[----:B------:R-:W-:Y:S01]  /*1dd0*/  HFMA2 R3, -RZ, RZ, 0, 5.9604644775390625e-08 ;  /* 0x00000001ff037431 */ /* 0x000fe200000001ff */
        /* <DEDUP_REMOVED lines=17> */
.L_x_156:
        /* <DEDUP_REMOVED lines=16> */
.L_x_157:
        /* <DEDUP_REMOVED lines=17> */
.L_x_158:
        /* <DEDUP_REMOVED lines=17> */
.L_x_159:
[----:B------:R-:W0:Y:S02]  /*2210*/  LDC.64 R2, c[0x0][0x388] ;  /* 0x0000e200ff027b82 */ /* 0x000e240000000a00 */
[----:B0-----:R-:W-:-:S06]  /*2220*/  IMAD.WIDE R30, R30, 0x4, R2 ;  /* 0x000000041e1e7825 */ /* 0x001fcc00078e0202 */
[----:B------:R-:W2:Y:S01]  /*2230*/  LDG.E R31, desc[UR36][R30.64] ;  /* 0x000000241e1f7981 */ /* 0x000ea2000c1e1900 */
[----:B------:R-:W-:Y:S01]  /*2240*/  IMAD.WIDE R2, R25, 0x4, R2 ;  /* 0x0000000419027825 */ /* 0x000fe200078e0202 */
[----:B------:R-:W-:Y:S02]  /*2250*/  ISETP.GE.AND P0, PT, R19, R17, PT ;  /* 0x000000111300720c */ /* 0x000fe40003f06270 */
[----:B------:R-:W-:Y:S02]  /*2260*/  IADD3 R29, PT, PT, R36, R29, RZ ;  /* 0x0000001d241d7210 */ /* 0x000fe40007ffe0ff */
[----:B--2---:R1:W-:Y:S09]  /*2270*/  STG.E desc[UR36][R2.64], R31 ;  /* 0x0000001f02007986 */ /* 0x0043f2000c101924 */
[----:B------:R-:W-:Y:S05]  /*2280*/  @!P0 BRA `(.L_x_160) ;  /* 0xffffffec009c8947 */ /* 0x000fea000383ffff */
[----:B------:R-:W-:Y:S05]  /*2290*/  EXIT ;  /* 0x000000000000794d */ /* 0x000fea0003800000 */
.L_x_161:
        /* <DEDUP_REMOVED lines=14> */
.L_x_1393:


//--------------------- .text._Z5evictIfLi8ELi2ELi8EEvPT_S1_PKiS3_S3_S3_iiiiii --------------------------
	.section	.text._Z5evictIfLi8ELi2ELi8EEvPT_S1_PKiS3_S3_S3_iiiiii,"ax",@progbits
	.align	128
        .global         _Z5evictIfLi8ELi2ELi8EEvPT_S1_PKiS3_S3_S3_iiiiii
        .type           _Z5evictIfLi8ELi2ELi8EEvPT_S1_PKiS3_S3_S3_iiiiii,@function
        .size           _Z5evictIfLi8ELi2ELi8EEvPT_S1_PKiS3_S3_S3_iiiiii,(.L_x_1394 - _Z5evictIfLi8ELi2ELi8EEvPT_S1_PKiS3_S3_S3_iiiiii)
        .other          _Z5evictIfLi8ELi2ELi8EEvPT_S1_PKiS3_S3_S3_iiiiii,@"STO_CUDA_ENTRY STV_DEFAULT"
_Z5evictIfLi8ELi2ELi8EEvPT_S1_PKiS3_S3_S3_iiiiii:
.text._Z5evictIfLi8ELi2ELi8EEvPT_S1_PKiS3_S3_S3_iiiiii:
        /* <DEDUP_REMOVED lines=53> */
.L_x_162:
        /* <DEDUP_REMOVED lines=18> */
.L_x_163:
        /* <DEDUP_REMOVED lines=14> */
.L_x_164:
        /* <DEDUP_REMOVED lines=11> */
.L_x_165:
[----:B------:R-:W0:Y:S01]  /*0600*/  LDCU UR4, c[0x0][0x3c0] ;  /* 0x00007800ff0477ac */ /* 0x000e220008000800 */
[----:B------:R-:W-:Y:S01]  /*0610*/  ISETP.GE.AND P0, PT, R24, R16, PT ;  /* 0x000000101800720c */ /* 0x000fe20003f06270 */
[----:B0-----:R-:W-:-:S12]  /*0620*/  IMAD R23, R18, UR4, RZ ;  /* 0x0000000412177c24 */ /* 0x001fd8000f8e02ff */
[----:B------:R-:W-:Y:S05]  /*0630*/  @P0 EXIT ;  /* 0x000000000000094d */ /* 0x000fea0003800000 */
[C---:B------:R-:W-:Y:S02]  /*0640*/  IMAD R19, R23.reuse, 0x8, R16 ;  /* 0x0000000817137824 */ /* 0x040fe400078e0210 */
[----:B------:R-:W-:-:S07]  /*0650*/  IMAD R23, R23, 0x8, R24 ;  /* 0x0000000817177824 */ /* 0x000fce00078e0218 */
.L_x_184:
[----:B0-----:R-:W0:Y:S01]  /*0660*/  LDC.64 R4, c[0x0][0x390] ;  /* 0x0000e400ff047b82 */ /* 0x001e220000000a00 */
[----:B------:R-:W1:Y:S01]  /*0670*/  LDCU UR4, c[0x0][0x3b4] ;  /* 0x00007680ff0477ac */ /* 0x000e620008000800 */
[----:B0-----:R-:W-:-:S06]  /*0680*/  IMAD.WIDE R4, R23, 0x4, R4 ;  /* 0x0000000417047825 */ /* 0x001fcc00078e0204 */
[----:B------:R-:W1:Y:S01]  /*0690*/  LDG.E.CONSTANT R4, desc[UR36][R4.64] ;  /* 0x0000002404047981 */ /* 0x000e62000c1e9900 */
[----:B------:R-:W-:Y:S01]  /*06a0*/  MOV R8, 0x0 ;  /* 0x0000000000087802 */ /* 0x000fe20000000f00 */
[----:B------:R-:W-:Y:S01]  /*06b0*/  IMAD.IADD R18, R36, 0x1, R23 ;  /* 0x0000000124127824 */ /* 0x000fe200078e0217 */
[----:B------:R-:W-:Y:S01]  /*06c0*/  MOV R6, R34 ;  /* 0x0000002200067202 */ /* 0x000fe20000000f00 */
[----:B------:R-:W-:-:S03]  /*06d0*/  IMAD.MOV.U32 R7, RZ, RZ, R2 ;  /* 0x000000ffff077224 */ /* 0x000fc600078e0002 */
[----:B------:R-:W-:Y:S01]  /*06e0*/  STL.64 [R1+0x10], R18 ;  /* 0x0000101201007387 */ /* 0x000fe20000100a00 */
[----:B------:R-:W0:Y:S01]  /*06f0*/  LDC.64 R8, c[0x4][R8] ;  /* 0x0100000008087b82 */ /* 0x000e220000000a00 */
        /* <DEDUP_REMOVED lines=9> */
[----:B--2---:R-:W-:Y:S01]  /*0790*/  P2R R22, PR, RZ, 0x1 ;  /* 0x00000001ff167803 */ /* 0x004fe20000000000 */
[----:B-1----:R-:W-:Y:S01]  /*07a0*/  IMAD.U32 R5, RZ, RZ, UR5 ;  /* 0x00000005ff057e24 */ /* 0x002fe2000f8e00ff */
[----:B------:R-:W-:Y:S01]  /*07b0*/  MOV R4, UR4 ;  /* 0x0000000400047c02 */ /* 0x000fe20008000f00 */
[----:B------:R-:W-:Y:S01]  /*07c0*/  IMAD.MOV.U32 R23, RZ, RZ, R18 ;  /* 0x000000ffff177224 */ /* 0x000fe200078e0012 */
[----:B------:R1:W-:Y:S01]  /*07d0*/  STL.64 [R1], R26 ;  /* 0x0000001a01007387 */ /* 0x0003e20000100a00 */
[----:B0-----:R-:W-:-:S07]  /*07e0*/  LOP3.LUT R16, R16, 0xffffffc0, RZ, 0xc0, !PT ;  /* 0xffffffc010107812 */ /* 0x001fce00078ec0ff */
[----:B------:R-:W-:-:S07]  /*07f0*/  LEPC R20, `(.L_x_166) ;  /* 0x000000001014794e */ /* 0x000fce0000000000 */
[----:B-1----:R-:W-:Y:S05]  /*0800*/  CALL.ABS.NOINC R8 ;  /* 0x0000000008007343 */ /* 0x002fea0003c00000 */
.L_x_166:
        /* <DEDUP_REMOVED lines=8> */
[----:B------:R1:W-:Y:S01]  /*0890*/  STL.64 [R1], R28 ;  /* 0x0000001c01007387 */ /* 0x0003e20000100a00 */
[----:B0-----:R-:W-:Y:S01]  /*08a0*/  IMAD.WIDE R4, R3, 0x4, R4 ;  /* 0x0000000403047825 */ /* 0x001fe200078e0204 */
[----:B------:R-:W0:Y:S04]  /*08b0*/  LDCU.64 UR4, c[0x4][0x30] ;  /* 0x01000600ff0477ac */ /* 0x000e280008000a00 */
[----:B------:R0:W2:Y:S01]  /*08c0*/  LDG.E.CONSTANT R31, desc[UR36][R4.64] ;  /* 0x00000024041f7981 */ /* 0x0000a2000c1e9900 */
[----:B------:R-:W-:Y:S01]  /*08d0*/  IADD3 R11, PT, PT, -R0, R29, RZ ;  /* 0x0000001d000b7210 */ /* 0x000fe20007ffe1ff */
[----:B------:R1:W3:Y:S01]  /*08e0*/  LDC.64 R8, c[0x4][R18] ;  /* 0x0100000012087b82 */ /* 0x0002e20000000a00 */
[----:B------:R-:W-:Y:S01]  /*08f0*/  LEA R25, R27, R16, 0x1 ;  /* 0x000000101b197211 */ /* 0x000fe200078e08ff */
[----:B------:R-:W-:Y:S01]  /*0900*/  IMAD.MOV.U32 R7, RZ, RZ, R2 ;  /* 0x000000ffff077224 */ /* 0x000fe200078e0002 */
[----:B------:R-:W-:-:S03]  /*0910*/  MOV R6, R34 ;  /* 0x0000002200067202 */ /* 0x000fc60000000f00 */
[----:B------:R-:W-:Y:S02]  /*0920*/  IMAD.IADD R17, R25, 0x1, -R27 ;  /* 0x0000000119117824 */ /* 0x000fe400078e0a1b */
[----:B0-----:R-:W-:Y:S02]  /*0930*/  IMAD.U32 R4, RZ, RZ, UR4 ;  /* 0x00000004ff047e24 */ /* 0x001fe4000f8e00ff */
[----:B------:R-:W-:Y:S02]  /*0940*/  IMAD.U32 R5, RZ, RZ, UR5 ;  /* 0x00000005ff057e24 */ /* 0x000fe4000f8e00ff */
[----:B--2---:R-:W-:Y:S01]  /*0950*/  IMAD.SHL.U32 R10, R31, 0x40, RZ ;  /* 0x000000401f0a7824 */ /* 0x004fe200078e00ff */
[----:B------:R1:W-:Y:S03]  /*0960*/  STL.64 [R1+0x8], R30 ;  /* 0x0000081e01007387 */ /* 0x0003e60000100a00 */
[----:B------:R-:W-:Y:S01]  /*0970*/  IMAD R32, R11, 0x2, R10 ;  /* 0x000000020b207824 */ /* 0x000fe200078e020a */
[----:B------:R1:W-:Y:S04]  /*0980*/  STL.64 [R1+0x10], R10 ;  /* 0x0000100a01007387 */ /* 0x0003e80000100a00 */
[----:B---3--:R1:W-:Y:S02]  /*0990*/  STL [R1+0x18], R32 ;  /* 0x0000182001007387 */ /* 0x0083e40000100800 */
[----:B------:R-:W-:-:S07]  /*09a0*/  LEPC R20, `(.L_x_167) ;  /* 0x000000001014794e */ /* 0x000fce0000000000 */
[----:B-1----:R-:W-:Y:S05]  /*09b0*/  CALL.ABS.NOINC R8 ;  /* 0x0000000008007343 */ /* 0x002fea0003c00000 */
.L_x_167:
[----:B------:R-:W-:Y:S01]  /*09c0*/  MOV R10, R31 ;  /* 0x0000001f000a7202 */ /* 0x000fe20000000f00 */
[----:B------:R-:W-:Y:S01]  /*09d0*/  IMAD.MOV.U32 R11, RZ, RZ, R26 ;  /* 0x000000ffff0b7224 */ /* 0x000fe200078e001a */
[----:B------:R0:W-:Y:S01]  /*09e0*/  STL.64 [R1+0x8], R24 ;  /* 0x0000081801007387 */ /* 0x0001e20000100a00 */
[----:B------:R-:W-:Y:S01]  /*09f0*/  IMAD.MOV.U32 R33, RZ, RZ, RZ ;  /* 0x000000ffff217224 */ /* 0x000fe200078e00ff */
[----:B------:R0:W1:Y:S01]  /*0a00*/  LDC.64 R8, c[0x4][R18] ;  /* 0x0100000012087b82 */ /* 0x0000620000000a00 */
[----:B------:R-:W2:Y:S01]  /*0a10*/  LDCU.64 UR4, c[0x4][0x38] ;  /* 0x01000700ff0477ac */ /* 0x000ea20008000a00 */
[----:B------:R0:W-:Y:S01]  /*0a20*/  STL.64 [R1], R10 ;  /* 0x0000000a01007387 */ /* 0x0001e20000100a00 */
[----:B------:R-:W-:Y:S01]  /*0a30*/  IMAD.MOV.U32 R6, RZ, RZ, R34 ;  /* 0x000000ffff067224 */ /* 0x000fe200078e0022 */
[----:B------:R-:W-:Y:S02]  /*0a40*/  MOV R7, R2 ;  /* 0x0000000200077202 */ /* 0x000fe40000000f00 */
[----:B------:R0:W-:Y:S01]  /*0a50*/  STL.64 [R1+0x10], R32 ;  /* 0x0000102001007387 */ /* 0x0001e20000100a00 */
[----:B--2---:R-:W-:Y:S01]  /*0a60*/  MOV R4, UR4 ;  /* 0x0000000400047c02 */ /* 0x004fe20008000f00 */
[----:B0-----:R-:W-:-:S07]  /*0a70*/  IMAD.U32 R5, RZ, RZ, UR5 ;  /* 0x00000005ff057e24 */ /* 0x001fce000f8e00ff */
[----:B------:R-:W-:-:S07]  /*0a80*/  LEPC R20, `(.L_x_168) ;  /* 0x000000001014794e */ /* 0x000fce0000000000 */
[----:B-1----:R-:W-:Y:S05]  /*0a90*/  CALL.ABS.NOINC R8 ;  /* 0x0000000008007343 */ /* 0x002fea0003c00000 */
.L_x_168:
[----:B------:R-:W0:Y:S01]  /*0aa0*/  LDC.64 R38, c[0x0][0x380] ;  /* 0x0000e000ff267b82 */ /* 0x000e220000000a00 */
[----:B------:R-:W-:Y:S02]  /*0ab0*/  HFMA2 R33, -RZ, RZ, 0, 5.9604644775390625e-08 ;  /* 0x00000001ff217431 */ /* 0x000fe400000001ff */
[----:B------:R-:W-:Y:S01]  /*0ac0*/  IMAD.MOV.U32 R10, RZ, RZ, R31 ;  /* 0x000000ffff0a7224 */ /* 0x000fe200078e001f */
[----:B------:R-:W1:Y:S01]  /*0ad0*/  LDCU.64 UR4, c[0x4][0x38] ;  /* 0x01000700ff0477ac */ /* 0x000e620008000a00 */
[----:B0-----:R-:W-:-:S05]  /*0ae0*/  IMAD.WIDE R40, R32, 0x4, R38 ;  /* 0x0000000420287825 */ /* 0x001fca00078e0226 */
[----:B------:R-:W2:Y:S01]  /*0af0*/  LDG.E R3, desc[UR36][R40.64] ;  /* 0x0000002428037981 */ /* 0x000ea2000c1e1900 */
[----:B------:R-:W-:Y:S01]  /*0b00*/  IMAD.MOV.U32 R11, RZ, RZ, R26 ;  /* 0x000000ffff0b7224 */ /* 0x000fe200078e001a */
[----:B------:R0:W3:Y:S01]  /*0b10*/  LDC.64 R8, c[0x4][R18] ;  /* 0x0100000012087b82 */ /* 0x0000e20000000a00 */
[----:B------:R-:W-:Y:S01]  /*0b20*/  IMAD.WIDE R38, R25, 0x4, R38 ;  /* 0x0000000419267825 */ /* 0x000fe200078e0226 */
[----:B------:R0:W-:Y:S01]  /*0b30*/  STL.64 [R1+0x10], R32 ;  /* 0x0000102001007387 */ /* 0x0001e20000100a00 */
[----:B------:R-:W-:Y:S02]  /*0b40*/  MOV R6, R34 ;  /* 0x0000002200067202 */ /* 0x000fe40000000f00 */
[----:B-1----:R-:W-:Y:S01]  /*0b50*/  IMAD.U32 R4, RZ, RZ, UR4 ;  /* 0x00000004ff047e24 */ /* 0x002fe2000f8e00ff */
[----:B------:R0:W-:Y:S01]  /*0b60*/  STL.64 [R1], R10 ;  /* 0x0000000a01007387 */ /* 0x0001e20000100a00 */
[----:B------:R-:W-:Y:S02]  /*0b70*/  IMAD.U32 R5, RZ, RZ, UR5 ;  /* 0x00000005ff057e24 */ /* 0x000fe4000f8e00ff */
[----:B------:R-:W-:Y:S01]  /*0b80*/  IMAD.MOV.U32 R7, RZ, RZ, R2 ;  /* 0x000000ffff077224 */ /* 0x000fe200078e0002 */
[----:B------:R0:W-:Y:S04]  /*0b90*/  STL.64 [R1+0x8], R24 ;  /* 0x0000081801007387 */ /* 0x0001e80000100a00 */
[----:B--23--:R0:W-:Y:S02]  /*0ba0*/  STG.E desc[UR36][R38.64], R3 ;  /* 0x0000000326007986 */ /* 0x00c1e4000c101924 */
[----:B------:R-:W-:-:S07]  /*0bb0*/  LEPC R20, `(.L_x_169) ;  /* 0x000000001014794e */ /* 0x000fce0000000000 */
[----:B0-----:R-:W-:Y:S05]  /*0bc0*/  CALL.ABS.NOINC R8 ;  /* 0x0000000008007343 */ /* 0x001fea0003c00000 */
.L_x_169:
[----:B------:R-:W2:Y:S01]  /*0bd0*/  LDG.E R3, desc[UR36][R40.64+0x4] ;  /* 0x0000042428037981 */ /* 0x000ea2000c1e1900 */
[----:B------:R-:W-:Y:S01]  /*0be0*/  IMAD.MOV.U32 R10, RZ, RZ, R31 ;  /* 0x000000ffff0a7224 */ /* 0x000fe200078e001f */
[----:B------:R-:W-:Y:S01]  /*0bf0*/  MOV R11, R26 ;  /* 0x0000001a000b7202 */ /* 0x000fe20000000f00 */
[----:B------:R-:W-:Y:S01]  /*0c00*/  VIADD R13, R25, 0x10 ;  /* 0x00000010190d7836 */ /* 0x000fe20000000000 */
[----:B------:R-:W-:Y:S01]  /*0c10*/  IADD3 R14, PT, PT, R32, 0x10, RZ ;  /* 0x00000010200e7810 */ /* 0x000fe20007ffe0ff */
[----:B------:R-:W-:Y:S01]  /*0c20*/  IMAD.MOV.U32 R12, RZ, RZ, R24 ;  /* 0x000000ffff0c7224 */ /* 0x000fe200078e0018 */
[----:B------:R0:W1:Y:S01]  /*0c30*/  LDC.64 R8, c[0x4][R18] ;  /* 0x0100000012087b82 */ /* 0x0000620000000a00 */
[----:B------:R-:W-:Y:S01]  /*0c40*/  IMAD.MOV.U32 R15, RZ, RZ, RZ ;  /* 0x000000ffff0f7224 */ /* 0x000fe200078e00ff */
[----:B------:R0:W-:Y:S01]  /*0c50*/  STL.64 [R1], R10 ;  /* 0x0000000a01007387 */ /* 0x0001e20000100a00 */
[----:B------:R-:W3:Y:S01]  /*0c60*/  LDCU.64 UR4, c[0x4][0x38] ;  /* 0x01000700ff0477ac */ /* 0x000ee20008000a00 */
[----:B------:R-:W-:-:S02]  /*0c70*/  IMAD.MOV.U32 R6, RZ, RZ, R34 ;  /* 0x000000ffff067224 */ /* 0x000fc400078e0022 */
[----:B------:R0:W-:Y:S01]  /*0c80*/  STL.64 [R1+0x8], R12 ;  /* 0x0000080c01007387 */ /* 0x0001e20000100a00 */
[----:B------:R-:W-:-:S03]  /*0c90*/  IMAD.MOV.U32 R7, RZ, RZ, R2 ;  /* 0x000000ffff077224 */ /* 0x000fc600078e0002 */
[----:B------:R0:W-:Y:S01]  /*0ca0*/  STL.64 [R1+0x10], R14 ;  /* 0x0000100e01007387 */ /* 0x0001e20000100a00 */
[----:B---3--:R-:W-:Y:S01]  /*0cb0*/  IMAD.U32 R4, RZ, RZ, UR4 ;  /* 0x00000004ff047e24 */ /* 0x008fe2000f8e00ff */
[----:B------:R-:W-:Y:S02]  /*0cc0*/  MOV R5, UR5 ;  /* 0x0000000500057c02 */ /* 0x000fe40008000f00 */
[----:B-12---:R0:W-:Y:S05]  /*0cd0*/  STG.E desc[UR36][R38.64+0x4], R3 ;  /* 0x0000040326007986 */ /* 0x0061ea000c101924 */
[----:B------:R-:W-:-:S07]  /*0ce0*/  LEPC R20, `(.L_x_170) ;  /* 0x000000001014794e */ /* 0x000fce0000000000 */
[----:B0-----:R-:W-:Y:S05]  /*0cf0*/  CALL.ABS.NOINC R8 ;  /* 0x0000000008007343 */ /* 0x001fea0003c00000 */
.L_x_170:
[----:B------:R-:W2:Y:S01]  /*0d00*/  LDG.E R3, desc[UR36][R40.64+0x40] ;  /* 0x0000402428037981 */ /* 0x000ea2000c1e1900 */
[----:B------:R-:W-:Y:S01]  /*0d10*/  MOV R10, R31 ;  /* 0x0000001f000a7202 */ /* 0x000fe20000000f00 */
[----:B------:R-:W-:Y:S01]  /*0d20*/  IMAD.MOV.U32 R11, RZ, RZ, R26 ;  /* 0x000000ffff0b7224 */ /* 0x000fe200078e001a */
[----:B------:R-:W-:Y:S01]  /*0d30*/  MOV R12, R24 ;  /* 0x00000018000c7202 */ /* 0x000fe20000000f00 */
[----:B------:R-:W-:Y:S01]  /*0d40*/  VIADD R13, R25, 0x10 ;  /* 0x00000010190d7836 */ /* 0x000fe20000000000 */
[----:B------:R0:W1:Y:S01]  /*0d50*/  LDC.64 R8, c[0x4][R18] ;  /* 0x0100000012087b82 */ /* 0x0000620000000a00 */
[----:B------:R-:W-:Y:S01]  /*0d60*/  VIADD R14, R32, 0x10 ;  /* 0x00000010200e7836 */ /* 0x000fe20000000000 */
[----:B------:R0:W-:Y:S01]  /*0d70*/  STL.64 [R1], R10 ;  /* 0x0000000a01007387 */ /* 0x0001e20000100a00 */
[----:B------:R-:W-:Y:S01]  /*0d80*/  IMAD.MOV.U32 R15, RZ, RZ, 0x1 ;  /* 0x00000001ff0f7424 */ /* 0x000fe200078e00ff */
[----:B------:R-:W3:Y:S01]  /*0d90*/  LDCU.64 UR4, c[0x4][0x38] ;  /* 0x01000700ff0477ac */ /* 0x000ee20008000a00 */
[----:B------:R-:W-:Y:S01]  /*0da0*/  MOV R6, R34 ;  /* 0x0000002200067202 */ /* 0x000fe20000000f00 */
[----:B------:R0:W-:Y:S01]  /*0db0*/  STL.64 [R1+0x8], R12 ;  /* 0x0000080c01007387 */ /* 0x0001e20000100a00 */
[----:B------:R-:W-:-:S03]  /*0dc0*/  IMAD.MOV.U32 R7, RZ, RZ, R2 ;  /* 0x000000ffff077224 */ /* 0x000fc600078e0002 */
[----:B------:R0:W-:Y:S01]  /*0dd0*/  STL.64 [R1+0x10], R14 ;  /* 0x0000100e01007387 */ /* 0x0001e20000100a00 */
[----:B---3--:R-:W-:Y:S01]  /*0de0*/  MOV R4, UR4 ;  /* 0x0000000400047c02 */ /* 0x008fe20008000f00 */
[----:B------:R-:W-:Y:S02]  /*0df0*/  IMAD.U32 R5, RZ, RZ, UR5 ;  /* 0x00000005ff057e24 */ /* 0x000fe4000f8e00ff */
[----:B-12---:R0:W-:Y:S05]  /*0e00*/  STG.E desc[UR36][R38.64+0x40], R3 ;  /* 0x0000400326007986 */ /* 0x0061ea000c101924 */
[----:B------:R-:W-:-:S07]  /*0e10*/  LEPC R20, `(.L_x_171) ;  /* 0x000000001014794e */ /* 0x000fce0000000000 */
[----:B0-----:R-:W-:Y:S05]  /*0e20*/  CALL.ABS.NOINC R8 ;  /* 0x0000000008007343 */ /* 0x001fea0003c00000 */
.L_x_171:
[----:B------:R-:W2:Y:S01]  /*0e30*/  LDG.E R3, desc[UR36][R40.64+0x44] ;  /* 0x0000442428037981 */ /* 0x000ea2000c1e1900 */
[----:B------:R-:W-:Y:S01]  /*0e40*/  MOV R10, R31 ;  /* 0x0000001f000a7202 */ /* 0x000fe20000000f00 */
[----:B------:R-:W-:Y:S01]  /*0e50*/  IMAD.MOV.U32 R11, RZ, RZ, R26 ;  /* 0x000000ffff0b7224 */ /* 0x000fe200078e001a */
[----:B------:R-:W-:Y:S01]  /*0e60*/  IADD3 R13, PT, PT, R25, 0x20, RZ ;  /* 0x00000020190d7810 */ /* 0x000fe20007ffe0ff */
[----:B------:R-:W-:Y:S01]  /*0e70*/  IMAD.MOV.U32 R12, RZ, RZ, R24 ;  /* 0x000000ffff0c7224 */ /* 0x000fe200078e0018 */
[----:B------:R-:W-:Y:S01]  /*0e80*/  IADD3 R14, PT, PT, R32, 0x20, RZ ;  /* 0x00000020200e7810 */ /* 0x000fe20007ffe0ff */
[----:B------:R-:W-:Y:S01]  /*0e90*/  IMAD.MOV.U32 R15, RZ, RZ, RZ ;  /* 0x000000ffff0f7224 */ /* 0x000fe200078e00ff */
[----:B------:R0:W-:Y:S01]  /*0ea0*/  STL.64 [R1], R10 ;  /* 0x0000000a01007387 */ /* 0x0001e20000100a00 */
[----:B------:R0:W1:Y:S01]  /*0eb0*/  LDC.64 R8, c[0x4][R18] ;  /* 0x0100000012087b82 */ /* 0x0000620000000a00 */
        /* <DEDUP_REMOVED lines=10> */
.L_x_172:
[----:B------:R-:W2:Y:S01]  /*0f60*/  LDG.E R3, desc[UR36][R40.64+0x80] ;  /* 0x0000802428037981 */ /* 0x000ea2000c1e1900 */
[----:B------:R-:W-:Y:S01]  /*0f70*/  MOV R10, R31 ;  /* 0x0000001f000a7202 */ /* 0x000fe20000000f00 */
[----:B------:R-:W-:Y:S01]  /*0f80*/  IMAD.MOV.U32 R11, RZ, RZ, R26 ;  /* 0x000000ffff0b7224 */ /* 0x000fe200078e001a */
[----:B------:R-:W-:Y:S01]  /*0f90*/  IADD3 R13, PT, PT, R25, 0x20, RZ ;  /* 0x00000020190d7810 */ /* 0x000fe20007ffe0ff */
[----:B------:R-:W-:Y:S01]  /*0fa0*/  IMAD.MOV.U32 R12, RZ, RZ, R24 ;  /* 0x000000ffff0c7224 */ /* 0x000fe200078e0018 */
[----:B------:R-:W-:Y:S01]  /*0fb0*/  IADD3 R14, PT, PT, R32, 0x20, RZ ;  /* 0x00000020200e7810 */ /* 0x000fe20007ffe0ff */
[----:B------:R-:W-:Y:S01]  /*0fc0*/  IMAD.MOV.U32 R15, RZ, RZ, 0x1 ;  /* 0x00000001ff0f7424 */ /* 0x000fe200078e00ff */
        /* <DEDUP_REMOVED lines=12> */
.L_x_173:
        /* <DEDUP_REMOVED lines=18> */
.L_x_174:
        /* <DEDUP_REMOVED lines=16> */
.L_x_175:
[----:B------:R-:W2:Y:S01]  /*12b0*/  LDG.E R41, desc[UR36][R40.64+0xc4] ;  /* 0x0000c42428297981 */ /* 0x000ea2000c1e1900 */
[----:B------:R-:W-:Y:S01]  /*12c0*/  SHF.R.S32.HI R0, RZ, 0x1f, R29 ;  /* 0x0000001fff007819 */ /* 0x000fe2000001141d */
[----:B------:R-:W-:Y:S01]  /*12d0*/  IMAD.MOV.U32 R10, RZ, RZ, R31 ;  /* 0x000000ffff0a7224 */ /* 0x000fe200078e001f */
[----:B------:R-:W-:Y:S01]  /*12e0*/  MOV R11, R26 ;  /* 0x0000001a000b7202 */ /* 0x000fe20000000f00 */
[----:B------:R-:W-:Y:S01]  /*12f0*/  IMAD.MOV.U32 R33, RZ, RZ, RZ ;  /* 0x000000ffff217224 */ /* 0x000fe200078e00ff */
[----:B------:R-:W-:Y:S01]  /*1300*/  LEA.HI R0, R0, R29, RZ, 0x3 ;  /* 0x0000001d00007211 */ /* 0x000fe200078f18ff */
[----:B------:R0:W1:Y:S01]  /*1310*/  LDC.64 R8, c[0x4][R18] ;  /* 0x0100000012087b82 */ /* 0x0000620000000a00 */
[----:B------:R-:W-:Y:S01]  /*1320*/  MOV R16, R24 ;  /* 0x0000001800107202 */ /* 0x000fe20000000f00 */
[----:B------:R0:W-:Y:S01]  /*1330*/  STL.64 [R1], R10 ;  /* 0x0000000a01007387 */ /* 0x0001e20000100a00 */
[----:B------:R-:W-:Y:S01]  /*1340*/  LOP3.LUT R4, R0, 0xfffffff8, RZ, 0xc0, !PT ;  /* 0xfffffff800047812 */ /* 0x000fe200078ec0ff */
[----:B------:R-:W3:Y:S01]  /*1350*/  LDCU.64 UR4, c[0x4][0x40] ;  /* 0x01000800ff0477ac */ /* 0x000ee20008000a00 */
[----:B------:R-:W-:Y:S01]  /*1360*/  SHF.L.U32 R0, R31, 0x6, RZ ;  /* 0x000000061f007819 */ /* 0x000fe200000006ff */
[----:B------:R0:W-:Y:S01]  /*1370*/  STL.64 [R1+0x8], R16 ;  /* 0x0000081001007387 */ /* 0x0001e20000100a00 */
[----:B------:R-:W-:Y:S01]  /*1380*/  MOV R6, R34 ;  /* 0x0000002200067202 */ /* 0x000fe20000000f00 */
[----:B------:R-:W-:-:S02]  /*1390*/  IMAD.IADD R3, R29, 0x1, -R4 ;  /* 0x000000011d037824 */ /* 0x000fc400078e0a04 */
[----:B------:R-:W-:-:S03]  /*13a0*/  IMAD.MOV.U32 R7, RZ, RZ, R2 ;  /* 0x000000ffff077224 */ /* 0x000fc600078e0002 */
[----:B------:R-:W-:-:S05]  /*13b0*/  LEA R0, R3, R0, 0x1 ;  /* 0x0000000003007211 */ /* 0x000fca00078e08ff */
[----:B------:R-:W-:Y:S01]  /*13c0*/  IMAD.IADD R32, R0, 0x1, -R3 ;  /* 0x0000000100207824 */ /* 0x000fe200078e0a03 */
[----:B---3--:R-:W-:-:S04]  /*13d0*/  MOV R4, UR4 ;  /* 0x0000000400047c02 */ /* 0x008fc80008000f00 */
[----:B------:R0:W-:Y:S01]  /*13e0*/  STL.64 [R1+0x10], R32 ;  /* 0x0000102001007387 */ /* 0x0001e20000100a00 */
[----:B------:R-:W-:-:S03]  /*13f0*/  IMAD.U32 R5, RZ, RZ, UR5 ;  /* 0x00000005ff057e24 */ /* 0x000fc6000f8e00ff */
[----:B-12---:R0:W-:Y:S04]  /*1400*/  STG.E desc[UR36][R38.64+0xc4], R41 ;  /* 0x0000c42926007986 */ /* 0x0061e8000c101924 */
[----:B------:R-:W-:-:S07]  /*1410*/  LEPC R20, `(.L_x_176) ;  /* 0x000000001014794e */ /* 0x000fce0000000000 */
[----:B0-----:R-:W-:Y:S05]  /*1420*/  CALL.ABS.NOINC R8 ;  /* 0x0000000008007343 */ /* 0x001fea0003c00000 */
.L_x_176:
        /* <DEDUP_REMOVED lines=20> */
.L_x_177:
        /* <DEDUP_REMOVED lines=17> */
.L_x_178:
        /* <DEDUP_REMOVED lines=17> */
.L_x_179:
        /* <DEDUP_REMOVED lines=17> */
.L_x_180:
        /* <DEDUP_REMOVED lines=17> */
.L_x_181:
        /* <DEDUP_REMOVED lines=17> */
.L_x_182:
        /* <DEDUP_REMOVED lines=17> */
.L_x_183:
[----:B------:R-:W2:Y:S01]  /*1bd0*/  LDG.E R41, desc[UR36][R40.64+0xe0] ;  /* 0x0000e02428297981 */ /* 0x000ea2000c1e1900 */
[----:B------:R-:W-:Y:S02]  /*1be0*/  ISETP.NE.AND P6, PT, R22, RZ, PT ;  /* 0x000000ff1600720c */ /* 0x000fe40003fc5270 */
[----:B------:R-:W-:Y:S01]  /*1bf0*/  IADD3 R29, PT, PT, R36, R29, RZ ;  /* 0x0000001d241d7210 */ /* 0x000fe20007ffe0ff */
[----:B--2---:R0:W-:Y:S10]  /*1c00*/  STG.E desc[UR36][R38.64+0xe0], R41 ;  /* 0x0000e02926007986 */ /* 0x0041f4000c101924 */
[----:B------:R-:W-:Y:S05]  /*1c10*/  @!P6 BRA `(.L_x_184) ;  /* 0xffffffe80090e947 */ /* 0x000fea000383ffff */
[----:B------:R-:W-:Y:S05]  /*1c20*/  EXIT ;  /* 0x000000000000794d */ /* 0x000fea0003800000 */
.L_x_185:
        /* <DEDUP_REMOVED lines=13> */
.L_x_1394:


//--------------------- .text._Z5evictIfLi4ELi2ELi8EEvPT_S1_PKiS3_S3_S3_iiiiii --------------------------
	.section	.text._Z5evictIfLi4ELi2ELi8EEvPT_S1_PKiS3_S3_S3_iiiiii,"ax",@progbits
	.align	128
        .global         _Z5evictIfLi4ELi2ELi8EEvPT_S1_PKiS3_S3_S3_iiiiii
        .type           _Z5evictIfLi4ELi2ELi8EEvPT_S1_PKiS3_S3_S3_iiiiii,@function
        .size           _Z5evictIfLi4ELi2ELi8EEvPT_S1_PKiS3_S3_S3_iiiiii,(.L_x_1395 - _Z5evictIfLi4ELi2ELi8EEvPT_S1_PKiS3_S3_S3_iiiiii)
        .other          _Z5evictIfLi4ELi2ELi8EEvPT_S1_PKiS3_S3_S3_iiiiii,@"STO_CUDA_ENTRY STV_DEFAULT"
_Z5evictIfLi4ELi2ELi8EEvPT_S1_PKiS3_S3_S3_iiiiii:
.text._Z5evictIfLi4ELi2ELi8EEvPT_S1_PKiS3_S3_S3_iiiiii:
        /* <DEDUP_REMOVED lines=53> */
.L_x_186:
        /* <DEDUP_REMOVED lines=18> */
.L_x_187:
        /* <DEDUP_REMOVED lines=14> */
.L_x_188:
        /* <DEDUP_REMOVED lines=11> */
.L_x_189:
[----:B------:R-:W0:Y:S01]  /*0600*/  LDCU UR4, c[0x0][0x3c0] ;  /* 0x00007800ff0477ac */ /* 0x000e220008000800 */
[----:B------:R-:W-:Y:S01]  /*0610*/  ISETP.GE.AND P0, PT, R24, R2, PT ;  /* 0x000000021800720c */ /* 0x000fe20003f06270 */
[----:B0-----:R-:W-:-:S12]  /*0620*/  IMAD R23, R16, UR4, RZ ;  /* 0x0000000410177c24 */ /* 0x001fd8000f8e02ff */
[----:B------:R-:W-:Y:S05]  /*0630*/  @P0 EXIT ;  /* 0x000000000000094d */ /* 0x000fea0003800000 */
[C---:B------:R-:W-:Y:S02]  /*0640*/  IMAD R19, R23.reuse, 0x8, R2 ;  /* 0x0000000817137824 */ /* 0x040fe400078e0202 */
[----:B------:R-:W-:-:S07]  /*0650*/  IMAD R23, R23, 0x8, R24 ;  /* 0x0000000817177824 */ /* 0x000fce00078e0218 */
.L_x_200:
        /* <DEDUP_REMOVED lines=27> */
.L_x_190:
        /* <DEDUP_REMOVED lines=14> */
[C---:B------:R-:W-:Y:S02]  /*08f0*/  LEA R25, R27.reuse, R2, 0x1 ;  /* 0x000000021b197211 */ /* 0x040fe400078e08ff */
[----:B------:R-:W-:Y:S02]  /*0900*/  MOV R6, R36 ;  /* 0x0000002400067202 */ /* 0x000fe40000000f00 */
[----:B------:R-:W-:Y:S01]  /*0910*/  IADD3 R17, PT, PT, -R27, R25, RZ ;  /* 0x000000191b117210 */ /* 0x000fe20007ffe1ff */
[----:B---3--:R-:W-:Y:S02]  /*0920*/  IMAD.U32 R4, RZ, RZ, UR4 ;  /* 0x00000004ff047e24 */ /* 0x008fe4000f8e00ff */
[----:B------:R-:W-:-:S02]  /*0930*/  IMAD.U32 R5, RZ, RZ, UR5 ;  /* 0x00000005ff057e24 */ /* 0x000fc4000f8e00ff */
[----:B----4-:R-:W-:Y:S01]  /*0940*/  IMAD.SHL.U32 R10, R31, 0x20, RZ ;  /* 0x000000201f0a7824 */ /* 0x010fe200078e00ff */
[----:B------:R1:W-:Y:S03]  /*0950*/  STL.64 [R1+0x8], R30 ;  /* 0x0000081e01007387 */ /* 0x0003e60000100a00 */
[----:B------:R-:W-:Y:S01]  /*0960*/  IMAD R32, R11, 0x2, R10 ;  /* 0x000000020b207824 */ /* 0x000fe200078e020a */
[----:B------:R1:W-:Y:S03]  /*0970*/  STL.64 [R1+0x10], R10 ;  /* 0x0000100a01007387 */ /* 0x0003e60000100a00 */
[----:B------:R-:W-:Y:S01]  /*0980*/  IMAD.IADD R2, R32, 0x1, -R11 ;  /* 0x0000000120027824 */ /* 0x000fe200078e0a0b */
[----:B--2---:R1:W-:Y:S06]  /*0990*/  STL [R1+0x18], R32 ;  /* 0x0000182001007387 */ /* 0x0043ec0000100800 */
[----:B------:R-:W-:-:S07]  /*09a0*/  LEPC R20, `(.L_x_191) ;  /* 0x000000001014794e */ /* 0x000fce0000000000 */
[----:B-1----:R-:W-:Y:S05]  /*09b0*/  CALL.ABS.NOINC R8 ;  /* 0x0000000008007343 */ /* 0x002fea0003c00000 */
.L_x_191:
        /* <DEDUP_REMOVED lines=14> */
.L_x_192:
        /* <DEDUP_REMOVED lines=19> */
.L_x_193:
        /* <DEDUP_REMOVED lines=18> */
.L_x_194:
        /* <DEDUP_REMOVED lines=16> */
.L_x_195:
        /* <DEDUP_REMOVED lines=17> */
.L_x_196:
        /* <DEDUP_REMOVED lines=20> */
.L_x_197:
        /* <DEDUP_REMOVED lines=18> */
.L_x_198:
        /* <DEDUP_REMOVED lines=18> */
.L_x_199:
[----:B------:R-:W2:Y:S01]  /*1280*/  LDG.E R39, desc[UR36][R38.64+0x60] ;  /* 0x0000602426277981 */ /* 0x000ea2000c1e1900 */
[----:B------:R-:W-:Y:S02]  /*1290*/  ISETP.NE.AND P6, PT, R22, RZ, PT ;  /* 0x000000ff1600720c */ /* 0x000fe40003fc5270 */
[----:B------:R-:W-:Y:S01]  /*12a0*/  IADD3 R29, PT, PT, R37, R29, RZ ;  /* 0x0000001d251d7210 */ /* 0x000fe20007ffe0ff */
[----:B--2---:R0:W-:Y:S10]  /*12b0*/  STG.E desc[UR36][R32.64+0x60], R39 ;  /* 0x0000602720007986 */ /* 0x0041f4000c101924 */
[----:B------:R-:W-:Y:S05]  /*12c0*/  @!P6 BRA `(.L_x_200) ;  /* 0xfffffff000e4e947 */ /* 0x000fea000383ffff */
[----:B------:R-:W-:Y:S05]  /*12d0*/  EXIT ;  /* 0x000000000000794d */ /* 0x000fea0003800000 */
.L_x_201:
        /* <DEDUP_REMOVED lines=10> */
.L_x_1395:


//--------------------- .text._Z5evictIfLi2ELi2ELi8EEvPT_S1_PKiS3_S3_S3_iiiiii --------------------------
	.section	.text._Z5evictIfLi2ELi2ELi8EEvPT_S1_PKiS3_S3_S3_iiiiii,"ax",@progbits
	.align	128
        .global         _Z5evictIfLi2ELi2ELi8EEvPT_S1_PKiS3_S3_S3_iiiiii
        .type           _Z5evictIfLi2ELi2ELi8EEvPT_S1_PKiS3_S3_S3_iiiiii,@function
        .size           _Z5evictIfLi2ELi2ELi8EEvPT_S1_PKiS3_S3_S3_iiiiii,(.L_x_1396 - _Z5evictIfLi2ELi2ELi8EEvPT_S1_PKiS3_S3_S3_iiiiii)
        .other          _Z5evictIfLi2ELi2ELi8EEvPT_S1_PKiS3_S3_S3_iiiiii,@"STO_CUDA_ENTRY STV_DEFAULT"
_Z5evictIfLi2ELi2ELi8EEvPT_S1_PKiS3_S3_S3_iiiiii:
.text._Z5evictIfLi2ELi2ELi8EEvPT_S1_PKiS3_S3_S3_iiiiii:
        /* <DEDUP_REMOVED lines=53> */
.L_x_202:
        /* <DEDUP_REMOVED lines=18> */
.L_x_203:
        /* <DEDUP_REMOVED lines=14> */
.L_x_204:
        /* <DEDUP_REMOVED lines=11> */
.L_x_205:
        /* <DEDUP_REMOVED lines=9> */
[----:B------:R-:W-:Y:S02]  /*0690*/  IMAD.IADD R16, R36, 0x1, R19 ;  /* 0x0000000124107824 */ /* 0x000fe400078e0213 */
[----:B------:R-:W-:Y:S01]  /*06a0*/  HFMA2 R2, -RZ, RZ, 0, 0 ;  /* 0x00000000ff027431 */ /* 0x000fe200000001ff */
[----:B------:R-:W-:Y:S02]  /*06b0*/  IADD3 R7, PT, PT, RZ, -R0, RZ ;  /* 0x80000000ff077210 */ /* 0x000fe40007ffe0ff */
[----:B------:R-:W-:-:S02]  /*06c0*/  ISETP.NE.U32.AND P2, PT, R0, RZ, PT ;  /* 0x000000ff0000720c */ /* 0x000fc40003f45070 */
[----:B------:R-:W-:Y:S02]  /*06d0*/  ISETP.GE.AND P0, PT, R16, R17, PT ;  /* 0x000000111000720c */ /* 0x000fe40003f06270 */
[-C--:B------:R-:W-:Y:S02]  /*06e0*/  VIMNMX R5, PT, PT, R17, R16.reuse, !PT ;  /* 0x0000001011057248 */ /* 0x080fe40007fe0100 */
[----:B------:R-:W-:Y:S01]  /*06f0*/  SEL R30, RZ, 0x1, P0 ;  /* 0x00000001ff1e7807 */ /* 0x000fe20000000000 */
[----:B0-----:R-:W0:Y:S03]  /*0700*/  MUFU.RCP R4, R4 ;  /* 0x0000000400047308 */ /* 0x001e260000001000 */
[----:B------:R-:W-:Y:S01]  /*0710*/  IADD3 R5, PT, PT, R5, -R16, -R30 ;  /* 0x8000001005057210 */ /* 0x000fe20007ffe81e */
[----:B0-----:R-:W-:-:S06]  /*0720*/  VIADD R3, R4, 0xffffffe ;  /* 0x0ffffffe04037836 */ /* 0x001fcc0000000000 */
[----:B------:R-:W0:Y:S02]  /*0730*/  F2I.FTZ.U32.TRUNC.NTZ R3, R3 ;  /* 0x0000000300037305 */ /* 0x000e24000021f000 */
[----:B0-----:R-:W-:-:S04]  /*0740*/  IMAD R7, R7, R3, RZ ;  /* 0x0000000307077224 */ /* 0x001fc800078e02ff */
        /* <DEDUP_REMOVED lines=18> */
[----:B------:R-:W-:Y:S01]  /*0870*/  IMAD.MOV.U32 R9, RZ, RZ, R19 ;  /* 0x000000ffff097224 */ /* 0x000fe200078e0013 */
[----:B------:R-:W-:Y:S01]  /*0880*/  MOV R6, R35 ;  /* 0x0000002300067202 */ /* 0x000fe20000000f00 */
[----:B------:R-:W-:Y:S01]  /*0890*/  IMAD.MOV.U32 R7, RZ, RZ, R34 ;  /* 0x000000ffff077224 */ /* 0x000fe200078e0022 */
[----:B------:R0:W-:Y:S01]  /*08a0*/  STL.64 [R1+0x10], R16 ;  /* 0x0000101001007387 */ /* 0x0001e20000100a00 */
[----:B-1----:R-:W-:Y:S01]  /*08b0*/  IADD3 R8, PT, PT, R2, -UR4, RZ ;  /* 0x8000000402087c10 */ /* 0x002fe2000fffe0ff */
[----:B------:R-:W1:Y:S01]  /*08c0*/  LDCU.64 UR4, c[0x4][0x28] ;  /* 0x01000500ff0477ac */ /* 0x000e620008000a00 */
[----:B------:R0:W2:Y:S02]  /*08d0*/  LDC.64 R2, c[0x4][R18] ;  /* 0x0100000012027b82 */ /* 0x0000a40000000a00 */
[----:B------:R-:W-:Y:S01]  /*08e0*/  SHF.R.S32.HI R5, RZ, 0x1f, R8 ;  /* 0x0000001fff057819 */ /* 0x000fe20000011408 */
[----:B------:R0:W-:Y:S03]  /*08f0*/  STL.64 [R1+0x8], R8 ;  /* 0x0000080801007387 */ /* 0x0001e60000100a00 */
[----:B------:R-:W-:-:S04]  /*0900*/  LEA.HI R5, R5, R8, RZ, 0x3 ;  /* 0x0000000805057211 */ /* 0x000fc800078f18ff */
[C---:B------:R-:W-:Y:S01]  /*0910*/  LOP3.LUT R29, R5.reuse, 0xfffffff8, RZ, 0xc0, !PT ;  /* 0xfffffff8051d7812 */ /* 0x040fe200078ec0ff */
[----:B------:R-:W-:-:S04]  /*0920*/  IMAD.SHL.U32 R24, R5, 0x2, RZ ;  /* 0x0000000205187824 */ /* 0x000fc800078e00ff */
[----:B------:R-:W-:Y:S01]  /*0930*/  IMAD.IADD R29, R8, 0x1, -R29 ;  /* 0x00000001081d7824 */ /* 0x000fe200078e0a1d */
[----:B------:R-:W-:Y:S01]  /*0940*/  LOP3.LUT R24, R24, 0xfffffff0, RZ, 0xc0, !PT ;  /* 0xfffffff018187812 */ /* 0x000fe200078ec0ff */
[----:B-1----:R-:W-:Y:S01]  /*0950*/  IMAD.U32 R5, RZ, RZ, UR5 ;  /* 0x00000005ff057e24 */ /* 0x002fe2000f8e00ff */
[----:B------:R-:W-:Y:S02]  /*0960*/  MOV R4, UR4 ;  /* 0x0000000400047c02 */ /* 0x000fe40008000f00 */
[----:B------:R0:W-:Y:S05]  /*0970*/  STL.64 [R1], R28 ;  /* 0x0000001c01007387 */ /* 0x0001ea0000100a00 */
[----:B------:R-:W-:-:S07]  /*0980*/  LEPC R20, `(.L_x_208) ;  /* 0x000000001014794e */ /* 0x000fce0000000000 */
[----:B0-2---:R-:W-:Y:S05]  /*0990*/  CALL.ABS.NOINC R2 ;  /* 0x0000000002007343 */ /* 0x005fea0003c00000 */
.L_x_208:
        /* <DEDUP_REMOVED lines=12> */
[----:B------:R-:W-:Y:S01]  /*0a60*/  IMAD.IADD R9, R33, 0x1, -R0 ;  /* 0x0000000121097824 */ /* 0x000fe200078e0a00 */
[----:B------:R1:W3:Y:S01]  /*0a70*/  LDC.64 R10, c[0x4][R31] ;  /* 0x010000001f0a7b82 */ /* 0x0002e20000000a00 */
[----:B------:R-:W-:Y:S01]  /*0a80*/  IMAD R23, R29, 0x2, R24 ;  /* 0x000000021d177824 */ /* 0x000fe200078e0218 */
[----:B------:R-:W-:Y:S01]  /*0a90*/  MOV R7, R34 ;  /* 0x0000002200077202 */ /* 0x000fe20000000f00 */
[----:B------:R-:W-:-:S02]  /*0aa0*/  IMAD.MOV.U32 R6, RZ, RZ, R35 ;  /* 0x000000ffff067224 */ /* 0x000fc400078e0023 */
[----:B------:R-:W-:Y:S01]  /*0ab0*/  IMAD.IADD R27, R23, 0x1, -R29 ;  /* 0x00000001171b7824 */ /* 0x000fe200078e0a1d */
[----:B0-----:R-:W-:Y:S01]  /*0ac0*/  MOV R4, UR4 ;  /* 0x0000000400047c02 */ /* 0x001fe20008000f00 */
[----:B------:R-:W-:Y:S01]  /*0ad0*/  IMAD.U32 R5, RZ, RZ, UR5 ;  /* 0x00000005ff057e24 */ /* 0x000fe2000f8e00ff */
[----:B--2---:R-:W-:Y:S01]  /*0ae0*/  SHF.L.U32 R8, R19, 0x4, RZ ;  /* 0x0000000413087819 */ /* 0x004fe200000006ff */
[----:B------:R1:W-:Y:S04]  /*0af0*/  STL.64 [R1+0x8], R18 ;  /* 0x0000081201007387 */ /* 0x0003e80000100a00 */
[----:B------:R-:W-:Y:S01]  /*0b00*/  IMAD R2, R9, 0x2, R8 ;  /* 0x0000000209027824 */ /* 0x000fe200078e0208 */
[----:B------:R1:W-:Y:S03]  /*0b10*/  STL.64 [R1+0x10], R8 ;  /* 0x0000100801007387 */ /* 0x0003e60000100a00 */
[----:B------:R-:W-:Y:S01]  /*0b20*/  IMAD.IADD R24, R2, 0x1, -R9 ;  /* 0x0000000102187824 */ /* 0x000fe200078e0a09 */
[----:B---3--:R1:W-:Y:S06]  /*0b30*/  STL [R1+0x18], R2 ;  /* 0x0000180201007387 */ /* 0x0083ec0000100800 */
[----:B------:R-:W-:-:S07]  /*0b40*/  LEPC R20, `(.L_x_209) ;  /* 0x000000001014794e */ /* 0x000fce0000000000 */
[----:B-1----:R-:W-:Y:S05]  /*0b50*/  CALL.ABS.NOINC R10 ;  /* 0x000000000a007343 */ /* 0x002fea0003c00000 */
.L_x_209:
        /* <DEDUP_REMOVED lines=14> */
.L_x_210:
[----:B------:R-:W0:Y:S01]  /*0c40*/  LDC.64 R40, c[0x0][0x380] ;  /* 0x0000e000ff287b82 */ /* 0x000e220000000a00 */
[----:B------:R-:W-:Y:S01]  /*0c50*/  IMAD.MOV.U32 R8, RZ, RZ, R19 ;  /* 0x000000ffff087224 */ /* 0x000fe200078e0013 */
[----:B------:R-:W-:Y:S01]  /*0c60*/  MOV R10, R2 ;  /* 0x00000002000a7202 */ /* 0x000fe20000000f00 */
[----:B------:R-:W-:Y:S01]  /*0c70*/  IMAD.MOV.U32 R9, RZ, RZ, R28 ;  /* 0x000000ffff097224 */ /* 0x000fe200078e001c */
[----:B------:R-:W1:Y:S01]  /*0c80*/  LDCU.64 UR4, c[0x4][0x38] ;  /* 0x01000700ff0477ac */ /* 0x000e620008000a00 */
[----:B0-----:R-:W-:-:S05]  /*0c90*/  IMAD.WIDE R38, R2, 0x4, R40 ;  /* 0x0000000402267825 */ /* 0x001fca00078e0228 */
[----:B------:R-:W2:Y:S01]  /*0ca0*/  LDG.E R13, desc[UR36][R38.64] ;  /* 0x00000024260d7981 */ /* 0x000ea2000c1e1900 */
[----:B------:R-:W-:Y:S01]  /*0cb0*/  IMAD.WIDE R40, R23, 0x4, R40 ;  /* 0x0000000417287825 */ /* 0x000fe200078e0228 */
[----:B------:R0:W3:Y:S01]  /*0cc0*/  LDC.64 R2, c[0x4][R31] ;  /* 0x010000001f027b82 */ /* 0x0000e20000000a00 */
[----:B-1----:R-:W-:Y:S01]  /*0cd0*/  MOV R5, UR5 ;  /* 0x0000000500057c02 */ /* 0x002fe20008000f00 */
[----:B------:R0:W-:Y:S01]  /*0ce0*/  STL.64 [R1], R8 ;  /* 0x0000000801007387 */ /* 0x0001e20000100a00 */
[----:B------:R-:W-:Y:S02]  /*0cf0*/  IMAD.MOV.U32 R11, RZ, RZ, 0x1 ;  /* 0x00000001ff0b7424 */ /* 0x000fe400078e00ff */
[----:B------:R-:W-:Y:S01]  /*0d00*/  IMAD.U32 R4, RZ, RZ, UR4 ;  /* 0x00000004ff047e24 */ /* 0x000fe2000f8e00ff */
[----:B------:R0:W-:Y:S01]  /*0d10*/  STL.64 [R1+0x8], R22 ;  /* 0x0000081601007387 */ /* 0x0001e20000100a00 */
[----:B------:R-:W-:Y:S02]  /*0d20*/  IMAD.MOV.U32 R6, RZ, RZ, R35 ;  /* 0x000000ffff067224 */ /* 0x000fe400078e0023 */
[----:B------:R-:W-:Y:S01]  /*0d30*/  IMAD.MOV.U32 R7, RZ, RZ, R34 ;  /* 0x000000ffff077224 */ /* 0x000fe200078e0022 */
[----:B------:R0:W-:Y:S04]  /*0d40*/  STL.64 [R1+0x10], R10 ;  /* 0x0000100a01007387 */ /* 0x0001e80000100a00 */
[----:B--23--:R0:W-:Y:S02]  /*0d50*/  STG.E desc[UR36][R40.64], R13 ;  /* 0x0000000d28007986 */ /* 0x00c1e4000c101924 */
[----:B------:R-:W-:-:S07]  /*0d60*/  LEPC R20, `(.L_x_211) ;  /* 0x000000001014794e */ /* 0x000fce0000000000 */
[----:B0-----:R-:W-:Y:S05]  /*0d70*/  CALL.ABS.NOINC R2 ;  /* 0x0000000002007343 */ /* 0x001fea0003c00000 */
.L_x_211:
[----:B------:R-:W2:Y:S01]  /*0d80*/  LDG.E R39, desc[UR36][R38.64+0x4] ;  /* 0x0000042426277981 */ /* 0x000ea2000c1e1900 */
[----:B------:R-:W-:Y:S01]  /*0d90*/  HFMA2 R25, -RZ, RZ, 0, 0 ;  /* 0x00000000ff197431 */ /* 0x000fe200000001ff */
[----:B------:R-:W-:Y:S01]  /*0da0*/  MOV R8, R19 ;  /* 0x0000001300087202 */ /* 0x000fe20000000f00 */
[----:B------:R-:W-:Y:S01]  /*0db0*/  IMAD.MOV.U32 R9, RZ, RZ, R28 ;  /* 0x000000ffff097224 */ /* 0x000fe200078e001c */
[----:B------:R0:W1:Y:S01]  /*0dc0*/  LDC.64 R2, c[0x4][R31] ;  /* 0x010000001f027b82 */ /* 0x0000620000000a00 */
[----:B------:R-:W-:Y:S01]  /*0dd0*/  IMAD.MOV.U32 R26, RZ, RZ, R22 ;  /* 0x000000ffff1a7224 */ /* 0x000fe200078e0016 */
[----:B------:R-:W3:Y:S01]  /*0de0*/  LDCU.64 UR4, c[0x4][0x40] ;  /* 0x01000800ff0477ac */ /* 0x000ee20008000a00 */
[----:B------:R-:W-:Y:S01]  /*0df0*/  MOV R6, R35 ;  /* 0x0000002300067202 */ /* 0x000fe20000000f00 */
[----:B------:R0:W-:Y:S01]  /*0e00*/  STL.64 [R1], R8 ;  /* 0x0000000801007387 */ /* 0x0001e20000100a00 */
[----:B------:R-:W-:-:S03]  /*0e10*/  IMAD.MOV.U32 R7, RZ, RZ, R34 ;  /* 0x000000ffff077224 */ /* 0x000fc600078e0022 */
[----:B------:R0:W-:Y:S04]  /*0e20*/  STL.64 [R1+0x8], R26 ;  /* 0x0000081a01007387 */ /* 0x0001e80000100a00 */
[----:B------:R0:W-:Y:S01]  /*0e30*/  STL.64 [R1+0x10], R24 ;  /* 0x0000101801007387 */ /* 0x0001e20000100a00 */
[----:B---3--:R-:W-:Y:S02]  /*0e40*/  IMAD.U32 R4, RZ, RZ, UR4 ;  /* 0x00000004ff047e24 */ /* 0x008fe4000f8e00ff */
[----:B------:R-:W-:Y:S01]  /*0e50*/  IMAD.U32 R5, RZ, RZ, UR5 ;  /* 0x00000005ff057e24 */ /* 0x000fe2000f8e00ff */
[----:B-12---:R0:W-:Y:S06]  /*0e60*/  STG.E desc[UR36][R40.64+0x4], R39 ;  /* 0x0000042728007986 */ /* 0x0061ec000c101924 */
[----:B------:R-:W-:-:S07]  /*0e70*/  LEPC R20, `(.L_x_212) ;  /* 0x000000001014794e */ /* 0x000fce0000000000 */
[----:B0-----:R-:W-:Y:S05]  /*0e80*/  CALL.ABS.NOINC R2 ;  /* 0x0000000002007343 */ /* 0x001fea0003c00000 */
.L_x_212:
[----:B------:R-:W0:Y:S01]  /*0e90*/  LDC.64 R2, c[0x0][0x388] ;  /* 0x0000e200ff027b82 */ /* 0x000e220000000a00 */
[----:B------:R-:W-:Y:S01]  /*0ea0*/  HFMA2 R13, -RZ, RZ, 0, 4.76837158203125e-07 ;  /* 0x00000008ff0d7431 */ /* 0x000fe200000001ff */
[----:B------:R-:W-:Y:S01]  /*0eb0*/  MOV R12, R24 ;  /* 0x00000018000c7202 */ /* 0x000fe20000000f00 */
[----:B------:R-:W-:Y:S01]  /*0ec0*/  IMAD.MOV.U32 R8, RZ, RZ, R19 ;  /* 0x000000ffff087224 */ /* 0x000fe200078e0013 */
[----:B------:R-:W1:Y:S01]  /*0ed0*/  LDCU.64 UR4, c[0x4][0x40] ;  /* 0x01000800ff0477ac */ /* 0x000e620008000a00 */
[----:B0-----:R-:W-:-:S05]  /*0ee0*/  IMAD.WIDE R38, R24, 0x4, R2 ;  /* 0x0000000418267825 */ /* 0x001fca00078e0202 */
[----:B------:R-:W2:Y:S01]  /*0ef0*/  LDG.E R11, desc[UR36][R38.64] ;  /* 0x00000024260b7981 */ /* 0x000ea2000c1e1900 */
[----:B------:R-:W-:Y:S01]  /*0f00*/  IMAD.MOV.U32 R9, RZ, RZ, R28 ;  /* 0x000000ffff097224 */ /* 0x000fe200078e001c */
[----:B------:R-:W-:Y:S01]  /*0f10*/  MOV R6, R35 ;  /* 0x0000002300067202 */ /* 0x000fe20000000f00 */
[----:B------:R-:W-:Y:S01]  /*0f20*/  IMAD.MOV.U32 R23, RZ, RZ, R27 ;  /* 0x000000ffff177224 */ /* 0x000fe200078e001b */
[----:B------:R0:W-:Y:S01]  /*0f30*/  STL.64 [R1+0x10], R12 ;  /* 0x0000100c01007387 */ /* 0x0001e20000100a00 */
[----:B------:R-:W-:Y:S02]  /*0f40*/  IMAD.WIDE R24, R27, 0x4, R2 ;  /* 0x000000041b187825 */ /* 0x000fe400078e0202 */
[----:B------:R0:W3:Y:S01]  /*0f50*/  LDC.64 R2, c[0x4][R31] ;  /* 0x010000001f027b82 */ /* 0x0000e20000000a00 */
[----:B------:R0:W-:Y:S01]  /*0f60*/  STL.64 [R1], R8 ;  /* 0x0000000801007387 */ /* 0x0001e20000100a00 */
[----:B-1----:R-:W-:Y:S02]  /*0f70*/  IMAD.U32 R4, RZ, RZ, UR4 ;  /* 0x00000004ff047e24 */ /* 0x002fe4000f8e00ff */
[----:B------:R-:W-:Y:S01]  /*0f80*/  IMAD.U32 R5, RZ, RZ, UR5 ;  /* 0x00000005ff057e24 */ /* 0x000fe2000f8e00ff */
[----:B------:R0:W-:Y:S01]  /*0f90*/  STL.64 [R1+0x8], R22 ;  /* 0x0000081601007387 */ /* 0x0001e20000100a00 */
[----:B------:R-:W-:-:S03]  /*0fa0*/  IMAD.MOV.U32 R7, RZ, RZ, R34 ;  /* 0x000000ffff077224 */ /* 0x000fc600078e0022 */
[----:B--23--:R0:W-:Y:S04]  /*0fb0*/  STG.E desc[UR36][R24.64], R11 ;  /* 0x0000000b18007986 */ /* 0x00c1e8000c101924 */
[----:B------:R-:W-:-:S07]  /*0fc0*/  LEPC R20, `(.L_x_213) ;  /* 0x000000001014794e */ /* 0x000fce0000000000 */
[----:B0-----:R-:W-:Y:S05]  /*0fd0*/  CALL.ABS.NOINC R2 ;  /* 0x0000000002007343 */ /* 0x001fea0003c00000 */
.L_x_213:
[----:B------:R-:W2:Y:S01]  /*0fe0*/  LDG.E R39, desc[UR36][R38.64+0x20] ;  /* 0x0000202426277981 */ /* 0x000ea2000c1e1900 */
[----:B------:R-:W-:Y:S01]  /*0ff0*/  IMAD.IADD R33, R36, 0x1, R33 ;  /* 0x0000000124217824 */ /* 0x000fe200078e0221 */
[----:B------:R-:W-:Y:S02]  /*1000*/  MOV R19, R16 ;  /* 0x0000001000137202 */ /* 0x000fe40000000f00 */
[----:B--2---:R0:W-:Y:S05]  /*1010*/  STG.E desc[UR36][R24.64+0x20], R39 ;  /* 0x0000202718007986 */ /* 0x0041ea000c101924 */
.L_x_207:
[----:B------:R-:W-:Y:S05]  /*1020*/  BSYNC.RECONVERGENT B6 ;  /* 0x0000000000067941 */ /* 0x000fea0003800200 */
.L_x_206:
[----:B------:R-:W-:-:S13]  /*1030*/  ISETP.NE.AND P0, PT, R30, RZ, PT ;  /* 0x000000ff1e00720c */ /* 0x000fda0003f05270 */
[----:B------:R-:W-:Y:S05]  /*1040*/  @!P0 EXIT ;  /* 0x000000000000894d */ /* 0x000fea0003800000 */
.L_x_226:
        /* <DEDUP_REMOVED lines=9> */
[----:B--2---:R-:W-:Y:S01]  /*10e0*/  VIADD R18, R18, -UR4 ;  /* 0x8000000412127c36 */ /* 0x004fe20008000000 */
[----:B------:R-:W2:Y:S04]  /*10f0*/  LDCU.64 UR4, c[0x4][0x28] ;  /* 0x01000500ff0477ac */ /* 0x000ea80008000a00 */
[----:B------:R-:W-:Y:S01]  /*1100*/  SHF.R.S32.HI R3, RZ, 0x1f, R18 ;  /* 0x0000001fff037819 */ /* 0x000fe20000011412 */
[----:B------:R1:W-:Y:S03]  /*1110*/  STL.64 [R1+0x8], R18 ;  /* 0x0000081201007387 */ /* 0x0003e60000100a00 */
[----:B0-----:R-:W-:-:S02]  /*1120*/  LEA.HI R24, R3, R18, RZ, 0x3 ;  /* 0x0000001203187211 */ /* 0x001fc400078f18ff */
[----:B------:R1:W0:Y:S02]  /*1130*/  LDC.64 R2, c[0x4][R37] ;  /* 0x0100000025027b82 */ /* 0x0002240000000a00 */
[C---:B------:R-:W-:Y:S02]  /*1140*/  LOP3.LUT R29, R24.reuse, 0xfffffff8, RZ, 0xc0, !PT ;  /* 0xfffffff8181d7812 */ /* 0x040fe400078ec0ff */
[----:B------:R-:W-:Y:S02]  /*1150*/  SHF.L.U32 R24, R24, 0x1, RZ ;  /* 0x0000000118187819 */ /* 0x000fe400000006ff */
[----:B------:R-:W-:Y:S01]  /*1160*/  IADD3 R29, PT, PT, R18, -R29, RZ ;  /* 0x8000001d121d7210 */ /* 0x000fe20007ffe0ff */
[----:B--2---:R-:W-:Y:S01]  /*1170*/  IMAD.U32 R4, RZ, RZ, UR4 ;  /* 0x00000004ff047e24 */ /* 0x004fe2000f8e00ff */
[----:B------:R-:W-:Y:S01]  /*1180*/  LOP3.LUT R24, R24, 0xfffffff0, RZ, 0xc0, !PT ;  /* 0xfffffff018187812 */ /* 0x000fe200078ec0ff */
[----:B------:R-:W-:Y:S02]  /*1190*/  IMAD.U32 R5, RZ, RZ, UR5 ;  /* 0x00000005ff057e24 */ /* 0x000fe4000f8e00ff */
[----:B------:R1:W-:Y:S05]  /*11a0*/  STL.64 [R1], R28 ;  /* 0x0000001c01007387 */ /* 0x0003ea0000100a00 */
[----:B------:R-:W-:-:S07]  /*11b0*/  LEPC R20, `(.L_x_214) ;  /* 0x000000001014794e */ /* 0x000fce0000000000 */
[----:B01----:R-:W-:Y:S05]  /*11c0*/  CALL.ABS.NOINC R2 ;  /* 0x0000000002007343 */ /* 0x003fea0003c00000 */
.L_x_214:
        /* <DEDUP_REMOVED lines=13> */
[----:B------:R-:W-:Y:S01]  /*12a0*/  IMAD R23, R29, 0x2, R24 ;  /* 0x000000021d177824 */ /* 0x000fe200078e0218 */
[----:B------:R-:W-:Y:S01]  /*12b0*/  MOV R6, R35 ;  /* 0x0000002300067202 */ /* 0x000fe20000000f00 */
[----:B------:R-:W-:-:S03]  /*12c0*/  IMAD.MOV.U32 R7, RZ, RZ, R34 ;  /* 0x000000ffff077224 */ /* 0x000fc600078e0022 */
[----:B------:R-:W-:Y:S02]  /*12d0*/  IADD3 R25, PT, PT, -R29, R23, RZ ;  /* 0x000000171d197210 */ /* 0x000fe40007ffe1ff */
[----:B---3--:R-:W-:Y:S01]  /*12e0*/  MOV R4, UR4 ;  /* 0x0000000400047c02 */ /* 0x008fe20008000f00 */
[----:B------:R-:W-:Y:S02]  /*12f0*/  IMAD.U32 R5, RZ, RZ, UR5 ;  /* 0x00000005ff057e24 */ /* 0x000fe4000f8e00ff */
[----:B----4-:R-:W-:Y:S01]  /*1300*/  IMAD.SHL.U32 R10, R19, 0x10, RZ ;  /* 0x00000010130a7824 */ /* 0x010fe200078e00ff */
[----:B------:R1:W-:Y:S04]  /*1310*/  STL.64 [R1+0x8], R18 ;  /* 0x0000081201007387 */ /* 0x0003e80000100a00 */
[----:B------:R-:W-:Y:S01]  /*1320*/  LEA R2, R11, R10, 0x1 ;  /* 0x0000000a0b027211 */ /* 0x000fe200078e08ff */
[----:B------:R1:W-:Y:S04]  /*1330*/  STL.64 [R1+0x10], R10 ;  /* 0x0000100a01007387 */ /* 0x0003e80000100a00 */
[----:B------:R1:W-:Y:S01]  /*1340*/  STL [R1+0x18], R2 ;  /* 0x0000180201007387 */ /* 0x0003e20000100800 */
[----:B--2---:R-:W-:-:S07]  /*1350*/  IMAD.IADD R26, R2, 0x1, -R11 ;  /* 0x00000001021a7824 */ /* 0x004fce00078e0a0b */
[----:B------:R-:W-:-:S07]  /*1360*/  LEPC R20, `(.L_x_215) ;  /* 0x000000001014794e */ /* 0x000fce0000000000 */
[----:B-1----:R-:W-:Y:S05]  /*1370*/  CALL.ABS.NOINC R8 ;  /* 0x0000000008007343 */ /* 0x002fea0003c00000 */
.L_x_215:
        /* <DEDUP_REMOVED lines=14> */
.L_x_216:
[----:B------:R-:W0:Y:S01]  /*1460*/  LDC.64 R40, c[0x0][0x380] ;  /* 0x0000e000ff287b82 */ /* 0x000e220000000a00 */
[----:B------:R-:W-:Y:S02]  /*1470*/  HFMA2 R13, -RZ, RZ, 0, 5.9604644775390625e-08 ;  /* 0x00000001ff0d7431 */ /* 0x000fe400000001ff */
[----:B------:R-:W-:Y:S01]  /*1480*/  IMAD.MOV.U32 R12, RZ, RZ, R2 ;  /* 0x000000ffff0c7224 */ /* 0x000fe200078e0002 */
[----:B------:R-:W-:Y:S01]  /*1490*/  MOV R10, R19 ;  /* 0x00000013000a7202 */ /* 0x000fe20000000f00 */
[----:B------:R-:W-:Y:S01]  /*14a0*/  IMAD.MOV.U32 R11, RZ, RZ, R28 ;  /* 0x000000ffff0b7224 */ /* 0x000fe200078e001c */
[----:B------:R1:W-:Y:S01]  /*14b0*/  STL.64 [R1+0x8], R22 ;  /* 0x0000081601007387 */ /* 0x0003e20000100a00 */
[----:B------:R-:W2:Y:S01]  /*14c0*/  LDCU.64 UR4, c[0x4][0x38] ;  /* 0x01000700ff0477ac */ /* 0x000ea20008000a00 */
[----:B0-----:R-:W-:-:S05]  /*14d0*/  IMAD.WIDE R38, R2, 0x4, R40 ;  /* 0x0000000402267825 */ /* 0x001fca00078e0228 */
[----:B------:R-:W3:Y:S01]  /*14e0*/  LDG.E R9, desc[UR36][R38.64] ;  /* 0x0000002426097981 */ /* 0x000ee2000c1e1900 */
[----:B------:R-:W-:Y:S01]  /*14f0*/  IMAD.WIDE R40, R23, 0x4, R40 ;  /* 0x0000000417287825 */ /* 0x000fe200078e0228 */
[----:B------:R1:W0:Y:S01]  /*1500*/  LDC.64 R2, c[0x4][R37] ;  /* 0x0100000025027b82 */ /* 0x0002220000000a00 */
[----:B--2---:R-:W-:Y:S01]  /*1510*/  MOV R5, UR5 ;  /* 0x0000000500057c02 */ /* 0x004fe20008000f00 */
[----:B------:R1:W-:Y:S01]  /*1520*/  STL.64 [R1], R10 ;  /* 0x0000000a01007387 */ /* 0x0003e20000100a00 */
[----:B------:R-:W-:Y:S01]  /*1530*/  IMAD.U32 R4, RZ, RZ, UR4 ;  /* 0x00000004ff047e24 */ /* 0x000fe2000f8e00ff */
[----:B------:R-:W-:Y:S01]  /*1540*/  MOV R7, R34 ;  /* 0x0000002200077202 */ /* 0x000fe20000000f00 */
[----:B------:R-:W-:Y:S01]  /*1550*/  IMAD.MOV.U32 R6, RZ, RZ, R35 ;  /* 0x000000ffff067224 */ /* 0x000fe200078e0023 */
[----:B------:R1:W-:Y:S04]  /*1560*/  STL.64 [R1+0x10], R12 ;  /* 0x0000100c01007387 */ /* 0x0003e80000100a00 */
[----:B0--3--:R1:W-:Y:S02]  /*1570*/  STG.E desc[UR36][R40.64], R9 ;  /* 0x0000000928007986 */ /* 0x0093e4000c101924 */
[----:B------:R-:W-:-:S07]  /*1580*/  LEPC R20, `(.L_x_217) ;  /* 0x000000001014794e */ /* 0x000fce0000000000 */
[----:B-1----:R-:W-:Y:S05]  /*1590*/  CALL.ABS.NOINC R2 ;  /* 0x0000000002007343 */ /* 0x002fea0003c00000 */
.L_x_217:
[----:B------:R-:W2:Y:S01]  /*15a0*/  LDG.E R39, desc[UR36][R38.64+0x4] ;  /* 0x0000042426277981 */ /* 0x000ea2000c1e1900 */
[----:B------:R-:W-:Y:S02]  /*15b0*/  HFMA2 R27, -RZ, RZ, 0, 0 ;  /* 0x00000000ff1b7431 */ /* 0x000fe400000001ff */
[----:B------:R-:W-:Y:S01]  /*15c0*/  IMAD.MOV.U32 R8, RZ, RZ, R19 ;  /* 0x000000ffff087224 */ /* 0x000fe200078e0013 */
        /* <DEDUP_REMOVED lines=14> */
.L_x_218:
[----:B------:R-:W0:Y:S01]  /*16b0*/  LDC.64 R2, c[0x0][0x388] ;  /* 0x0000e200ff027b82 */ /* 0x000e220000000a00 */
[----:B------:R-:W-:Y:S02]  /*16c0*/  HFMA2 R27, -RZ, RZ, 0, 4.76837158203125e-07 ;  /* 0x00000008ff1b7431 */ /* 0x000fe400000001ff */
[----:B------:R-:W-:Y:S01]  /*16d0*/  IMAD.MOV.U32 R23, RZ, RZ, R25 ;  /* 0x000000ffff177224 */ /* 0x000fe200078e0019 */
[----:B------:R-:W-:Y:S01]  /*16e0*/  MOV R11, R28 ;  /* 0x0000001c000b7202 */ /* 0x000fe20000000f00 */
[----:B------:R-:W-:Y:S01]  /*16f0*/  IMAD.MOV.U32 R10, RZ, RZ, R19 ;  /* 0x000000ffff0a7224 */ /* 0x000fe200078e0013 */
        /* <DEDUP_REMOVED lines=15> */
.L_x_219:
[C---:B------:R-:W-:Y:S01]  /*17f0*/  IMAD.WIDE R30, R36.reuse, 0x4, R30 ;  /* 0x00000004241e7825 */ /* 0x040fe200078e021e */
[----:B------:R-:W2:Y:S01]  /*1800*/  LDG.E R39, desc[UR36][R38.64+0x20] ;  /* 0x0000202426277981 */ /* 0x000ea2000c1e1900 */
[----:B------:R-:W0:Y:S03]  /*1810*/  LDCU UR4, c[0x0][0x3b4] ;  /* 0x00007680ff0477ac */ /* 0x000e260008000800 */
[----:B------:R-:W0:Y:S01]  /*1820*/  LDG.E.CONSTANT R10, desc[UR36][R30.64] ;  /* 0x000000241e0a7981 */ /* 0x000e22000c1e9900 */
[C---:B------:R-:W-:Y:S01]  /*1830*/  IADD3 R19, PT, PT, R36.reuse, R16, RZ ;  /* 0x0000001024137210 */ /* 0x040fe20007ffe0ff */
[----:B------:R-:W-:Y:S02]  /*1840*/  IMAD.MOV.U32 R13, RZ, RZ, R17 ;  /* 0x000000ffff0d7224 */ /* 0x000fe400078e0011 */
[----:B------:R-:W-:Y:S01]  /*1850*/  IMAD.MOV.U32 R11, RZ, RZ, R16 ;  /* 0x000000ffff0b7224 */ /* 0x000fe200078e0010 */
[----:B------:R-:W-:Y:S01]  /*1860*/  MOV R12, R19 ;  /* 0x00000013000c7202 */ /* 0x000fe20000000f00 */
[----:B------:R1:W3:Y:S04]  /*1870*/  LDC.64 R8, c[0x4][R37] ;  /* 0x0100000025087b82 */ /* 0x0002e80000000a00 */
[----:B------:R1:W-:Y:S01]  /*1880*/  STL.64 [R1+0x10], R12 ;  /* 0x0000100c01007387 */ /* 0x0003e20000100a00 */
[----:B------:R-:W-:Y:S01]  /*1890*/  MOV R6, R35 ;  /* 0x0000002300067202 */ /* 0x000fe20000000f00 */
[----:B------:R-:W-:Y:S01]  /*18a0*/  IMAD.MOV.U32 R7, RZ, RZ, R34 ;  /* 0x000000ffff077224 */ /* 0x000fe200078e0022 */
[----:B------:R-:W-:Y:S01]  /*18b0*/  IADD3 R33, PT, PT, R36, R33, RZ ;  /* 0x0000002124217210 */ /* 0x000fe20007ffe0ff */
[----:B0-----:R-:W-:Y:S01]  /*18c0*/  VIADD R10, R10, -UR4 ;  /* 0x800000040a0a7c36 */ /* 0x001fe20008000000 */
[----:B--2---:R1:W-:Y:S01]  /*18d0*/  STG.E desc[UR36][R24.64+0x20], R39 ;  /* 0x0000202718007986 */ /* 0x0043e2000c101924 */
[----:B------:R-:W0:Y:S03]  /*18e0*/  LDCU.64 UR4, c[0x4][0x28] ;  /* 0x01000500ff0477ac */ /* 0x000e260008000a00 */
[----:B------:R-:W-:-:S04]  /*18f0*/  SHF.R.S32.HI R3, RZ, 0x1f, R10 ;  /* 0x0000001fff037819 */ /* 0x000fc8000001140a */
[----:B------:R-:W-:-:S04]  /*1900*/  LEA.HI R3, R3, R10, RZ, 0x3 ;  /* 0x0000000a03037211 */ /* 0x000fc800078f18ff */
[----:B------:R-:W-:-:S04]  /*1910*/  LOP3.LUT R29, R3, 0xfffffff8, RZ, 0xc0, !PT ;  /* 0xfffffff8031d7812 */ /* 0x000fc800078ec0ff */
[----:B------:R-:W-:Y:S01]  /*1920*/  IADD3 R29, PT, PT, R10, -R29, RZ ;  /* 0x8000001d0a1d7210 */ /* 0x000fe20007ffe0ff */
[----:B------:R1:W-:Y:S04]  /*1930*/  STL.64 [R1+0x8], R10 ;  /* 0x0000080a01007387 */ /* 0x0003e80000100a00 */
[----:B------:R1:W-:Y:S01]  /*1940*/  STL.64 [R1], R28 ;  /* 0x0000001c01007387 */ /* 0x0003e20000100a00 */
[----:B------:R-:W-:Y:S01]  /*1950*/  IMAD.SHL.U32 R2, R3, 0x2, RZ ;  /* 0x0000000203027824 */ /* 0x000fe200078e00ff */
[----:B0-----:R-:W-:Y:S01]  /*1960*/  MOV R5, UR5 ;  /* 0x0000000500057c02 */ /* 0x001fe20008000f00 */
[----:B------:R-:W-:-:S03]  /*1970*/  IMAD.U32 R4, RZ, RZ, UR4 ;  /* 0x00000004ff047e24 */ /* 0x000fc6000f8e00ff */
[----:B---3--:R-:W-:-:S07]  /*1980*/  LOP3.LUT R2, R2, 0xfffffff0, RZ, 0xc0, !PT ;  /* 0xfffffff002027812 */ /* 0x008fce00078ec0ff */
[----:B------:R-:W-:-:S07]  /*1990*/  LEPC R20, `(.L_x_220) ;  /* 0x000000001014794e */ /* 0x000fce0000000000 */
[----:B-1----:R-:W-:Y:S05]  /*19a0*/  CALL.ABS.NOINC R8 ;  /* 0x0000000008007343 */ /* 0x002fea0003c00000 */
.L_x_220:
        /* <DEDUP_REMOVED lines=16> */
[----:B------:R-:W-:Y:S02]  /*1ab0*/  IMAD.IADD R25, R23, 0x1, -R29 ;  /* 0x0000000117197824 */ /* 0x000fe400078e0a1d */
[----:B---3--:R-:W-:Y:S01]  /*1ac0*/  IMAD.U32 R4, RZ, RZ, UR4 ;  /* 0x00000004ff047e24 */ /* 0x008fe2000f8e00ff */
[----:B------:R-:W-:Y:S02]  /*1ad0*/  MOV R5, UR5 ;  /* 0x0000000500057c02 */ /* 0x000fe40008000f00 */
[----:B----4-:R-:W-:Y:S01]  /*1ae0*/  SHF.L.U32 R8, R31, 0x4, RZ ;  /* 0x000000041f087819 */ /* 0x010fe200000006ff */
[----:B------:R1:W-:Y:S04]  /*1af0*/  STL.64 [R1+0x8], R30 ;  /* 0x0000081e01007387 */ /* 0x0003e80000100a00 */
[C---:B------:R-:W-:Y:S01]  /*1b00*/  IMAD R26, R9.reuse, 0x2, R8 ;  /* 0x00000002091a7824 */ /* 0x040fe200078e0208 */
[----:B------:R1:W-:Y:S04]  /*1b10*/  STL.64 [R1+0x10], R8 ;  /* 0x0000100801007387 */ /* 0x0003e80000100a00 */
[----:B------:R1:W-:Y:S01]  /*1b20*/  STL [R1+0x18], R26 ;  /* 0x0000181a01007387 */ /* 0x0003e20000100800 */
[----:B--2---:R-:W-:-:S07]  /*1b30*/  IADD3 R2, PT, PT, -R9, R26, RZ ;  /* 0x0000001a09027210 */ /* 0x004fce0007ffe1ff */
[----:B------:R-:W-:-:S07]  /*1b40*/  LEPC R20, `(.L_x_221) ;  /* 0x000000001014794e */ /* 0x000fce0000000000 */
[----:B-1----:R-:W-:Y:S05]  /*1b50*/  CALL.ABS.NOINC R10 ;  /* 0x000000000a007343 */ /* 0x002fea0003c00000 */
.L_x_221:
        /* <DEDUP_REMOVED lines=14> */
.L_x_222:
[----:B------:R-:W0:Y:S01]  /*1c40*/  LDC.64 R40, c[0x0][0x380] ;  /* 0x0000e000ff287b82 */ /* 0x000e220000000a00 */
[----:B------:R-:W-:Y:S01]  /*1c50*/  HFMA2 R27, -RZ, RZ, 0, 5.9604644775390625e-08 ;  /* 0x00000001ff1b7431 */ /* 0x000fe200000001ff */
        /* <DEDUP_REMOVED lines=17> */
.L_x_223:
        /* <DEDUP_REMOVED lines=17> */
.L_x_224:
[----:B------:R-:W0:Y:S01]  /*1e80*/  LDC.64 R4, c[0x0][0x388] ;  /* 0x0000e200ff047b82 */ /* 0x000e220000000a00 */
[----:B------:R-:W-:Y:S01]  /*1e90*/  MOV R23, R25 ;  /* 0x0000001900177202 */ /* 0x000fe20000000f00 */
[----:B------:R-:W-:Y:S01]  /*1ea0*/  IMAD.MOV.U32 R8, RZ, RZ, R31 ;  /* 0x000000ffff087224 */ /* 0x000fe200078e001f */
        /* <DEDUP_REMOVED lines=12> */
[----:B------:R-:W-:Y:S01]  /*1f70*/  MOV R6, R35 ;  /* 0x0000002300067202 */ /* 0x000fe20000000f00 */
[----:B------:R-:W-:-:S02]  /*1f80*/  IMAD.MOV.U32 R7, RZ, RZ, R34 ;  /* 0x000000ffff077224 */ /* 0x000fc400078e0022 */
[----:B------:R0:W-:Y:S04]  /*1f90*/  STL.64 [R1+0x10], R12 ;  /* 0x0000100c01007387 */ /* 0x0001e80000100a00 */
[----:B--23--:R0:W-:Y:S02]  /*1fa0*/  STG.E desc[UR36][R24.64], R11 ;  /* 0x0000000b18007986 */ /* 0x00c1e4000c101924 */
[----:B------:R-:W-:-:S07]  /*1fb0*/  LEPC R20, `(.L_x_225) ;  /* 0x000000001014794e */ /* 0x000fce0000000000 */
[----:B0-----:R-:W-:Y:S05]  /*1fc0*/  CALL.ABS.NOINC R2 ;  /* 0x0000000002007343 */ /* 0x001fea0003c00000 */
.L_x_225:
[----:B------:R-:W2:Y:S01]  /*1fd0*/  LDG.E R27, desc[UR36][R26.64+0x20] ;  /* 0x000020241a1b7981 */ /* 0x000ea2000c1e1900 */
[----:B------:R-:W-:Y:S02]  /*1fe0*/  ISETP.GE.AND P0, PT, R19, R17, PT ;  /* 0x000000111300720c */ /* 0x000fe40003f06270 */
[----:B------:R-:W-:Y:S01]  /*1ff0*/  IADD3 R33, PT, PT, R36, R33, RZ ;  /* 0x0000002124217210 */ /* 0x000fe20007ffe0ff */
[----:B--2---:R1:W-:Y:S10]  /*2000*/  STG.E desc[UR36][R24.64+0x20], R27 ;  /* 0x0000201b18007986 */ /* 0x0043f4000c101924 */
[----:B------:R-:W-:Y:S05]  /*2010*/  @!P0 BRA `(.L_x_226) ;  /* 0xfffffff0000c8947 */ /* 0x000fea000383ffff */
[----:B------:R-:W-:Y:S05]  /*2020*/  EXIT ;  /* 0x000000000000794d */ /* 0x000fea0003800000 */
.L_x_227:
        /* <DEDUP_REMOVED lines=13> */
.L_x_1396:


//--------------------- .text._Z5evictIfLi1ELi2ELi8EEvPT_S1_PKiS3_S3_S3_iiiiii --------------------------
	.section	.text._Z5evictIfLi1ELi2ELi8EEvPT_S1_PKiS3_S3_S3_iiiiii,"ax",@progbits
	.align	128
        .global         _Z5evictIfLi1ELi2ELi8EEvPT_S1_PKiS3_S3_S3_iiiiii
        .type           _Z5evictIfLi1ELi2ELi8EEvPT_S1_PKiS3_S3_S3_iiiiii,@function
        .size           _Z5evictIfLi1ELi2ELi8EEvPT_S1_PKiS3_S3_S3_iiiiii,(.L_x_1397 - _Z5evictIfLi1ELi2ELi8EEvPT_S1_PKiS3_S3_S3_iiiiii)
        .other          _Z5evictIfLi1ELi2ELi8EEvPT_S1_PKiS3_S3_S3_iiiiii,@"STO_CUDA_ENTRY STV_DEFAULT"
_Z5evictIfLi1ELi2ELi8EEvPT_S1_PKiS3_S3_S3_iiiiii:
.text._Z5evictIfLi1ELi2ELi8EEvPT_S1_PKiS3_S3_S3_iiiiii:
        /* <DEDUP_REMOVED lines=53> */
.L_x_228:
        /* <DEDUP_REMOVED lines=18> */
.L_x_229:
        /* <DEDUP_REMOVED lines=14> */
.L_x_230:
        /* <DEDUP_REMOVED lines=11> */
.L_x_231:
        /* <DEDUP_REMOVED lines=55> */
.L_x_234:
        /* <DEDUP_REMOVED lines=22> */
[C---:B------:R-:W-:Y:S01]  /*0ad0*/  IMAD R2, R9.reuse, 0x2, R8 ;  /* 0x0000000209027824 */ /* 0x040fe200078e0208 */
[----:B------:R1:W-:Y:S04]  /*0ae0*/  STL.64 [R1+0x10], R8 ;  /* 0x0000100801007387 */ /* 0x0003e80000100a00 */
[----:B------:R1:W-:Y:S01]  /*0af0*/  STL [R1+0x18], R2 ;  /* 0x0000180201007387 */ /* 0x0003e20000100800 */
[----:B0--3--:R-:W-:-:S07]  /*0b00*/  IADD3 R18, PT, PT, -R9, R2, RZ ;  /* 0x0000000209127210 */ /* 0x009fce0007ffe1ff */
[----:B------:R-:W-:-:S07]  /*0b10*/  LEPC R20, `(.L_x_235) ;  /* 0x000000001014794e */ /* 0x000fce0000000000 */
[----:B-1----:R-:W-:Y:S05]  /*0b20*/  CALL.ABS.NOINC R10 ;  /* 0x000000000a007343 */ /* 0x002fea0003c00000 */
.L_x_235:
[----:B------:R-:W-:Y:S02]  /*0b30*/  HFMA2 R3, -RZ, RZ, 0, 0 ;  /* 0x00000000ff037431 */ /* 0x000fe400000001ff */
[----:B------:R-:W-:Y:S01]  /*0b40*/  IMAD.MOV.U32 R10, RZ, RZ, R19 ;  /* 0x000000ffff0a7224 */ /* 0x000fe200078e0013 */
[----:B------:R0:W-:Y:S01]  /*0b50*/  STL.64 [R1+0x8], R22 ;  /* 0x0000081601007387 */ /* 0x0001e20000100a00 */
[----:B------:R-:W-:Y:S01]  /*0b60*/  IMAD.MOV.U32 R11, RZ, RZ, R26 ;  /* 0x000000ffff0b7224 */ /* 0x000fe200078e001a */
[----:B------:R0:W1:Y:S01]  /*0b70*/  LDC.64 R8, c[0x4][R31] ;  /* 0x010000001f087b82 */ /* 0x0000620000000a00 */
[----:B------:R-:W2:Y:S01]  /*0b80*/  LDCU.64 UR4, c[0x4][0x38] ;  /* 0x01000700ff0477ac */ /* 0x000ea20008000a00 */
[----:B------:R-:W-:Y:S01]  /*0b90*/  MOV R6, R35 ;  /* 0x0000002300067202 */ /* 0x000fe20000000f00 */
[----:B------:R0:W-:Y:S01]  /*0ba0*/  STL.64 [R1+0x10], R2 ;  /* 0x0000100201007387 */ /* 0x0001e20000100a00 */
[----:B------:R-:W-:-:S03]  /*0bb0*/  IMAD.MOV.U32 R7, RZ, RZ, R34 ;  /* 0x000000ffff077224 */ /* 0x000fc600078e0022 */
[----:B------:R0:W-:Y:S01]  /*0bc0*/  STL.64 [R1], R10 ;  /* 0x0000000a01007387 */ /* 0x0001e20000100a00 */
[----:B--2---:R-:W-:Y:S02]  /*0bd0*/  IMAD.U32 R4, RZ, RZ, UR4 ;  /* 0x00000004ff047e24 */ /* 0x004fe4000f8e00ff */
[----:B0-----:R-:W-:-:S07]  /*0be0*/  IMAD.U32 R5, RZ, RZ, UR5 ;  /* 0x00000005ff057e24 */ /* 0x001fce000f8e00ff */
[----:B------:R-:W-:-:S07]  /*0bf0*/  LEPC R20, `(.L_x_236) ;  /* 0x000000001014794e */ /* 0x000fce0000000000 */
[----:B-1----:R-:W-:Y:S05]  /*0c00*/  CALL.ABS.NOINC R8 ;  /* 0x0000000008007343 */ /* 0x002fea0003c00000 */
.L_x_236:
        /* <DEDUP_REMOVED lines=11> */
[----:B------:R-:W-:Y:S01]  /*0cc0*/  IMAD.MOV.U32 R11, RZ, RZ, 0x1 ;  /* 0x00000001ff0b7424 */ /* 0x000fe200078e00ff */
[----:B------:R-:W-:Y:S01]  /*0cd0*/  MOV R7, R34 ;  /* 0x0000002200077202 */ /* 0x000fe20000000f00 */
[----:B------:R-:W-:Y:S01]  /*0ce0*/  IMAD.U32 R5, RZ, RZ, UR5 ;  /* 0x00000005ff057e24 */ /* 0x000fe2000f8e00ff */
[----:B------:R0:W-:Y:S01]  /*0cf0*/  STL.64 [R1+0x8], R22 ;  /* 0x0000081601007387 */ /* 0x0001e20000100a00 */
[----:B------:R-:W-:-:S03]  /*0d00*/  IMAD.MOV.U32 R6, RZ, RZ, R35 ;  /* 0x000000ffff067224 */ /* 0x000fc600078e0023 */
[----:B------:R0:W-:Y:S04]  /*0d10*/  STL.64 [R1+0x10], R10 ;  /* 0x0000100a01007387 */ /* 0x0001e80000100a00 */
[----:B--23--:R0:W-:Y:S02]  /*0d20*/  STG.E desc[UR36][R38.64], R13 ;  /* 0x0000000d26007986 */ /* 0x00c1e4000c101924 */
[----:B------:R-:W-:-:S07]  /*0d30*/  LEPC R20, `(.L_x_237) ;  /* 0x000000001014794e */ /* 0x000fce0000000000 */
[----:B0-----:R-:W-:Y:S05]  /*0d40*/  CALL.ABS.NOINC R2 ;  /* 0x0000000002007343 */ /* 0x001fea0003c00000 */
.L_x_237:
[----:B------:R-:W2:Y:S01]  /*0d50*/  LDG.E R33, desc[UR36][R32.64+0x4] ;  /* 0x0000042420217981 */ /* 0x000ea2000c1e1900 */
[----:B------:R-:W-:Y:S01]  /*0d60*/  IMAD.MOV.U32 R8, RZ, RZ, R19 ;  /* 0x000000ffff087224 */ /* 0x000fe200078e0013 */
[----:B------:R-:W-:Y:S01]  /*0d70*/  MOV R24, R22 ;  /* 0x0000001600187202 */ /* 0x000fe20000000f00 */
[----:B------:R-:W-:Y:S01]  /*0d80*/  IMAD.MOV.U32 R9, RZ, RZ, R26 ;  /* 0x000000ffff097224 */ /* 0x000fe200078e001a */
[----:B------:R0:W1:Y:S01]  /*0d90*/  LDC.64 R2, c[0x4][R31] ;  /* 0x010000001f027b82 */ /* 0x0000620000000a00 */
[----:B------:R-:W-:Y:S01]  /*0da0*/  IMAD.MOV.U32 R19, RZ, RZ, RZ ;  /* 0x000000ffff137224 */ /* 0x000fe200078e00ff */
[----:B------:R-:W3:Y:S01]  /*0db0*/  LDCU.64 UR4, c[0x4][0x40] ;  /* 0x01000800ff0477ac */ /* 0x000ee20008000a00 */
[----:B------:R0:W-:Y:S01]  /*0dc0*/  STL.64 [R1+0x8], R24 ;  /* 0x0000081801007387 */ /* 0x0001e20000100a00 */
[----:B------:R-:W-:Y:S02]  /*0dd0*/  IMAD.MOV.U32 R6, RZ, RZ, R35 ;  /* 0x000000ffff067224 */ /* 0x000fe400078e0023 */
[----:B------:R-:W-:Y:S01]  /*0de0*/  IMAD.MOV.U32 R7, RZ, RZ, R34 ;  /* 0x000000ffff077224 */ /* 0x000fe200078e0022 */
[----:B------:R0:W-:Y:S04]  /*0df0*/  STL.64 [R1], R8 ;  /* 0x0000000801007387 */ /* 0x0001e80000100a00 */
[----:B------:R0:W-:Y:S01]  /*0e00*/  STL.64 [R1+0x10], R18 ;  /* 0x0000101201007387 */ /* 0x0001e20000100a00 */
[----:B---3--:R-:W-:Y:S01]  /*0e10*/  IMAD.U32 R4, RZ, RZ, UR4 ;  /* 0x00000004ff047e24 */ /* 0x008fe2000f8e00ff */
[----:B------:R-:W-:-:S02]  /*0e20*/  MOV R5, UR5 ;  /* 0x0000000500057c02 */ /* 0x000fc40008000f00 */
[----:B-12---:R0:W-:Y:S05]  /*0e30*/  STG.E desc[UR36][R38.64+0x4], R33 ;  /* 0x0000042126007986 */ /* 0x0061ea000c101924 */
[----:B------:R-:W-:-:S07]  /*0e40*/  LEPC R20, `(.L_x_238) ;  /* 0x000000001014794e */ /* 0x000fce0000000000 */
[----:B0-----:R-:W-:Y:S05]  /*0e50*/  CALL.ABS.NOINC R2 ;  /* 0x0000000002007343 */ /* 0x001fea0003c00000 */
.L_x_238:
[----:B------:R-:W0:Y:S02]  /*0e60*/  LDC.64 R4, c[0x0][0x388] ;  /* 0x0000e200ff047b82 */ /* 0x000e240000000a00 */
[----:B0-----:R-:W-:-:S06]  /*0e70*/  IMAD.WIDE R2, R18, 0x4, R4 ;  /* 0x0000000412027825 */ /* 0x001fcc00078e0204 */
[----:B------:R-:W2:Y:S01]  /*0e80*/  LDG.E R3, desc[UR36][R2.64] ;  /* 0x0000002402037981 */ /* 0x000ea2000c1e1900 */
[----:B------:R-:W-:Y:S01]  /*0e90*/  IMAD.WIDE R4, R25, 0x4, R4 ;  /* 0x0000000419047825 */ /* 0x000fe200078e0204 */
[----:B------:R-:W-:-:S03]  /*0ea0*/  IADD3 R29, PT, PT, R36, R29, RZ ;  /* 0x0000001d241d7210 */ /* 0x000fc60007ffe0ff */
[----:B------:R-:W-:Y:S01]  /*0eb0*/  IMAD.MOV.U32 R19, RZ, RZ, R16 ;  /* 0x000000ffff137224 */ /* 0x000fe200078e0010 */
[----:B--2---:R0:W-:Y:S06]  /*0ec0*/  STG.E desc[UR36][R4.64], R3 ;  /* 0x0000000304007986 */ /* 0x0041ec000c101924 */
.L_x_233:
[----:B------:R-:W-:Y:S05]  /*0ed0*/  BSYNC.RECONVERGENT B6 ;  /* 0x0000000000067941 */ /* 0x000fea0003800200 */
.L_x_232:
[----:B------:R-:W-:-:S13]  /*0ee0*/  ISETP.NE.AND P0, PT, R30, RZ, PT ;  /* 0x000000ff1e00720c */ /* 0x000fda0003f05270 */
[----:B------:R-:W-:Y:S05]  /*0ef0*/  @!P0 EXIT ;  /* 0x000000000000894d */ /* 0x000fea0003800000 */
.L_x_249:
        /* <DEDUP_REMOVED lines=22> */
.L_x_239:
        /* <DEDUP_REMOVED lines=24> */
[----:B0-2---:R-:W-:-:S07]  /*11e0*/  IADD3 R18, PT, PT, -R11, R2, RZ ;  /* 0x000000020b127210 */ /* 0x005fce0007ffe1ff */
[----:B------:R-:W-:-:S07]  /*11f0*/  LEPC R20, `(.L_x_240) ;  /* 0x000000001014794e */ /* 0x000fce0000000000 */
[----:B-1----:R-:W-:Y:S05]  /*1200*/  CALL.ABS.NOINC R8 ;  /* 0x0000000008007343 */ /* 0x002fea0003c00000 */
.L_x_240:
        /* <DEDUP_REMOVED lines=14> */
.L_x_241:
[----:B------:R-:W0:Y:S01]  /*12f0*/  LDC.64 R38, c[0x0][0x380] ;  /* 0x0000e000ff267b82 */ /* 0x000e220000000a00 */
[----:B------:R-:W-:Y:S01]  /*1300*/  MOV R12, R2 ;  /* 0x00000002000c7202 */ /* 0x000fe20000000f00 */
[----:B------:R-:W-:Y:S01]  /*1310*/  IMAD.MOV.U32 R10, RZ, RZ, R19 ;  /* 0x000000ffff0a7224 */ /* 0x000fe200078e0013 */
[----:B------:R-:W-:Y:S01]  /*1320*/  MOV R11, R26 ;  /* 0x0000001a000b7202 */ /* 0x000fe20000000f00 */
[----:B------:R-:W-:Y:S01]  /*1330*/  IMAD.MOV.U32 R13, RZ, RZ, 0x1 ;  /* 0x00000001ff0d7424 */ /* 0x000fe200078e00ff */
        /* <DEDUP_REMOVED lines=15> */
.L_x_242:
        /* <DEDUP_REMOVED lines=17> */
.L_x_243:
        /* <DEDUP_REMOVED lines=29> */
.L_x_244:
        /* <DEDUP_REMOVED lines=27> */
.L_x_245:
        /* <DEDUP_REMOVED lines=14> */
.L_x_246:
        /* <DEDUP_REMOVED lines=20> */
.L_x_247:
        /* <DEDUP_REMOVED lines=17> */
.L_x_248:
        /* <DEDUP_REMOVED lines=9> */
.L_x_250:
        /* <DEDUP_REMOVED lines=16> */
.L_x_1397:


//--------------------- .text._Z5evictIfLi8ELi1ELi8EEvPT_S1_PKiS3_S3_S3_iiiiii --------------------------
	.section	.text._Z5evictIfLi8ELi1ELi8EEvPT_S1_PKiS3_S3_S3_iiiiii,"ax",@progbits
	.align	128
        .global         _Z5evictIfLi8ELi1ELi8EEvPT_S1_PKiS3_S3_S3_iiiiii
        .type           _Z5evictIfLi8ELi1ELi8EEvPT_S1_PKiS3_S3_S3_iiiiii,@function
        .size           _Z5evictIfLi8ELi1ELi8EEvPT_S1_PKiS3_S3_S3_iiiiii,(.L_x_1398 - _Z5evictIfLi8ELi1ELi8EEvPT_S1_PKiS3_S3_S3_iiiiii)
        .other          _Z5evictIfLi8ELi1ELi8EEvPT_S1_PKiS3_S3_S3_iiiiii,@"STO_CUDA_ENTRY STV_DEFAULT"
_Z5evictIfLi8ELi1ELi8EEvPT_S1_PKiS3_S3_S3_iiiiii:
.text._Z5evictIfLi8ELi1ELi8EEvPT_S1_PKiS3_S3_S3_iiiiii:
        /* <DEDUP_REMOVED lines=53> */
.L_x_251:
        /* <DEDUP_REMOVED lines=18> */
.L_x_252:
        /* <DEDUP_REMOVED lines=14> */
.L_x_253:
        /* <DEDUP_REMOVED lines=11> */
.L_x_254:
[----:B------:R-:W0:Y:S01]  /*0600*/  LDCU UR4, c[0x0][0x3c0] ;  /* 0x00007800ff0477ac */ /* 0x000e220008000800 */
[----:B------:R-:W-:Y:S01]  /*0610*/  ISETP.GE.AND P0, PT, R22, R2, PT ;  /* 0x000000021600720c */ /* 0x000fe20003f06270 */
[----:B0-----:R-:W-:-:S12]  /*0620*/  IMAD R25, R24, UR4, RZ ;  /* 0x0000000418197c24 */ /* 0x001fd8000f8e02ff */
[----:B------:R-:W-:Y:S05]  /*0630*/  @P0 EXIT ;  /* 0x000000000000094d */ /* 0x000fea0003800000 */
[C---:B------:R-:W-:Y:S02]  /*0640*/  IMAD R27, R25.reuse, 0x8, R2 ;  /* 0x00000008191b7824 */ /* 0x040fe400078e0202 */
[----:B------:R-:W-:-:S07]  /*0650*/  IMAD R25, R25, 0x8, R22 ;  /* 0x0000000819197824 */ /* 0x000fce00078e0216 */
.L_x_273:
        /* <DEDUP_REMOVED lines=27> */
.L_x_255:
        /* <DEDUP_REMOVED lines=13> */
[----:B------:R-:W-:Y:S01]  /*08e0*/  IMAD.IADD R23, R34, 0x1, R19 ;  /* 0x0000000122177824 */ /* 0x000fe200078e0213 */
[----:B------:R-:W-:Y:S01]  /*08f0*/  MOV R6, R33 ;  /* 0x0000002100067202 */ /* 0x000fe20000000f00 */
[----:B------:R-:W-:Y:S01]  /*0900*/  IMAD.MOV.U32 R7, RZ, RZ, R31 ;  /* 0x000000ffff077224 */ /* 0x000fe200078e001f */
[----:B---3--:R-:W-:Y:S01]  /*0910*/  MOV R4, UR4 ;  /* 0x0000000400047c02 */ /* 0x008fe20008000f00 */
[----:B------:R-:W-:Y:S02]  /*0920*/  IMAD.U32 R5, RZ, RZ, UR5 ;  /* 0x00000005ff057e24 */ /* 0x000fe4000f8e00ff */
[----:B----4-:R-:W-:Y:S01]  /*0930*/  IMAD.SHL.U32 R10, R29, 0x40, RZ ;  /* 0x000000401d0a7824 */ /* 0x010fe200078e00ff */
[----:B------:R1:W-:Y:S03]  /*0940*/  STL.64 [R1+0x8], R28 ;  /* 0x0000081c01007387 */ /* 0x0003e60000100a00 */
[----:B------:R-:W-:Y:S01]  /*0950*/  IMAD.IADD R2, R10, 0x1, R11 ;  /* 0x000000010a027824 */ /* 0x000fe200078e020b */
[----:B------:R1:W-:Y:S04]  /*0960*/  STL.64 [R1+0x10], R10 ;  /* 0x0000100a01007387 */ /* 0x0003e80000100a00 */
[----:B--2---:R1:W-:Y:S02]  /*0970*/  STL [R1+0x18], R2 ;  /* 0x0000180201007387 */ /* 0x0043e40000100800 */
[----:B------:R-:W-:-:S07]  /*0980*/  LEPC R20, `(.L_x_256) ;  /* 0x000000001014794e */ /* 0x000fce0000000000 */
[----:B-1----:R-:W-:Y:S05]  /*0990*/  CALL.ABS.NOINC R8 ;  /* 0x0000000008007343 */ /* 0x002fea0003c00000 */
.L_x_256:
        /* <DEDUP_REMOVED lines=14> */
.L_x_257:
[----:B------:R-:W0:Y:S01]  /*0a80*/  LDC.64 R34, c[0x0][0x380] ;  /* 0x0000e000ff227b82 */ /* 0x000e220000000a00 */
[----:B------:R-:W-:Y:S01]  /*0a90*/  MOV R10, R29 ;  /* 0x0000001d000a7202 */ /* 0x000fe20000000f00 */
[----:B------:R-:W-:Y:S01]  /*0aa0*/  IMAD.MOV.U32 R11, RZ, RZ, R18 ;  /* 0x000000ffff0b7224 */ /* 0x000fe200078e0012 */
[----:B------:R-:W-:Y:S01]  /*0ab0*/  MOV R12, R22 ;  /* 0x00000016000c7202 */ /* 0x000fe20000000f00 */
[----:B------:R-:W-:Y:S01]  /*0ac0*/  VIADD R13, R23, 0x8 ;  /* 0x00000008170d7836 */ /* 0x000fe20000000000 */
[----:B------:R-:W1:Y:S01]  /*0ad0*/  LDCU.64 UR4, c[0x4][0x38] ;  /* 0x01000700ff0477ac */ /* 0x000e620008000a00 */
[----:B0-----:R-:W-:-:S05]  /*0ae0*/  IMAD.WIDE R36, R2, 0x4, R34 ;  /* 0x0000000402247825 */ /* 0x001fca00078e0222 */
[----:B------:R-:W2:Y:S01]  /*0af0*/  LDG.E R3, desc[UR36][R36.64] ;  /* 0x0000002424037981 */ /* 0x000ea2000c1e1900 */
[----:B------:R-:W-:Y:S01]  /*0b00*/  VIADD R14, R2, 0x8 ;  /* 0x00000008020e7836 */ /* 0x000fe20000000000 */
[----:B------:R0:W3:Y:S01]  /*0b10*/  LDC.64 R8, c[0x4][R30] ;  /* 0x010000001e087b82 */ /* 0x0000e20000000a00 */
[----:B------:R-:W-:Y:S01]  /*0b20*/  IMAD.MOV.U32 R15, RZ, RZ, RZ ;  /* 0x000000ffff0f7224 */ /* 0x000fe200078e00ff */
[----:B------:R0:W-:Y:S01]  /*0b30*/  STL.64 [R1], R10 ;  /* 0x0000000a01007387 */ /* 0x0001e20000100a00 */
[----:B------:R-:W-:Y:S01]  /*0b40*/  IMAD.WIDE R34, R23, 0x4, R34 ;  /* 0x0000000417227825 */ /* 0x000fe200078e0222 */
[----:B-1----:R-:W-:Y:S02]  /*0b50*/  MOV R4, UR4 ;  /* 0x0000000400047c02 */ /* 0x002fe40008000f00 */
[----:B------:R0:W-:Y:S01]  /*0b60*/  STL.64 [R1+0x8], R12 ;  /* 0x0000080c01007387 */ /* 0x0001e20000100a00 */
[----:B------:R-:W-:Y:S01]  /*0b70*/  IMAD.U32 R5, RZ, RZ, UR5 ;  /* 0x00000005ff057e24 */ /* 0x000fe2000f8e00ff */
[----:B------:R-:W-:Y:S01]  /*0b80*/  MOV R7, R31 ;  /* 0x0000001f00077202 */ /* 0x000fe20000000f00 */
[----:B------:R-:W-:Y:S01]  /*0b90*/  IMAD.MOV.U32 R6, RZ, RZ, R33 ;  /* 0x000000ffff067224 */ /* 0x000fe200078e0021 */
[----:B------:R0:W-:Y:S04]  /*0ba0*/  STL.64 [R1+0x10], R14 ;  /* 0x0000100e01007387 */ /* 0x0001e80000100a00 */
[----:B--23--:R0:W-:Y:S02]  /*0bb0*/  STG.E desc[UR36][R34.64], R3 ;  /* 0x0000000322007986 */ /* 0x00c1e4000c101924 */
[----:B------:R-:W-:-:S07]  /*0bc0*/  LEPC R20, `(.L_x_258) ;  /* 0x000000001014794e */ /* 0x000fce0000000000 */
[----:B0-----:R-:W-:Y:S05]  /*0bd0*/  CALL.ABS.NOINC R8 ;  /* 0x0000000008007343 */ /* 0x001fea0003c00000 */
.L_x_258:
[----:B------:R-:W2:Y:S01]  /*0be0*/  LDG.E R3, desc[UR36][R36.64+0x20] ;  /* 0x0000202424037981 */ /* 0x000ea2000c1e1900 */
[----:B------:R-:W-:Y:S02]  /*0bf0*/  HFMA2 R11, -RZ, RZ, 0, 0 ;  /* 0x00000000ff0b7431 */ /* 0x000fe400000001ff */
[----:B------:R-:W-:Y:S01]  /*0c00*/  IMAD.MOV.U32 R12, RZ, RZ, R29 ;  /* 0x000000ffff0c7224 */ /* 0x000fe200078e001d */
[----:B------:R-:W-:Y:S01]  /*0c10*/  IADD3 R15, PT, PT, R23, 0x10, RZ ;  /* 0x00000010170f7810 */ /* 0x000fe20007ffe0ff */
[----:B------:R-:W-:Y:S01]  /*0c20*/  IMAD.MOV.U32 R13, RZ, RZ, R18 ;  /* 0x000000ffff0d7224 */ /* 0x000fe200078e0012 */
[----:B------:R0:W1:Y:S01]  /*0c30*/  LDC.64 R8, c[0x4][R30] ;  /* 0x010000001e087b82 */ /* 0x0000620000000a00 */
[----:B------:R-:W-:Y:S01]  /*0c40*/  IMAD.MOV.U32 R14, RZ, RZ, R22 ;  /* 0x000000ffff0e7224 */ /* 0x000fe200078e0016 */
[----:B------:R-:W3:Y:S01]  /*0c50*/  LDCU.64 UR4, c[0x4][0x38] ;  /* 0x01000700ff0477ac */ /* 0x000ee20008000a00 */
[----:B------:R-:W-:Y:S01]  /*0c60*/  VIADD R10, R2, 0x10 ;  /* 0x00000010020a7836 */ /* 0x000fe20000000000 */
[----:B------:R0:W-:Y:S01]  /*0c70*/  STL.64 [R1], R12 ;  /* 0x0000000c01007387 */ /* 0x0001e20000100a00 */
[----:B------:R-:W-:Y:S01]  /*0c80*/  IMAD.MOV.U32 R6, RZ, RZ, R33 ;  /* 0x000000ffff067224 */ /* 0x000fe200078e0021 */
[----:B------:R-:W-:-:S02]  /*0c90*/  MOV R7, R31 ;  /* 0x0000001f00077202 */ /* 0x000fc40000000f00 */
[----:B------:R0:W-:Y:S04]  /*0ca0*/  STL.64 [R1+0x8], R14 ;  /* 0x0000080e01007387 */ /* 0x0001e80000100a00 */
[----:B------:R0:W-:Y:S01]  /*0cb0*/  STL.64 [R1+0x10], R10 ;  /* 0x0000100a01007387 */ /* 0x0001e20000100a00 */
[----:B---3--:R-:W-:Y:S01]  /*0cc0*/  IMAD.U32 R4, RZ, RZ, UR4 ;  /* 0x00000004ff047e24 */ /* 0x008fe2000f8e00ff */
[----:B------:R-:W-:Y:S02]  /*0cd0*/  MOV R5, UR5 ;  /* 0x0000000500057c02 */ /* 0x000fe40008000f00 */
[----:B-12---:R0:W-:Y:S05]  /*0ce0*/  STG.E desc[UR36][R34.64+0x20], R3 ;  /* 0x0000200322007986 */ /* 0x0061ea000c101924 */
[----:B------:R-:W-:-:S07]  /*0cf0*/  LEPC R20, `(.L_x_259) ;  /* 0x000000001014794e */ /* 0x000fce0000000000 */
[----:B0-----:R-:W-:Y:S05]  /*0d00*/  CALL.ABS.NOINC R8 ;  /* 0x0000000008007343 */ /* 0x001fea0003c00000 */
.L_x_259:
[----:B------:R-:W2:Y:S01]  /*0d10*/  LDG.E R3, desc[UR36][R36.64+0x40] ;  /* 0x0000402424037981 */ /* 0x000ea2000c1e1900 */
[----:B------:R-:W-:Y:S02]  /*0d20*/  HFMA2 R11, -RZ, RZ, 0, 0 ;  /* 0x00000000ff0b7431 */ /* 0x000fe400000001ff */
[----:B------:R-:W-:Y:S01]  /*0d30*/  IMAD.MOV.U32 R12, RZ, RZ, R29 ;  /* 0x000000ffff0c7224 */ /* 0x000fe200078e001d */
[----:B------:R-:W-:Y:S01]  /*0d40*/  MOV R13, R18 ;  /* 0x00000012000d7202 */ /* 0x000fe20000000f00 */
[----:B------:R-:W-:Y:S01]  /*0d50*/  VIADD R15, R23, 0x18 ;  /* 0x00000018170f7836 */ /* 0x000fe20000000000 */
[----:B------:R-:W-:Y:S01]  /*0d60*/  MOV R14, R22 ;  /* 0x00000016000e7202 */ /* 0x000fe20000000f00 */
[----:B------:R-:W-:Y:S01]  /*0d70*/  VIADD R10, R2, 0x18 ;  /* 0x00000018020a7836 */ /* 0x000fe20000000000 */
        /* <DEDUP_REMOVED lines=12> */
.L_x_260:
        /* <DEDUP_REMOVED lines=19> */
.L_x_261:
        /* <DEDUP_REMOVED lines=19> */
.L_x_262:
        /* <DEDUP_REMOVED lines=19> */
.L_x_263:
        /* <DEDUP_REMOVED lines=19> */
.L_x_264:
[----:B------:R-:W2:Y:S01]  /*1300*/  LDG.E R37, desc[UR36][R36.64+0xe0] ;  /* 0x0000e02424257981 */ /* 0x000ea2000c1e1900 */
[----:B------:R-:W-:Y:S01]  /*1310*/  IMAD.MOV.U32 R10, RZ, RZ, R29 ;  /* 0x000000ffff0a7224 */ /* 0x000fe200078e001d */
[----:B------:R-:W-:Y:S01]  /*1320*/  MOV R11, R18 ;  /* 0x00000012000b7202 */ /* 0x000fe20000000f00 */
[----:B------:R-:W-:Y:S01]  /*1330*/  IMAD.MOV.U32 R3, RZ, RZ, RZ ;  /* 0x000000ffff037224 */ /* 0x000fe200078e00ff */
        /* <DEDUP_REMOVED lines=12> */
.L_x_265:
        /* <DEDUP_REMOVED lines=20> */
.L_x_266:
[----:B------:R-:W2:Y:S01]  /*1540*/  LDG.E R3, desc[UR36][R36.64+0x20] ;  /* 0x0000202424037981 */ /* 0x000ea2000c1e1900 */
[----:B------:R-:W-:Y:S01]  /*1550*/  HFMA2 R13, -RZ, RZ, 0, 9.5367431640625e-07 ;  /* 0x00000010ff0d7431 */ /* 0x000fe200000001ff */
        /* <DEDUP_REMOVED lines=15> */
.L_x_267:
[----:B------:R-:W2:Y:S01]  /*1650*/  LDG.E R3, desc[UR36][R36.64+0x40] ;  /* 0x0000402424037981 */ /* 0x000ea2000c1e1900 */
[----:B------:R-:W-:Y:S01]  /*1660*/  HFMA2 R13, -RZ, RZ, 0, 1.430511474609375e-06 ;  /* 0x00000018ff0d7431 */ /* 0x000fe200000001ff */
        /* <DEDUP_REMOVED lines=15> */
.L_x_268:
[----:B------:R-:W2:Y:S01]  /*1760*/  LDG.E R3, desc[UR36][R36.64+0x60] ;  /* 0x0000602424037981 */ /* 0x000ea2000c1e1900 */
[----:B------:R-:W-:Y:S01]  /*1770*/  HFMA2 R13, -RZ, RZ, 0, 1.9073486328125e-06 ;  /* 0x00000020ff0d7431 */ /* 0x000fe200000001ff */
        /* <DEDUP_REMOVED lines=15> */
.L_x_269:
        /* <DEDUP_REMOVED lines=17> */
.L_x_270:
[----:B------:R-:W2:Y:S01]  /*1980*/  LDG.E R3, desc[UR36][R36.64+0xa0] ;  /* 0x0000a02424037981 */ /* 0x000ea2000c1e1900 */
[----:B------:R-:W-:Y:S01]  /*1990*/  HFMA2 R13, -RZ, RZ, 0, 2.86102294921875e-06 ;  /* 0x00000030ff0d7431 */ /* 0x000fe200000001ff */
        /* <DEDUP_REMOVED lines=15> */
.L_x_271:
        /* <DEDUP_REMOVED lines=17> */
.L_x_272:
[----:B------:R-:W2:Y:S01]  /*1ba0*/  LDG.E R37, desc[UR36][R36.64+0xe0] ;  /* 0x0000e02424257981 */ /* 0x000ea2000c1e1900 */
[----:B------:R-:W-:Y:S02]  /*1bb0*/  ISETP.NE.AND P6, PT, R24, RZ, PT ;  /* 0x000000ff1800720c */ /* 0x000fe40003fc5270 */
[----:B------:R-:W-:Y:S01]  /*1bc0*/  IADD3 R17, PT, PT, R32, R17, RZ ;  /* 0x0000001120117210 */ /* 0x000fe20007ffe0ff */
[----:B--2---:R0:W-:Y:S10]  /*1bd0*/  STG.E desc[UR36][R34.64+0xe0], R37 ;  /* 0x0000e02522007986 */ /* 0x0041f4000c101924 */
[----:B------:R-:W-:Y:S05]  /*1be0*/  @!P6 BRA `(.L_x_273) ;  /* 0xffffffe8009ce947 */ /* 0x000fea000383ffff */
[----:B------:R-:W-:Y:S05]  /*1bf0*/  EXIT ;  /* 0x000000000000794d */ /* 0x000fea0003800000 */
.L_x_274:
        /* <DEDUP_REMOVED lines=16> */
.L_x_1398:


//--------------------- .text._Z5evictIfLi4ELi1ELi8EEvPT_S1_PKiS3_S3_S3_iiiiii --------------------------
	.section	.text._Z5evictIfLi4ELi1ELi8EEvPT_S1_PKiS3_S3_S3_iiiiii,"ax",@progbits
	.align	128
        .global         _Z5evictIfLi4ELi1ELi8EEvPT_S1_PKiS3_S3_S3_iiiiii
        .type           _Z5evictIfLi4ELi1ELi8EEvPT_S1_PKiS3_S3_S3_iiiiii,@function
        .size           _Z5evictIfLi4ELi1ELi8EEvPT_S1_PKiS3_S3_S3_iiiiii,(.L_x_1399 - _Z5evictIfLi4ELi1ELi8EEvPT_S1_PKiS3_S3_S3_iiiiii)
        .other          _Z5evictIfLi4ELi1ELi8EEvPT_S1_PKiS3_S3_S3_iiiiii,@"STO_CUDA_ENTRY STV_DEFAULT"
_Z5evictIfLi4ELi1ELi8EEvPT_S1_PKiS3_S3_S3_iiiiii:
.text._Z5evictIfLi4ELi1ELi8EEvPT_S1_PKiS3_S3_S3_iiiiii:
        /* <DEDUP_REMOVED lines=53> */
.L_x_275:
        /* <DEDUP_REMOVED lines=18> */
.L_x_276:
        /* <DEDUP_REMOVED lines=14> */
.L_x_277:
        /* <DEDUP_REMOVED lines=11> */
.L_x_278:
[----:B------:R-:W0:Y:S01]  /*0600*/  LDCU UR4, c[0x0][0x3c0] ;  /* 0x00007800ff0477ac */ /* 0x000e220008000800 */
[----:B------:R-:W-:Y:S01]  /*0610*/  ISETP.GE.AND P0, PT, R22, R2, PT ;  /* 0x000000021600720c */ /* 0x000fe20003f06270 */
[----:B0-----:R-:W-:-:S12]  /*0620*/  IMAD R25, R24, UR4, RZ ;  /* 0x0000000418197c24 */ /* 0x001fd8000f8e02ff */
[----:B------:R-:W-:Y:S05]  /*0630*/  @P0 EXIT ;  /* 0x000000000000094d */ /* 0x000fea0003800000 */
[C---:B------:R-:W-:Y:S02]  /*0640*/  IMAD R27, R25.reuse, 0x8, R2 ;  /* 0x00000008191b7824 */ /* 0x040fe400078e0202 */
[----:B------:R-:W-:-:S07]  /*0650*/  IMAD R25, R25, 0x8, R22 ;  /* 0x0000000819197824 */ /* 0x000fce00078e0216 */
.L_x_289:
        /* <DEDUP_REMOVED lines=27> */
.L_x_279:
        /* <DEDUP_REMOVED lines=25> */
.L_x_280:
        /* <DEDUP_REMOVED lines=14> */
.L_x_281:
[----:B------:R-:W0:Y:S01]  /*0a80*/  LDC.64 R34, c[0x0][0x380] ;  /* 0x0000e000ff227b82 */ /* 0x000e220000000a00 */
[----:B------:R-:W-:Y:S02]  /*0a90*/  HFMA2 R15, -RZ, RZ, 0, 0 ;  /* 0x00000000ff0f7431 */ /* 0x000fe400000001ff */
[----:B------:R-:W-:Y:S01]  /*0aa0*/  IMAD.MOV.U32 R10, RZ, RZ, R29 ;  /* 0x000000ffff0a7224 */ /* 0x000fe200078e001d */
[----:B------:R-:W-:Y:S01]  /*0ab0*/  MOV R11, R18 ;  /* 0x00000012000b7202 */ /* 0x000fe20000000f00 */
[----:B------:R-:W-:Y:S01]  /*0ac0*/  VIADD R13, R23, 0x8 ;  /* 0x00000008170d7836 */ /* 0x000fe20000000000 */
[----:B------:R-:W-:Y:S01]  /*0ad0*/  MOV R12, R22 ;  /* 0x00000016000c7202 */ /* 0x000fe20000000f00 */
[C---:B------:R-:W-:Y:S01]  /*0ae0*/  VIADD R14, R2.reuse, 0x8 ;  /* 0x00000008020e7836 */ /* 0x040fe20000000000 */
        /* <DEDUP_REMOVED lines=15> */
.L_x_282:
        /* <DEDUP_REMOVED lines=19> */
.L_x_283:
        /* <DEDUP_REMOVED lines=19> */
.L_x_284:
        /* <DEDUP_REMOVED lines=16> */
.L_x_285:
        /* <DEDUP_REMOVED lines=20> */
.L_x_286:
        /* <DEDUP_REMOVED lines=17> */
.L_x_287:
        /* <DEDUP_REMOVED lines=17> */
.L_x_288:
[----:B------:R-:W2:Y:S01]  /*12a0*/  LDG.E R37, desc[UR36][R36.64+0x60] ;  /* 0x0000602424257981 */ /* 0x000ea2000c1e1900 */
[----:B------:R-:W-:Y:S02]  /*12b0*/  ISETP.NE.AND P6, PT, R24, RZ, PT ;  /* 0x000000ff1800720c */ /* 0x000fe40003fc5270 */
[----:B------:R-:W-:Y:S01]  /*12c0*/  IADD3 R17, PT, PT, R32, R17, RZ ;  /* 0x0000001120117210 */ /* 0x000fe20007ffe0ff */
[----:B--2---:R0:W-:Y:S10]  /*12d0*/  STG.E desc[UR36][R34.64+0x60], R37 ;  /* 0x0000602522007986 */ /* 0x0041f4000c101924 */
[----:B------:R-:W-:Y:S05]  /*12e0*/  @!P6 BRA `(.L_x_289) ;  /* 0xfffffff000dce947 */ /* 0x000fea000383ffff */
[----:B------:R-:W-:Y:S05]  /*12f0*/  EXIT ;  /* 0x000000000000794d */ /* 0x000fea0003800000 */
.L_x_290:
        /* <DEDUP_REMOVED lines=16> */
.L_x_1399:


//--------------------- .text._Z5evictIfLi2ELi1ELi8EEvPT_S1_PKiS3_S3_S3_iiiiii --------------------------
	.section	.text._Z5evictIfLi2ELi1ELi8EEvPT_S1_PKiS3_S3_S3_iiiiii,"ax",@progbits
	.align	128
        .global         _Z5evictIfLi2ELi1ELi8EEvPT_S1_PKiS3_S3_S3_iiiiii
        .type           _Z5evictIfLi2ELi1ELi8EEvPT_S1_PKiS3_S3_S3_iiiiii,@function
        .size           _Z5evictIfLi2ELi1ELi8EEvPT_S1_PKiS3_S3_S3_iiiiii,(.L_x_1400 - _Z5evictIfLi2ELi1ELi8EEvPT_S1_PKiS3_S3_S3_iiiiii)
        .other          _Z5evictIfLi2ELi1ELi8EEvPT_S1_PKiS3_S3_S3_iiiiii,@"STO_CUDA_ENTRY STV_DEFAULT"
_Z5evictIfLi2ELi1ELi8EEvPT_S1_PKiS3_S3_S3_iiiiii:
.text._Z5evictIfLi2ELi1ELi8EEvPT_S1_PKiS3_S3_S3_iiiiii:
        /* <DEDUP_REMOVED lines=53> */
.L_x_291:
        /* <DEDUP_REMOVED lines=18> */
.L_x_292:
        /* <DEDUP_REMOVED lines=14> */
.L_x_293:
        /* <DEDUP_REMOVED lines=11> */
.L_x_294:
        /* <DEDUP_REMOVED lines=58> */
.L_x_297:
        /* <DEDUP_REMOVED lines=14> */
[----:B------:R-:W-:Y:S01]  /*0a80*/  IMAD.IADD R31, R34, 0x1, R25 ;  /* 0x00000001221f7824 */ /* 0x000fe200078e0219 */
[----:B------:R-:W-:Y:S01]  /*0a90*/  MOV R7, R26 ;  /* 0x0000001a00077202 */ /* 0x000fe20000000f00 */
[----:B------:R-:W-:Y:S01]  /*0aa0*/  IMAD.MOV.U32 R6, RZ, RZ, R27 ;  /* 0x000000ffff067224 */ /* 0x000fe200078e001b */
[----:B0-----:R-:W-:Y:S01]  /*0ab0*/  MOV R4, UR4 ;  /* 0x0000000400047c02 */ /* 0x001fe20008000f00 */
[----:B------:R-:W-:Y:S01]  /*0ac0*/  IMAD.U32 R5, RZ, RZ, UR5 ;  /* 0x00000005ff057e24 */ /* 0x000fe2000f8e00ff */
[----:B--2---:R-:W-:Y:S01]  /*0ad0*/  SHF.L.U32 R10, R17, 0x4, RZ ;  /* 0x00000004110a7819 */ /* 0x004fe200000006ff */
[----:B------:R1:W-:Y:S04]  /*0ae0*/  STL.64 [R1+0x8], R16 ;  /* 0x0000081001007387 */ /* 0x0003e80000100a00 */
[----:B------:R-:W-:Y:S01]  /*0af0*/  IMAD.IADD R2, R10, 0x1, R11 ;  /* 0x000000010a027824 */ /* 0x000fe200078e020b */
[----:B------:R1:W-:Y:S04]  /*0b00*/  STL.64 [R1+0x10], R10 ;  /* 0x0000100a01007387 */ /* 0x0003e80000100a00 */
[----:B---3--:R1:W-:Y:S02]  /*0b10*/  STL [R1+0x18], R2 ;  /* 0x0000180201007387 */ /* 0x0083e40000100800 */
[----:B------:R-:W-:-:S07]  /*0b20*/  LEPC R20, `(.L_x_298) ;  /* 0x000000001014794e */ /* 0x000fce0000000000 */
[----:B-1----:R-:W-:Y:S05]  /*0b30*/  CALL.ABS.NOINC R8 ;  /* 0x0000000008007343 */ /* 0x002fea0003c00000 */
.L_x_298:
        /* <DEDUP_REMOVED lines=14> */
.L_x_299:
[----:B------:R-:W0:Y:S01]  /*0c20*/  LDC.64 R34, c[0x0][0x380] ;  /* 0x0000e000ff227b82 */ /* 0x000e220000000a00 */
[----:B------:R-:W-:Y:S01]  /*0c30*/  IMAD.MOV.U32 R10, RZ, RZ, R17 ;  /* 0x000000ffff0a7224 */ /* 0x000fe200078e0011 */
[----:B------:R-:W-:Y:S01]  /*0c40*/  MOV R11, R24 ;  /* 0x00000018000b7202 */ /* 0x000fe20000000f00 */
[----:B------:R-:W-:Y:S01]  /*0c50*/  VIADD R15, R31, 0x8 ;  /* 0x000000081f0f7836 */ /* 0x000fe20000000000 */
[C---:B------:R-:W-:Y:S01]  /*0c60*/  IADD3 R12, PT, PT, R2.reuse, 0x8, RZ ;  /* 0x00000008020c7810 */ /* 0x040fe20007ffe0ff */
[----:B------:R-:W-:Y:S01]  /*0c70*/  IMAD.MOV.U32 R14, RZ, RZ, R30 ;  /* 0x000000ffff0e7224 */ /* 0x000fe200078e001e */
[----:B------:R-:W1:Y:S01]  /*0c80*/  LDCU.64 UR4, c[0x4][0x38] ;  /* 0x01000700ff0477ac */ /* 0x000e620008000a00 */
[----:B0-----:R-:W-:-:S05]  /*0c90*/  IMAD.WIDE R36, R2, 0x4, R34 ;  /* 0x0000000402247825 */ /* 0x001fca00078e0222 */
[----:B------:R-:W2:Y:S01]  /*0ca0*/  LDG.E R3, desc[UR36][R36.64] ;  /* 0x0000002424037981 */ /* 0x000ea2000c1e1900 */
[----:B------:R-:W-:Y:S01]  /*0cb0*/  IMAD.MOV.U32 R13, RZ, RZ, RZ ;  /* 0x000000ffff0d7224 */ /* 0x000fe200078e00ff */
[----:B------:R0:W3:Y:S01]  /*0cc0*/  LDC.64 R8, c[0x4][R23] ;  /* 0x0100000017087b82 */ /* 0x0000e20000000a00 */
[----:B------:R-:W-:Y:S01]  /*0cd0*/  IMAD.WIDE R34, R31, 0x4, R34 ;  /* 0x000000041f227825 */ /* 0x000fe200078e0222 */
[----:B------:R0:W-:Y:S01]  /*0ce0*/  STL.64 [R1], R10 ;  /* 0x0000000a01007387 */ /* 0x0001e20000100a00 */
[----:B-1----:R-:W-:Y:S02]  /*0cf0*/  MOV R5, UR5 ;  /* 0x0000000500057c02 */ /* 0x002fe40008000f00 */
        /* <DEDUP_REMOVED lines=8> */
.L_x_300:
[----:B------:R-:W2:Y:S01]  /*0d80*/  LDG.E R37, desc[UR36][R36.64+0x20] ;  /* 0x0000202424257981 */ /* 0x000ea2000c1e1900 */
[----:B------:R-:W-:Y:S01]  /*0d90*/  MOV R10, R17 ;  /* 0x00000011000a7202 */ /* 0x000fe20000000f00 */
[----:B------:R-:W-:Y:S01]  /*0da0*/  IMAD.MOV.U32 R11, RZ, RZ, R24 ;  /* 0x000000ffff0b7224 */ /* 0x000fe200078e0018 */
[----:B------:R0:W1:Y:S01]  /*0db0*/  LDC.64 R8, c[0x4][R23] ;  /* 0x0100000017087b82 */ /* 0x0000620000000a00 */
[----:B------:R-:W-:Y:S01]  /*0dc0*/  IMAD.MOV.U32 R3, RZ, RZ, RZ ;  /* 0x000000ffff037224 */ /* 0x000fe200078e00ff */
[----:B------:R0:W-:Y:S01]  /*0dd0*/  STL.64 [R1+0x8], R30 ;  /* 0x0000081e01007387 */ /* 0x0001e20000100a00 */
[----:B------:R-:W3:Y:S01]  /*0de0*/  LDCU.64 UR4, c[0x4][0x40] ;  /* 0x01000800ff0477ac */ /* 0x000ee20008000a00 */
[----:B------:R-:W-:Y:S01]  /*0df0*/  IMAD.MOV.U32 R6, RZ, RZ, R27 ;  /* 0x000000ffff067224 */ /* 0x000fe200078e001b */
[----:B------:R-:W-:Y:S01]  /*0e00*/  MOV R7, R26 ;  /* 0x0000001a00077202 */ /* 0x000fe20000000f00 */
[----:B------:R0:W-:Y:S04]  /*0e10*/  STL.64 [R1], R10 ;  /* 0x0000000a01007387 */ /* 0x0001e80000100a00 */
[----:B------:R0:W-:Y:S01]  /*0e20*/  STL.64 [R1+0x10], R2 ;  /* 0x0000100201007387 */ /* 0x0001e20000100a00 */
[----:B---3--:R-:W-:Y:S01]  /*0e30*/  MOV R4, UR4 ;  /* 0x0000000400047c02 */ /* 0x008fe20008000f00 */
[----:B------:R-:W-:-:S02]  /*0e40*/  IMAD.U32 R5, RZ, RZ, UR5 ;  /* 0x00000005ff057e24 */ /* 0x000fc4000f8e00ff */
[----:B-12---:R0:W-:Y:S05]  /*0e50*/  STG.E desc[UR36][R34.64+0x20], R37 ;  /* 0x0000202522007986 */ /* 0x0061ea000c101924 */
[----:B------:R-:W-:-:S07]  /*0e60*/  LEPC R20, `(.L_x_301) ;  /* 0x000000001014794e */ /* 0x000fce0000000000 */
[----:B0-----:R-:W-:Y:S05]  /*0e70*/  CALL.ABS.NOINC R8 ;  /* 0x0000000008007343 */ /* 0x001fea0003c00000 */
.L_x_301:
[----:B------:R-:W0:Y:S01]  /*0e80*/  LDC.64 R4, c[0x0][0x388] ;  /* 0x0000e200ff047b82 */ /* 0x000e220000000a00 */
        /* <DEDUP_REMOVED lines=19> */
.L_x_302:
[----:B------:R-:W2:Y:S01]  /*0fc0*/  LDG.E R35, desc[UR36][R34.64+0x20] ;  /* 0x0000202422237981 */ /* 0x000ea2000c1e1900 */
[----:B------:R-:W-:Y:S01]  /*0fd0*/  IADD3 R29, PT, PT, R32, R29, RZ ;  /* 0x0000001d201d7210 */ /* 0x000fe20007ffe0ff */
[----:B------:R-:W-:Y:S02]  /*0fe0*/  IMAD.MOV.U32 R23, RZ, RZ, R18 ;  /* 0x000000ffff177224 */ /* 0x000fe400078e0012 */
[----:B--2---:R0:W-:Y:S05]  /*0ff0*/  STG.E desc[UR36][R16.64+0x20], R35 ;  /* 0x0000202310007986 */ /* 0x0041ea000c101924 */
.L_x_296:
[----:B------:R-:W-:Y:S05]  /*1000*/  BSYNC.RECONVERGENT B6 ;  /* 0x0000000000067941 */ /* 0x000fea0003800200 */
.L_x_295:
[----:B------:R-:W-:-:S13]  /*1010*/  ISETP.NE.AND P0, PT, R22, RZ, PT ;  /* 0x000000ff1600720c */ /* 0x000fda0003f05270 */
[----:B------:R-:W-:Y:S05]  /*1020*/  @!P0 EXIT ;  /* 0x000000000000894d */ /* 0x000fea0003800000 */
.L_x_315:
[----:B01----:R-:W0:Y:S01]  /*1030*/  LDC.64 R34, c[0x0][0x390] ;  /* 0x0000e400ff227b82 */ /* 0x003e220000000a00 */
[----:B------:R-:W1:Y:S01]  /*1040*/  LDCU UR4, c[0x0][0x3b4] ;  /* 0x00007680ff0477ac */ /* 0x000e620008000800 */
[----:B0-----:R-:W-:-:S05]  /*1050*/  IMAD.WIDE R34, R23, 0x4, R34 ;  /* 0x0000000417227825 */ /* 0x001fca00078e0222 */
[----:B------:R-:W1:Y:S01]  /*1060*/  LDG.E.CONSTANT R22, desc[UR36][R34.64] ;  /* 0x0000002422167981 */ /* 0x000e62000c1e9900 */
[----:B------:R-:W-:Y:S01]  /*1070*/  IADD3 R18, PT, PT, R32, R23, RZ ;  /* 0x0000001720127210 */ /* 0x000fe20007ffe0ff */
[----:B------:R-:W-:Y:S01]  /*1080*/  IMAD.MOV.U32 R7, RZ, RZ, R26 ;  /* 0x000000ffff077224 */ /* 0x000fe200078e001a */
[----:B------:R-:W-:Y:S02]  /*1090*/  MOV R33, 0x0 ;  /* 0x0000000000217802 */ /* 0x000fe40000000f00 */
[----:B------:R-:W-:Y:S01]  /*10a0*/  MOV R6, R27 ;  /* 0x0000001b00067202 */ /* 0x000fe20000000f00 */
[----:B------:R0:W-:Y:S01]  /*10b0*/  STL.64 [R1+0x10], R18 ;  /* 0x0000101201007387 */ /* 0x0001e20000100a00 */
[----:B-1----:R-:W-:Y:S01]  /*10c0*/  VIADD R22, R22, -UR4 ;  /* 0x8000000416167c36 */ /* 0x002fe20008000000 */
[----:B------:R-:W1:Y:S04]  /*10d0*/  LDCU.64 UR4, c[0x4][0x28] ;  /* 0x01000500ff0477ac */ /* 0x000e680008000a00 */
[----:B------:R-:W-:Y:S01]  /*10e0*/  SHF.R.S32.HI R3, RZ, 0x1f, R22 ;  /* 0x0000001fff037819 */ /* 0x000fe20000011416 */
[----:B------:R0:W-:Y:S03]  /*10f0*/  STL.64 [R1+0x8], R22 ;  /* 0x0000081601007387 */ /* 0x0001e60000100a00 */
[----:B------:R-:W-:-:S02]  /*1100*/  LEA.HI R36, R3, R22, RZ, 0x3 ;  /* 0x0000001603247211 */ /* 0x000fc400078f18ff */
[----:B------:R0:W2:Y:S02]  /*1110*/  LDC.64 R2, c[0x4][R33] ;  /* 0x0100000021027b82 */ /* 0x0000a40000000a00 */
[C---:B------:R-:W-:Y:S02]  /*1120*/  LOP3.LUT R25, R36.reuse, 0xfffffff8, RZ, 0xc0, !PT ;  /* 0xfffffff824197812 */ /* 0x040fe400078ec0ff */
[----:B------:R-:W-:-:S03]  /*1130*/  SHF.L.U32 R36, R36, 0x1, RZ ;  /* 0x0000000124247819 */ /* 0x000fc600000006ff */
[----:B------:R-:W-:Y:S01]  /*1140*/  IMAD.IADD R25, R22, 0x1, -R25 ;  /* 0x0000000116197824 */ /* 0x000fe200078e0a19 */
[----:B------:R-:W-:Y:S01]  /*1150*/  LOP3.LUT R36, R36, 0xfffffff0, RZ, 0xc0, !PT ;  /* 0xfffffff024247812 */ /* 0x000fe200078ec0ff */
[----:B-1----:R-:W-:Y:S02]  /*1160*/  IMAD.U32 R4, RZ, RZ, UR4 ;  /* 0x00000004ff047e24 */ /* 0x002fe4000f8e00ff */
[----:B------:R-:W-:Y:S01]  /*1170*/  IMAD.U32 R5, RZ, RZ, UR5 ;  /* 0x00000005ff057e24 */ /* 0x000fe2000f8e00ff */
[----:B------:R0:W-:Y:S06]  /*1180*/  STL.64 [R1], R24 ;  /* 0x0000001801007387 */ /* 0x0001ec0000100a00 */
[----:B------:R-:W-:-:S07]  /*1190*/  LEPC R20, `(.L_x_303) ;  /* 0x000000001014794e */ /* 0x000fce0000000000 */
[----:B0-2---:R-:W-:Y:S05]  /*11a0*/  CALL.ABS.NOINC R2 ;  /* 0x0000000002007343 */ /* 0x005fea0003c00000 */
.L_x_303:
        /* <DEDUP_REMOVED lines=15> */
[----:B------:R-:W-:Y:S02]  /*12a0*/  IMAD.MOV.U32 R7, RZ, RZ, R26 ;  /* 0x000000ffff077224 */ /* 0x000fe400078e001a */
[----:B---3--:R-:W-:Y:S01]  /*12b0*/  IMAD.U32 R4, RZ, RZ, UR4 ;  /* 0x00000004ff047e24 */ /* 0x008fe2000f8e00ff */
[----:B------:R-:W-:Y:S01]  /*12c0*/  MOV R5, UR5 ;  /* 0x0000000500057c02 */ /* 0x000fe20008000f00 */
[----:B----4-:R-:W-:Y:S01]  /*12d0*/  IMAD.SHL.U32 R10, R17, 0x10, RZ ;  /* 0x00000010110a7824 */ /* 0x010fe200078e00ff */
[----:B------:R1:W-:Y:S04]  /*12e0*/  STL.64 [R1+0x8], R16 ;  /* 0x0000081001007387 */ /* 0x0003e80000100a00 */
[----:B------:R-:W-:Y:S01]  /*12f0*/  IADD3 R2, PT, PT, R10, R11, RZ ;  /* 0x0000000b0a027210 */ /* 0x000fe20007ffe0ff */
[----:B------:R1:W-:Y:S04]  /*1300*/  STL.64 [R1+0x10], R10 ;  /* 0x0000100a01007387 */ /* 0x0003e80000100a00 */
[----:B--2---:R1:W-:Y:S02]  /*1310*/  STL [R1+0x18], R2 ;  /* 0x0000180201007387 */ /* 0x0043e40000100800 */
[----:B------:R-:W-:-:S07]  /*1320*/  LEPC R20, `(.L_x_304) ;  /* 0x000000001014794e */ /* 0x000fce0000000000 */
[----:B-1----:R-:W-:Y:S05]  /*1330*/  CALL.ABS.NOINC R8 ;  /* 0x0000000008007343 */ /* 0x002fea0003c00000 */
.L_x_304:
        /* <DEDUP_REMOVED lines=14> */
.L_x_305:
[----:B------:R-:W0:Y:S01]  /*1420*/  LDC.64 R22, c[0x0][0x380] ;  /* 0x0000e000ff167b82 */ /* 0x000e220000000a00 */
[----:B------:R-:W-:Y:S02]  /*1430*/  HFMA2 R11, -RZ, RZ, 0, 0 ;  /* 0x00000000ff0b7431 */ /* 0x000fe400000001ff */
        /* <DEDUP_REMOVED lines=20> */
.L_x_306:
        /* <DEDUP_REMOVED lines=16> */
.L_x_307:
        /* <DEDUP_REMOVED lines=20> */
.L_x_308:
[C---:B------:R-:W-:Y:S01]  /*17c0*/  IMAD.WIDE R34, R32.reuse, 0x4, R34 ;  /* 0x0000000420227825 */ /* 0x040fe200078e0222 */
[----:B------:R-:W2:Y:S01]  /*17d0*/  LDG.E R37, desc[UR36][R36.64+0x20] ;  /* 0x0000202424257981 */ /* 0x000ea2000c1e1900 */
[----:B------:R-:W0:Y:S03]  /*17e0*/  LDCU UR4, c[0x0][0x3b4] ;  /* 0x00007680ff0477ac */ /* 0x000e260008000800 */
[----:B------:R-:W0:Y:S01]  /*17f0*/  LDG.E.CONSTANT R8, desc[UR36][R34.64] ;  /* 0x0000002422087981 */ /* 0x000e22000c1e9900 */
[----:B------:R-:W-:Y:S01]  /*1800*/  IMAD.IADD R23, R32, 0x1, R18 ;  /* 0x0000000120177824 */ /* 0x000fe200078e0212 */
[----:B------:R-:W-:Y:S02]  /*1810*/  MOV R11, R19 ;  /* 0x00000013000b7202 */ /* 0x000fe40000000f00 */
[----:B------:R-:W-:Y:S01]  /*1820*/  MOV R9, R18 ;  /* 0x0000001200097202 */ /* 0x000fe20000000f00 */
[----:B------:R-:W-:-:S05]  /*1830*/  IMAD.MOV.U32 R10, RZ, RZ, R23 ;  /* 0x000000ffff0a7224 */ /* 0x000fca00078e0017 */
[----:B------:R1:W-:Y:S01]  /*1840*/  STL.64 [R1+0x10], R10 ;  /* 0x0000100a01007387 */ /* 0x0003e20000100a00 */
[----:B------:R-:W-:Y:S01]  /*1850*/  IMAD.MOV.U32 R6, RZ, RZ, R27 ;  /* 0x000000ffff067224 */ /* 0x000fe200078e001b */
[----:B------:R-:W-:Y:S01]  /*1860*/  MOV R7, R26 ;  /* 0x0000001a00077202 */ /* 0x000fe20000000f00 */
[----:B------:R-:W-:Y:S01]  /*1870*/  IMAD.IADD R29, R32, 0x1, R29 ;  /* 0x00000001201d7824 */ /* 0x000fe200078e021d */
[----:B0-----:R-:W-:Y:S01]  /*1880*/  IADD3 R8, PT, PT, R8, -UR4, RZ ;  /* 0x8000000408087c10 */ /* 0x001fe2000fffe0ff */
[----:B--2---:R1:W-:Y:S01]  /*1890*/  STG.E desc[UR36][R16.64+0x20], R37 ;  /* 0x0000202510007986 */ /* 0x0043e2000c101924 */
[----:B------:R-:W0:Y:S02]  /*18a0*/  LDCU.64 UR4, c[0x4][0x28] ;  /* 0x01000500ff0477ac */ /* 0x000e240008000a00 */
[----:B------:R-:W-:-:S04]  /*18b0*/  SHF.R.S32.HI R3, RZ, 0x1f, R8 ;  /* 0x0000001fff037819 */ /* 0x000fc80000011408 */
[----:B------:R-:W-:-:S04]  /*18c0*/  LEA.HI R0, R3, R8, RZ, 0x3 ;  /* 0x0000000803007211 */ /* 0x000fc800078f18ff */
[----:B------:R-:W-:-:S05]  /*18d0*/  LOP3.LUT R25, R0, 0xfffffff8, RZ, 0xc0, !PT ;  /* 0xfffffff800197812 */ /* 0x000fca00078ec0ff */
[----:B------:R-:W-:Y:S01]  /*18e0*/  IMAD.IADD R25, R8, 0x1, -R25 ;  /* 0x0000000108197824 */ /* 0x000fe200078e0a19 */
[----:B------:R1:W-:Y:S01]  /*18f0*/  STL.64 [R1+0x8], R8 ;  /* 0x0000080801007387 */ /* 0x0003e20000100a00 */
[----:B------:R1:W2:Y:S03]  /*1900*/  LDC.64 R2, c[0x4][R33] ;  /* 0x0100000021027b82 */ /* 0x0002a60000000a00 */
[----:B------:R1:W-:Y:S01]  /*1910*/  STL.64 [R1], R24 ;  /* 0x0000001801007387 */ /* 0x0003e20000100a00 */
[----:B------:R-:W-:Y:S01]  /*1920*/  SHF.L.U32 R18, R0, 0x1, RZ ;  /* 0x0000000100127819 */ /* 0x000fe200000006ff */
[----:B0-----:R-:W-:Y:S01]  /*1930*/  IMAD.U32 R5, RZ, RZ, UR5 ;  /* 0x00000005ff057e24 */ /* 0x001fe2000f8e00ff */
[----:B------:R-:W-:Y:S02]  /*1940*/  MOV R4, UR4 ;  /* 0x0000000400047c02 */ /* 0x000fe40008000f00 */
[----:B------:R-:W-:-:S07]  /*1950*/  LOP3.LUT R18, R18, 0xfffffff0, RZ, 0xc0, !PT ;  /* 0xfffffff012127812 */ /* 0x000fce00078ec0ff */
[----:B------:R-:W-:-:S07]  /*1960*/  LEPC R20, `(.L_x_309) ;  /* 0x000000001014794e */ /* 0x000fce0000000000 */
[----:B-12---:R-:W-:Y:S05]  /*1970*/  CALL.ABS.NOINC R2 ;  /* 0x0000000002007343 */ /* 0x006fea0003c00000 */
.L_x_309:
        /* <DEDUP_REMOVED lines=12> */
[----:B------:R-:W-:Y:S01]  /*1a40*/  IADD3 R11, PT, PT, R29, -R0, RZ ;  /* 0x800000001d0b7210 */ /* 0x000fe20007ffe0ff */
[----:B------:R-:W-:Y:S01]  /*1a50*/  IMAD.IADD R31, R18, 0x1, R25 ;  /* 0x00000001121f7824 */ /* 0x000fe200078e0219 */
[----:B------:R-:W-:Y:S01]  /*1a60*/  MOV R6, R27 ;  /* 0x0000001b00067202 */ /* 0x000fe20000000f00 */
[----:B------:R-:W-:Y:S01]  /*1a70*/  IMAD.MOV.U32 R7, RZ, RZ, R26 ;  /* 0x000000ffff077224 */ /* 0x000fe200078e001a */
[----:B---3--:R-:W-:Y:S01]  /*1a80*/  MOV R4, UR4 ;  /* 0x0000000400047c02 */ /* 0x008fe20008000f00 */
[----:B------:R-:W-:Y:S02]  /*1a90*/  IMAD.U32 R5, RZ, RZ, UR5 ;  /* 0x00000005ff057e24 */ /* 0x000fe4000f8e00ff */
[----:B----4-:R-:W-:Y:S01]  /*1aa0*/  IMAD.SHL.U32 R10, R17, 0x10, RZ ;  /* 0x00000010110a7824 */ /* 0x010fe200078e00ff */
[----:B------:R1:W-:Y:S04]  /*1ab0*/  STL.64 [R1+0x8], R16 ;  /* 0x0000081001007387 */ /* 0x0003e80000100a00 */
[----:B------:R-:W-:Y:S01]  /*1ac0*/  IADD3 R2, PT, PT, R10, R11, RZ ;  /* 0x0000000b0a027210 */ /* 0x000fe20007ffe0ff */
[----:B------:R1:W-:Y:S04]  /*1ad0*/  STL.64 [R1+0x10], R10 ;  /* 0x0000100a01007387 */ /* 0x0003e80000100a00 */
[----:B--2---:R1:W-:Y:S02]  /*1ae0*/  STL [R1+0x18], R2 ;  /* 0x0000180201007387 */ /* 0x0043e40000100800 */
[----:B------:R-:W-:-:S07]  /*1af0*/  LEPC R20, `(.L_x_310) ;  /* 0x000000001014794e */ /* 0x000fce0000000000 */
[----:B-1----:R-:W-:Y:S05]  /*1b00*/  CALL.ABS.NOINC R8 ;  /* 0x0000000008007343 */ /* 0x002fea0003c00000 */
.L_x_310:
        /* <DEDUP_REMOVED lines=14> */
.L_x_311:
        /* <DEDUP_REMOVED lines=22> */
.L_x_312:
        /* <DEDUP_REMOVED lines=16> */
.L_x_313:
        /* <DEDUP_REMOVED lines=20> */
.L_x_314:
[----:B------:R-:W2:Y:S01]  /*1f90*/  LDG.E R35, desc[UR36][R34.64+0x20] ;  /* 0x0000202422237981 */ /* 0x000ea2000c1e1900 */
[----:B------:R-:W-:Y:S02]  /*1fa0*/  ISETP.GE.AND P0, PT, R23, R19, PT ;  /* 0x000000131700720c */ /* 0x000fe40003f06270 */
[----:B------:R-:W-:Y:S01]  /*1fb0*/  IADD3 R29, PT, PT, R32, R29, RZ ;  /* 0x0000001d201d7210 */ /* 0x000fe20007ffe0ff */
[----:B--2---:R1:W-:Y:S10]  /*1fc0*/  STG.E desc[UR36][R16.64+0x20], R35 ;  /* 0x0000202310007986 */ /* 0x0043f4000c101924 */
[----:B------:R-:W-:Y:S05]  /*1fd0*/  @!P0 BRA `(.L_x_315) ;  /* 0xfffffff000148947 */ /* 0x000fea000383ffff */
[----:B------:R-:W-:Y:S05]  /*1fe0*/  EXIT ;  /* 0x000000000000794d */ /* 0x000fea0003800000 */
.L_x_316:
        /* <DEDUP_REMOVED lines=9> */
.L_x_1400:


//--------------------- .text._Z5evictIfLi1ELi1ELi8EEvPT_S1_PKiS3_S3_S3_iiiiii --------------------------
	.section	.text._Z5evictIfLi1ELi1ELi8EEvPT_S1_PKiS3_S3_S3_iiiiii,"ax",@progbits
	.align	128
        .global         _Z5evictIfLi1ELi1ELi8EEvPT_S1_PKiS3_S3_S3_iiiiii
        .type           _Z5evictIfLi1ELi1ELi8EEvPT_S1_PKiS3_S3_S3_iiiiii,@function
        .size           _Z5evictIfLi1ELi1ELi8EEvPT_S1_PKiS3_S3_S3_iiiiii,(.L_x_1401 - _Z5evictIfLi1ELi1ELi8EEvPT_S1_PKiS3_S3_S3_iiiiii)
        .other          _Z5evictIfLi1ELi1ELi8EEvPT_S1_PKiS3_S3_S3_iiiiii,@"STO_CUDA_ENTRY STV_DEFAULT"
_Z5evictIfLi1ELi1ELi8EEvPT_S1_PKiS3_S3_S3_iiiiii:
.text._Z5evictIfLi1ELi1ELi8EEvPT_S1_PKiS3_S3_S3_iiiiii:
        /* <DEDUP_REMOVED lines=14> */
[----:B-1----:R-:W1:Y:S02]  /*00e0*/  MUFU.RCP R0, R0 ;  /* 0x0000000000007308 */ /* 0x002e640000001000 */
[----:B-1----:R-:W-:Y:S01]  /*00f0*/  VIADD R2, R0, 0xffffffe ;  /* 0x0ffffffe00027836 */ /* 0x002fe20000000000 */
[----:B------:R-:W-:-:S05]  /*0100*/  IABS R0, R24 ;  /* 0x0000001800007213 */ /* 0x000fca0000000000 */
[----:B------:R1:W5:Y:S02]  /*0110*/  F2I.FTZ.U32.TRUNC.NTZ R3, R2 ;  /* 0x0000000200037305 */ /* 0x000364000021f000 */
[----:B-1----:R-:W-:Y:S01]  /*0120*/  IMAD.MOV.U32 R2, RZ, RZ, RZ ;  /* 0x000000ffff027224 */ /* 0x002fe200078e00ff */
[----:B-----5:R-:W-:-:S05]  /*0130*/  IADD3 R4, PT, PT, RZ, -R3, RZ ;  /* 0x80000003ff047210 */ /* 0x020fca0007ffe0ff */
[----:B------:R-:W-:Y:S02]  /*0140*/  IMAD R5, R4, R7, RZ ;  /* 0x0000000704057224 */ /* 0x000fe400078e02ff */
[----:B0-----:R-:W-:Y:S02]  /*0150*/  IMAD.U32 R4, RZ, RZ, UR6 ;  /* 0x00000006ff047e24 */ /* 0x001fe4000f8e00ff */
[----:B------:R-:W-:Y:S02]  /*0160*/  IMAD.HI.U32 R3, R3, R5, R2 ;  /* 0x0000000503037227 */ /* 0x000fe400078e0002 */
[----:B------:R-:W2:Y:S04]  /*0170*/  LDC R5, c[0x0][0x3b0] ;  /* 0x0000ec00ff057b82 */ /* 0x000ea80000000800 */
[----:B------:R-:W-:-:S04]  /*0180*/  IMAD.HI.U32 R26, R3, R0, RZ ;  /* 0x00000000031a7227 */ /* 0x000fc800078e00ff */
[----:B------:R-:W-:-:S04]  /*0190*/  IMAD.MOV R3, RZ, RZ, -R26 ;  /* 0x000000ffff037224 */ /* 0x000fc800078e0a1a */
[----:B------:R-:W-:Y:S02]  /*01a0*/  IMAD R0, R7, R3, R0 ;  /* 0x0000000307007224 */ /* 0x000fe400078e0200 */
[----:B------:R-:W-:-:S03]  /*01b0*/  IMAD.MOV.U32 R3, RZ, RZ, R24 ;  /* 0x000000ffff037224 */ /* 0x000fc600078e0018 */
        /* <DEDUP_REMOVED lines=16> */
[----:B------:R0:W2:Y:S01]  /*02c0*/  LDC.64 R8, c[0x4][R22] ;  /* 0x0100000016087b82 */ /* 0x0000a20000000a00 */
[----:B------:R-:W-:Y:S02]  /*02d0*/  IMAD.U32 R5, RZ, RZ, UR7 ;  /* 0x00000007ff057e24 */ /* 0x000fe4000f8e00ff */
[----:B------:R0:W-:Y:S01]  /*02e0*/  STL.64 [R1], R2 ;  /* 0x0000000201007387 */ /* 0x0001e20000100a00 */
[----:B-1----:R-:W-:-:S04]  /*02f0*/  IADD3 R33, P0, PT, R1, UR4, RZ ;  /* 0x0000000401217c10 */ /* 0x002fc8000ff1e0ff */
[----:B---3--:R-:W-:Y:S02]  /*0300*/  IADD3.X R32, PT, PT, RZ, UR5, RZ, P0, !PT ;  /* 0x00000005ff207c10 */ /* 0x008fe400087fe4ff */
[----:B------:R-:W-:-:S03]  /*0310*/  MOV R6, R33 ;  /* 0x0000002100067202 */ /* 0x000fc60000000f00 */
[----:B0---4-:R-:W-:-:S07]  /*0320*/  IMAD.MOV.U32 R7, RZ, RZ, R32 ;  /* 0x000000ffff077224 */ /* 0x011fce00078e0020 */
[----:B------:R-:W-:-:S07]  /*0330*/  LEPC R20, `(.L_x_317) ;  /* 0x000000001014794e */ /* 0x000fce0000000000 */
[----:B--2---:R-:W-:Y:S05]  /*0340*/  CALL.ABS.NOINC R8 ;  /* 0x0000000008007343 */ /* 0x004fea0003c00000 */
.L_x_317:
        /* <DEDUP_REMOVED lines=18> */
.L_x_318:
        /* <DEDUP_REMOVED lines=14> */
.L_x_319:
        /* <DEDUP_REMOVED lines=11> */
.L_x_320:
        /* <DEDUP_REMOVED lines=40> */
[----:B------:R-:W0:Y:S01]  /*0880*/  LDC.64 R22, c[0x4][R22] ;  /* 0x0100000016167b82 */ /* 0x000e220000000a00 */
[----:B------:R-:W-:Y:S01]  /*0890*/  IMAD.MOV.U32 R6, RZ, RZ, R33 ;  /* 0x000000ffff067224 */ /* 0x000fe200078e0021 */
[----:B------:R2:W-:Y:S01]  /*08a0*/  STL.64 [R1+0x10], R18 ;  /* 0x0000101201007387 */ /* 0x0005e20000100a00 */
[----:B------:R-:W-:Y:S02]  /*08b0*/  MOV R7, R32 ;  /* 0x0000002000077202 */ /* 0x000fe40000000f00 */
        /* <DEDUP_REMOVED lines=9> */
[----:B0-----:R2:W-:Y:S04]  /*0950*/  STL.64 [R1], R2 ;  /* 0x0000000201007387 */ /* 0x0015e80000100a00 */
[----:B------:R-:W-:-:S07]  /*0960*/  LEPC R20, `(.L_x_323) ;  /* 0x000000001014794e */ /* 0x000fce0000000000 */
[----:B--2---:R-:W-:Y:S05]  /*0970*/  CALL.ABS.NOINC R22 ;  /* 0x0000000016007343 */ /* 0x004fea0003c00000 */
.L_x_323:
        /* <DEDUP_REMOVED lines=14> */
[----:B------:R-:W-:Y:S01]  /*0a60*/  MOV R6, R33 ;  /* 0x0000002100067202 */ /* 0x000fe20000000f00 */
[----:B------:R-:W-:-:S02]  /*0a70*/  IMAD.MOV.U32 R7, RZ, RZ, R32 ;  /* 0x000000ffff077224 */ /* 0x000fc400078e0020 */
[----:B0-----:R-:W-:Y:S02]  /*0a80*/  IMAD.U32 R4, RZ, RZ, UR4 ;  /* 0x00000004ff047e24 */ /* 0x001fe4000f8e00ff */
[----:B------:R-:W-:Y:S02]  /*0a90*/  IMAD.U32 R5, RZ, RZ, UR5 ;  /* 0x00000005ff057e24 */ /* 0x000fe4000f8e00ff */
[----:B--2---:R-:W-:Y:S01]  /*0aa0*/  IMAD.SHL.U32 R10, R23, 0x8, RZ ;  /* 0x00000008170a7824 */ /* 0x004fe200078e00ff */
[----:B------:R1:W-:Y:S04]  /*0ab0*/  STL.64 [R1+0x8], R22 ;  /* 0x0000081601007387 */ /* 0x0003e80000100a00 */
[----:B------:R-:W-:Y:S01]  /*0ac0*/  IADD3 R2, PT, PT, R10, R11, RZ ;  /* 0x0000000b0a027210 */ /* 0x000fe20007ffe0ff */
[----:B------:R1:W-:Y:S04]  /*0ad0*/  STL.64 [R1+0x10], R10 ;  /* 0x0000100a01007387 */ /* 0x0003e80000100a00 */
[----:B---3--:R1:W-:Y:S02]  /*0ae0*/  STL [R1+0x18], R2 ;  /* 0x0000180201007387 */ /* 0x0083e40000100800 */
[----:B------:R-:W-:-:S07]  /*0af0*/  LEPC R20, `(.L_x_324) ;  /* 0x000000001014794e */ /* 0x000fce0000000000 */
[----:B-1----:R-:W-:Y:S05]  /*0b00*/  CALL.ABS.NOINC R8 ;  /* 0x0000000008007343 */ /* 0x002fea0003c00000 */
.L_x_324:
[----:B------:R-:W-:Y:S01]  /*0b10*/  IMAD.MOV.U32 R10, RZ, RZ, R23 ;  /* 0x000000ffff0a7224 */ /* 0x000fe200078e0017 */
[----:B------:R-:W-:Y:S01]  /*0b20*/  MOV R11, R26 ;  /* 0x0000001a000b7202 */ /* 0x000fe20000000f00 */
[----:B------:R-:W-:Y:S01]  /*0b30*/  IMAD.MOV.U32 R31, RZ, RZ, R16 ;  /* 0x000000ffff1f7224 */ /* 0x000fe200078e0010 */
[----:B------:R0:W1:Y:S01]  /*0b40*/  LDC.64 R8, c[0x4][R17] ;  /* 0x0100000011087b82 */ /* 0x0000620000000a00 */
[----:B------:R-:W-:Y:S01]  /*0b50*/  IMAD.MOV.U32 R3, RZ, RZ, RZ ;  /* 0x000000ffff037224 */ /* 0x000fe200078e00ff */
[----:B------:R-:W2:Y:S01]  /*0b60*/  LDCU.64 UR4, c[0x4][0x38] ;  /* 0x01000700ff0477ac */ /* 0x000ea20008000a00 */
[----:B------:R0:W-:Y:S01]  /*0b70*/  STL.64 [R1], R10 ;  /* 0x0000000a01007387 */ /* 0x0001e20000100a00 */
[----:B------:R-:W-:Y:S01]  /*0b80*/  IMAD.MOV.U32 R6, RZ, RZ, R33 ;  /* 0x000000ffff067224 */ /* 0x000fe200078e0021 */
[----:B------:R-:W-:Y:S02]  /*0b90*/  MOV R7, R32 ;  /* 0x0000002000077202 */ /* 0x000fe40000000f00 */
[----:B------:R0:W-:Y:S04]  /*0ba0*/  STL.64 [R1+0x8], R30 ;  /* 0x0000081e01007387 */ /* 0x0001e80000100a00 */
[----:B------:R0:W-:Y:S01]  /*0bb0*/  STL.64 [R1+0x10], R2 ;  /* 0x0000100201007387 */ /* 0x0001e20000100a00 */
[----:B--2---:R-:W-:Y:S01]  /*0bc0*/  MOV R4, UR4 ;  /* 0x0000000400047c02 */ /* 0x004fe20008000f00 */
[----:B------:R-:W-:-:S07]  /*0bd0*/  IMAD.U32 R5, RZ, RZ, UR5 ;  /* 0x00000005ff057e24 */ /* 0x000fce000f8e00ff */
[----:B------:R-:W-:-:S07]  /*0be0*/  LEPC R20, `(.L_x_325) ;  /* 0x000000001014794e */ /* 0x000fce0000000000 */
[----:B01----:R-:W-:Y:S05]  /*0bf0*/  CALL.ABS.NOINC R8 ;  /* 0x0000000008007343 */ /* 0x003fea0003c00000 */
.L_x_325:
[----:B------:R-:W0:Y:S01]  /*0c00*/  LDC.64 R4, c[0x0][0x380] ;  /* 0x0000e000ff047b82 */ /* 0x000e220000000a00 */
[----:B------:R-:W-:Y:S01]  /*0c10*/  IMAD.MOV.U32 R10, RZ, RZ, R23 ;  /* 0x000000ffff0a7224 */ /* 0x000fe200078e0017 */
[----:B------:R-:W-:Y:S01]  /*0c20*/  MOV R31, R16 ;  /* 0x00000010001f7202 */ /* 0x000fe20000000f00 */
[----:B------:R-:W-:Y:S01]  /*0c30*/  IMAD.MOV.U32 R11, RZ, RZ, R26 ;  /* 0x000000ffff0b7224 */ /* 0x000fe200078e001a */
[----:B------:R-:W1:Y:S01]  /*0c40*/  LDCU.64 UR4, c[0x4][0x40] ;  /* 0x01000800ff0477ac */ /* 0x000e620008000a00 */
[----:B0-----:R-:W-:-:S05]  /*0c50*/  IMAD.WIDE R6, R2, 0x4, R4 ;  /* 0x0000000402067825 */ /* 0x001fca00078e0204 */
[----:B------:R0:W2:Y:S01]  /*0c60*/  LDG.E R15, desc[UR36][R6.64] ;  /* 0x00000024060f7981 */ /* 0x0000a2000c1e1900 */
[----:B------:R-:W-:Y:S01]  /*0c70*/  IMAD.MOV.U32 R3, RZ, RZ, RZ ;  /* 0x000000ffff037224 */ /* 0x000fe200078e00ff */
[----:B------:R3:W4:Y:S01]  /*0c80*/  LDC.64 R8, c[0x4][R17] ;  /* 0x0100000011087b82 */ /* 0x0007220000000a00 */
[----:B------:R-:W-:Y:S01]  /*0c90*/  IMAD.WIDE R12, R16, 0x4, R4 ;  /* 0x00000004100c7825 */ /* 0x000fe200078e0204 */
[----:B------:R3:W-:Y:S01]  /*0ca0*/  STL.64 [R1], R10 ;  /* 0x0000000a01007387 */ /* 0x0007e20000100a00 */
[----:B-1----:R-:W-:Y:S02]  /*0cb0*/  MOV R5, UR5 ;  /* 0x0000000500057c02 */ /* 0x002fe40008000f00 */
[----:B------:R-:W-:Y:S01]  /*0cc0*/  IMAD.U32 R4, RZ, RZ, UR4 ;  /* 0x00000004ff047e24 */ /* 0x000fe2000f8e00ff */
[----:B------:R3:W-:Y:S01]  /*0cd0*/  STL.64 [R1+0x8], R30 ;  /* 0x0000081e01007387 */ /* 0x0007e20000100a00 */
[----:B0-----:R-:W-:-:S03]  /*0ce0*/  IMAD.MOV.U32 R6, RZ, RZ, R33 ;  /* 0x000000ffff067224 */ /* 0x001fc600078e0021 */
[----:B------:R3:W-:Y:S01]  /*0cf0*/  STL.64 [R1+0x10], R2 ;  /* 0x0000100201007387 */ /* 0x0007e20000100a00 */
[----:B------:R-:W-:-:S03]  /*0d00*/  IMAD.MOV.U32 R7, RZ, RZ, R32 ;  /* 0x000000ffff077224 */ /* 0x000fc600078e0020 */
[----:B--2-4-:R3:W-:Y:S04]  /*0d10*/  STG.E desc[UR36][R12.64], R15 ;  /* 0x0000000f0c007986 */ /* 0x0147e8000c101924 */
[----:B------:R-:W-:-:S07]  /*0d20*/  LEPC R20, `(.L_x_326) ;  /* 0x000000001014794e */ /* 0x000fce0000000000 */
[----:B---3--:R-:W-:Y:S05]  /*0d30*/  CALL.ABS.NOINC R8 ;  /* 0x0000000008007343 */ /* 0x008fea0003c00000 */
.L_x_326:
[----:B------:R-:W0:Y:S02]  /*0d40*/  LDC.64 R4, c[0x0][0x388] ;  /* 0x0000e200ff047b82 */ /* 0x000e240000000a00 */
[----:B0-----:R-:W-:-:S06]  /*0d50*/  IMAD.WIDE R2, R2, 0x4, R4 ;  /* 0x0000000402027825 */ /* 0x001fcc00078e0204 */
[----:B------:R-:W2:Y:S01]  /*0d60*/  LDG.E R3, desc[UR36][R2.64] ;  /* 0x0000002402037981 */ /* 0x000ea2000c1e1900 */
[----:B------:R-:W-:Y:S01]  /*0d70*/  IMAD.WIDE R4, R16, 0x4, R4 ;  /* 0x0000000410047825 */ /* 0x000fe200078e0204 */
[----:B------:R-:W-:-:S03]  /*0d80*/  IADD3 R25, PT, PT, R34, R25, RZ ;  /* 0x0000001922197210 */ /* 0x000fc60007ffe0ff */
[----:B------:R-:W-:Y:S01]  /*0d90*/  IMAD.MOV.U32 R17, RZ, RZ, R18 ;  /* 0x000000ffff117224 */ /* 0x000fe200078e0012 */
[----:B--2---:R0:W-:Y:S06]  /*0da0*/  STG.E desc[UR36][R4.64], R3 ;  /* 0x0000000304007986 */ /* 0x0041ec000c101924 */
.L_x_322:
[----:B------:R-:W-:Y:S05]  /*0db0*/  BSYNC.RECONVERGENT B6 ;  /* 0x0000000000067941 */ /* 0x000fea0003800200 */
.L_x_321:
[----:B------:R-:W-:-:S13]  /*0dc0*/  ISETP.NE.AND P0, PT, R27, RZ, PT ;  /* 0x000000ff1b00720c */ /* 0x000fda0003f05270 */
[----:B------:R-:W-:Y:S05]  /*0dd0*/  @!P0 EXIT ;  /* 0x000000000000894d */ /* 0x000fea0003800000 */
.L_x_335:
[----:B-1----:R-:W1:Y:S01]  /*0de0*/  LDC.64 R28, c[0x0][0x390] ;  /* 0x0000e400ff1c7b82 */ /* 0x002e620000000a00 */
[----:B------:R-:W2:Y:S01]  /*0df0*/  LDCU UR4, c[0x0][0x3b4] ;  /* 0x00007680ff0477ac */ /* 0x000ea20008000800 */
[----:B-1----:R-:W-:-:S05]  /*0e00*/  IMAD.WIDE R28, R17, 0x4, R28 ;  /* 0x00000004111c7825 */ /* 0x002fca00078e021c */
[----:B------:R-:W2:Y:S01]  /*0e10*/  LDG.E.CONSTANT R16, desc[UR36][R28.64] ;  /* 0x000000241c107981 */ /* 0x000ea2000c1e9900 */
[----:B------:R-:W-:Y:S01]  /*0e20*/  IADD3 R18, PT, PT, R34, R17, RZ ;  /* 0x0000001122127210 */ /* 0x000fe20007ffe0ff */
[----:B------:R-:W-:Y:S01]  /*0e30*/  IMAD.MOV.U32 R6, RZ, RZ, R33 ;  /* 0x000000ffff067224 */ /* 0x000fe200078e0021 */
[----:B------:R-:W-:Y:S02]  /*0e40*/  MOV R35, 0x0 ;  /* 0x0000000000237802 */ /* 0x000fe40000000f00 */
[----:B------:R-:W-:Y:S01]  /*0e50*/  MOV R7, R32 ;  /* 0x0000002000077202 */ /* 0x000fe20000000f00 */
[----:B------:R1:W-:Y:S01]  /*0e60*/  STL.64 [R1+0x10], R18 ;  /* 0x0000101201007387 */ /* 0x0003e20000100a00 */
[----:B--2---:R-:W-:Y:S01]  /*0e70*/  IADD3 R16, PT, PT, R16, -UR4, RZ ;  /* 0x8000000410107c10 */ /* 0x004fe2000fffe0ff */
[----:B------:R-:W2:Y:S03]  /*0e80*/  LDCU.64 UR4, c[0x4][0x28] ;  /* 0x01000500ff0477ac */ /* 0x000ea60008000a00 */
[----:B0-----:R-:W-:Y:S01]  /*0e90*/  SHF.R.S32.HI R3, RZ, 0x1f, R16 ;  /* 0x0000001fff037819 */ /* 0x001fe20000011410 */
[----:B------:R1:W-:Y:S03]  /*0ea0*/  STL.64 [R1+0x8], R16 ;  /* 0x0000081001007387 */ /* 0x0003e60000100a00 */
[----:B------:R-:W-:-:S04]  /*0eb0*/  LEA.HI R3, R3, R16, RZ, 0x3 ;  /* 0x0000001003037211 */ /* 0x000fc800078f18ff */
[----:B------:R-:W-:-:S05]  /*0ec0*/  LOP3.LUT R3, R3, 0xfffffff8, RZ, 0xc0, !PT ;  /* 0xfffffff803037812 */ /* 0x000fca00078ec0ff */
[----:B------:R-:W-:Y:S02]  /*0ed0*/  IMAD.IADD R27, R16, 0x1, -R3 ;  /* 0x00000001101b7824 */ /* 0x000fe400078e0a03 */
[----:B------:R1:W0:Y:S01]  /*0ee0*/  LDC.64 R2, c[0x4][R35] ;  /* 0x0100000023027b82 */ /* 0x0002220000000a00 */
[----:B--2---:R-:W-:Y:S01]  /*0ef0*/  IMAD.U32 R4, RZ, RZ, UR4 ;  /* 0x00000004ff047e24 */ /* 0x004fe2000f8e00ff */
[----:B------:R-:W-:Y:S01]  /*0f00*/  MOV R5, UR5 ;  /* 0x0000000500057c02 */ /* 0x000fe20008000f00 */
[----:B------:R1:W-:Y:S06]  /*0f10*/  STL.64 [R1], R26 ;  /* 0x0000001a01007387 */ /* 0x0003ec0000100a00 */
[----:B------:R-:W-:-:S07]  /*0f20*/  LEPC R20, `(.L_x_327) ;  /* 0x000000001014794e */ /* 0x000fce0000000000 */
[----:B01----:R-:W-:Y:S05]  /*0f30*/  CALL.ABS.NOINC R2 ;  /* 0x0000000002007343 */ /* 0x003fea0003c00000 */
.L_x_327:
        /* <DEDUP_REMOVED lines=13> */
[----:B------:R-:W-:Y:S01]  /*1010*/  MOV R6, R33 ;  /* 0x0000002100067202 */ /* 0x000fe20000000f00 */
[----:B------:R-:W-:Y:S01]  /*1020*/  IMAD.MOV.U32 R7, RZ, RZ, R32 ;  /* 0x000000ffff077224 */ /* 0x000fe200078e0020 */
[----:B---3--:R-:W-:Y:S01]  /*1030*/  MOV R4, UR4 ;  /* 0x0000000400047c02 */ /* 0x008fe20008000f00 */
[----:B------:R-:W-:Y:S01]  /*1040*/  IMAD.U32 R5, RZ, RZ, UR5 ;  /* 0x00000005ff057e24 */ /* 0x000fe2000f8e00ff */
[----:B----4-:R-:W-:Y:S01]  /*1050*/  SHF.L.U32 R10, R23, 0x3, RZ ;  /* 0x00000003170a7819 */ /* 0x010fe200000006ff */
[----:B------:R1:W-:Y:S04]  /*1060*/  STL.64 [R1+0x8], R22 ;  /* 0x0000081601007387 */ /* 0x0003e80000100a00 */
[----:B------:R-:W-:Y:S01]  /*1070*/  IMAD.IADD R2, R10, 0x1, R11 ;  /* 0x000000010a027824 */ /* 0x000fe200078e020b */
[----:B------:R1:W-:Y:S04]  /*1080*/  STL.64 [R1+0x10], R10 ;  /* 0x0000100a01007387 */ /* 0x0003e80000100a00 */
[----:B--2---:R1:W-:Y:S02]  /*1090*/  STL [R1+0x18], R2 ;  /* 0x0000180201007387 */ /* 0x0043e40000100800 */
[----:B------:R-:W-:-:S07]  /*10a0*/  LEPC R20, `(.L_x_328) ;  /* 0x000000001014794e */ /* 0x000fce0000000000 */
[----:B-1----:R-:W-:Y:S05]  /*10b0*/  CALL.ABS.NOINC R8 ;  /* 0x0000000008007343 */ /* 0x002fea0003c00000 */
.L_x_328:
[----:B------:R-:W-:Y:S01]  /*10c0*/  MOV R10, R23 ;  /* 0x00000017000a7202 */ /* 0x000fe20000000f00 */
[----:B------:R-:W-:Y:S01]  /*10d0*/  IMAD.MOV.U32 R11, RZ, RZ, R26 ;  /* 0x000000ffff0b7224 */ /* 0x000fe200078e001a */
[----:B------:R-:W-:Y:S01]  /*10e0*/  MOV R31, R16 ;  /* 0x00000010001f7202 */ /* 0x000fe20000000f00 */
[----:B------:R-:W-:Y:S01]  /*10f0*/  IMAD.MOV.U32 R3, RZ, RZ, RZ ;  /* 0x000000ffff037224 */ /* 0x000fe200078e00ff */
[----:B------:R0:W1:Y:S01]  /*1100*/  LDC.64 R8, c[0x4][R35] ;  /* 0x0100000023087b82 */ /* 0x0000620000000a00 */
[----:B------:R-:W2:Y:S01]  /*1110*/  LDCU.64 UR4, c[0x4][0x38] ;  /* 0x01000700ff0477ac */ /* 0x000ea20008000a00 */
[----:B------:R0:W-:Y:S01]  /*1120*/  STL.64 [R1], R10 ;  /* 0x0000000a01007387 */ /* 0x0001e20000100a00 */
[----:B------:R-:W-:Y:S01]  /*1130*/  MOV R6, R33 ;  /* 0x0000002100067202 */ /* 0x000fe20000000f00 */
[----:B------:R-:W-:Y:S02]  /*1140*/  IMAD.MOV.U32 R7, RZ, RZ, R32 ;  /* 0x000000ffff077224 */ /* 0x000fe400078e0020 */
[----:B------:R0:W-:Y:S04]  /*1150*/  STL.64 [R1+0x8], R30 ;  /* 0x0000081e01007387 */ /* 0x0001e80000100a00 */
[----:B------:R0:W-:Y:S01]  /*1160*/  STL.64 [R1+0x10], R2 ;  /* 0x0000100201007387 */ /* 0x0001e20000100a00 */
[----:B--2---:R-:W-:Y:S01]  /*1170*/  MOV R4, UR4 ;  /* 0x0000000400047c02 */ /* 0x004fe20008000f00 */
[----:B------:R-:W-:-:S07]  /*1180*/  IMAD.U32 R5, RZ, RZ, UR5 ;  /* 0x00000005ff057e24 */ /* 0x000fce000f8e00ff */
[----:B------:R-:W-:-:S07]  /*1190*/  LEPC R20, `(.L_x_329) ;  /* 0x000000001014794e */ /* 0x000fce0000000000 */
[----:B01----:R-:W-:Y:S05]  /*11a0*/  CALL.ABS.NOINC R8 ;  /* 0x0000000008007343 */ /* 0x003fea0003c00000 */
.L_x_329:
[----:B------:R-:W0:Y:S01]  /*11b0*/  LDC.64 R4, c[0x0][0x380] ;  /* 0x0000e000ff047b82 */ /* 0x000e220000000a00 */
[----:B------:R-:W-:Y:S01]  /*11c0*/  MOV R10, R23 ;  /* 0x00000017000a7202 */ /* 0x000fe20000000f00 */
[----:B------:R-:W-:Y:S01]  /*11d0*/  IMAD.MOV.U32 R11, RZ, RZ, R26 ;  /* 0x000000ffff0b7224 */ /* 0x000fe200078e001a */
[----:B------:R-:W-:Y:S01]  /*11e0*/  MOV R31, R16 ;  /* 0x00000010001f7202 */ /* 0x000fe20000000f00 */
[----:B------:R-:W-:Y:S01]  /*11f0*/  IMAD.MOV.U32 R3, RZ, RZ, RZ ;  /* 0x000000ffff037224 */ /* 0x000fe200078e00ff */
[----:B------:R-:W1:Y:S01]  /*1200*/  LDCU.64 UR4, c[0x4][0x40] ;  /* 0x01000800ff0477ac */ /* 0x000e620008000a00 */
[----:B0-----:R-:W-:-:S05]  /*1210*/  IMAD.WIDE R6, R2, 0x4, R4 ;  /* 0x0000000402067825 */ /* 0x001fca00078e0204 */
[----:B------:R0:W2:Y:S01]  /*1220*/  LDG.E R15, desc[UR36][R6.64] ;  /* 0x00000024060f7981 */ /* 0x0000a2000c1e1900 */
[----:B------:R-:W-:Y:S01]  /*1230*/  IMAD.WIDE R12, R16, 0x4, R4 ;  /* 0x00000004100c7825 */ /* 0x000fe200078e0204 */
[----:B------:R3:W4:Y:S01]  /*1240*/  LDC.64 R8, c[0x4][R35] ;  /* 0x0100000023087b82 */ /* 0x0007220000000a00 */
[----:B-1----:R-:W-:Y:S01]  /*1250*/  MOV R4, UR4 ;  /* 0x0000000400047c02 */ /* 0x002fe20008000f00 */
[----:B------:R3:W-:Y:S01]  /*1260*/  STL.64 [R1], R10 ;  /* 0x0000000a01007387 */ /* 0x0007e20000100a00 */
[----:B------:R-:W-:-:S03]  /*1270*/  IMAD.U32 R5, RZ, RZ, UR5 ;  /* 0x00000005ff057e24 */ /* 0x000fc6000f8e00ff */
[----:B------:R3:W-:Y:S01]  /*1280*/  STL.64 [R1+0x8], R30 ;  /* 0x0000081e01007387 */ /* 0x0007e20000100a00 */
[----:B0-----:R-:W-:Y:S01]  /*1290*/  MOV R6, R33 ;  /* 0x0000002100067202 */ /* 0x001fe20000000f00 */
[----:B------:R-:W-:Y:S02]  /*12a0*/  IMAD.MOV.U32 R7, RZ, RZ, R32 ;  /* 0x000000ffff077224 */ /* 0x000fe400078e0020 */
[----:B------:R3:W-:Y:S04]  /*12b0*/  STL.64 [R1+0x10], R2 ;  /* 0x0000100201007387 */ /* 0x0007e80000100a00 */
[----:B--2-4-:R3:W-:Y:S02]  /*12c0*/  STG.E desc[UR36][R12.64], R15 ;  /* 0x0000000f0c007986 */ /* 0x0147e4000c101924 */
[----:B------:R-:W-:-:S07]  /*12d0*/  LEPC R20, `(.L_x_330) ;  /* 0x000000001014794e */ /* 0x000fce0000000000 */
[----:B---3--:R-:W-:Y:S05]  /*12e0*/  CALL.ABS.NOINC R8 ;  /* 0x0000000008007343 */ /* 0x008fea0003c00000 */
.L_x_330:
[----:B------:R-:W0:Y:S01]  /*12f0*/  LDC.64 R10, c[0x0][0x388] ;  /* 0x0000e200ff0a7b82 */ /* 0x000e220000000a00 */
[----:B------:R-:W-:Y:S01]  /*1300*/  IMAD.WIDE R28, R34, 0x4, R28 ;  /* 0x00000004221c7825 */ /* 0x000fe200078e021c */
[----:B------:R-:W1:Y:S05]  /*1310*/  LDCU UR4, c[0x0][0x3b4] ;  /* 0x00007680ff0477ac */ /* 0x000e6a0008000800 */
[----:B------:R-:W1:Y:S01]  /*1320*/  LDG.E.CONSTANT R28, desc[UR36][R28.64] ;  /* 0x000000241c1c7981 */ /* 0x000e62000c1e9900 */
[----:B0-----:R-:W-:-:S05]  /*1330*/  IMAD.WIDE R4, R2, 0x4, R10 ;  /* 0x0000000402047825 */ /* 0x001fca00078e020a */
[----:B------:R0:W2:Y:S01]  /*1340*/  LDG.E R15, desc[UR36][R4.64] ;  /* 0x00000024040f7981 */ /* 0x0000a2000c1e1900 */
[----:B------:R-:W-:Y:S01]  /*1350*/  IMAD.IADD R17, R34, 0x1, R18 ;  /* 0x0000000122117824 */ /* 0x000fe200078e0212 */
[----:B------:R-:W-:Y:S01]  /*1360*/  MOV R13, R19 ;  /* 0x00000013000d7202 */ /* 0x000fe20000000f00 */
[----:B------:R-:W-:Y:S01]  /*1370*/  IMAD.WIDE R10, R16, 0x4, R10 ;  /* 0x00000004100a7825 */ /* 0x000fe200078e020a */
[----:B------:R3:W4:Y:S01]  /*1380*/  LDC.64 R8, c[0x4][R35] ;  /* 0x0100000023087b82 */ /* 0x0007220000000a00 */
[----:B------:R-:W-:Y:S02]  /*1390*/  MOV R6, R33 ;  /* 0x0000002100067202 */ /* 0x000fe40000000f00 */
[----:B------:R-:W-:Y:S01]  /*13a0*/  IMAD.MOV.U32 R12, RZ, RZ, R17 ;  /* 0x000000ffff0c7224 */ /* 0x000fe200078e0011 */
[----:B------:R-:W-:Y:S01]  /*13b0*/  IADD3 R25, PT, PT, R34, R25, RZ ;  /* 0x0000001922197210 */ /* 0x000fe20007ffe0ff */
[----:B------:R-:W-:-:S03]  /*13c0*/  IMAD.MOV.U32 R7, RZ, RZ, R32 ;  /* 0x000000ffff077224 */ /* 0x000fc600078e0020 */
[----:B------:R3:W-:Y:S01]  /*13d0*/  STL.64 [R1+0x10], R12 ;  /* 0x0000100c01007387 */ /* 0x0007e20000100a00 */
[----:B-1----:R-:W-:Y:S01]  /*13e0*/  IADD3 R2, PT, PT, R28, -UR4, RZ ;  /* 0x800000041c027c10 */ /* 0x002fe2000fffe0ff */
[----:B------:R-:W0:Y:S03]  /*13f0*/  LDCU.64 UR4, c[0x4][0x28] ;  /* 0x01000500ff0477ac */ /* 0x000e260008000a00 */
[----:B------:R-:W-:-:S04]  /*1400*/  SHF.R.S32.HI R3, RZ, 0x1f, R2 ;  /* 0x0000001fff037819 */ /* 0x000fc80000011402 */
[----:B------:R-:W-:-:S04]  /*1410*/  LEA.HI R3, R3, R2, RZ, 0x3 ;  /* 0x0000000203037211 */ /* 0x000fc800078f18ff */
[----:B------:R-:W-:Y:S02]  /*1420*/  LOP3.LUT R27, R3, 0xfffffff8, RZ, 0xc0, !PT ;  /* 0xfffffff8031b7812 */ /* 0x000fe400078ec0ff */
[----:B------:R-:W-:-:S03]  /*1430*/  MOV R3, R18 ;  /* 0x0000001200037202 */ /* 0x000fc60000000f00 */
[----:B------:R-:W-:Y:S02]  /*1440*/  IMAD.IADD R27, R2, 0x1, -R27 ;  /* 0x00000001021b7824 */ /* 0x000fe400078e0a1b */
[----:B------:R3:W-:Y:S01]  /*1450*/  STL.64 [R1+0x8], R2 ;  /* 0x0000080201007387 */ /* 0x0007e20000100a00 */
[----:B0-----:R-:W-:Y:S01]  /*1460*/  MOV R4, UR4 ;  /* 0x0000000400047c02 */ /* 0x001fe20008000f00 */
[----:B------:R-:W-:Y:S02]  /*1470*/  IMAD.U32 R5, RZ, RZ, UR5 ;  /* 0x00000005ff057e24 */ /* 0x000fe4000f8e00ff */
[----:B--2---:R3:W-:Y:S04]  /*1480*/  STG.E desc[UR36][R10.64], R15 ;  /* 0x0000000f0a007986 */ /* 0x0047e8000c101924 */
[----:B----4-:R3:W-:Y:S02]  /*1490*/  STL.64 [R1], R26 ;  /* 0x0000001a01007387 */ /* 0x0107e40000100a00 */
[----:B------:R-:W-:-:S07]  /*14a0*/  LEPC R20, `(.L_x_331) ;  /* 0x000000001014794e */ /* 0x000fce0000000000 */
[----:B---3--:R-:W-:Y:S05]  /*14b0*/  CALL.ABS.NOINC R8 ;  /* 0x0000000008007343 */ /* 0x008fea0003c00000 */
.L_x_331:
        /* <DEDUP_REMOVED lines=24> */
.L_x_332:
        /* <DEDUP_REMOVED lines=15> */
.L_x_333:
        /* <DEDUP_REMOVED lines=20> */
.L_x_334:
        /* <DEDUP_REMOVED lines=9> */
.L_x_336:
        /* <DEDUP_REMOVED lines=16> */
.L_x_1401:


//--------------------- .text._Z5evictIfLi8ELi8ELi4EEvPT_S1_PKiS3_S3_S3_iiiiii --------------------------
	.section	.text._Z5evictIfLi8ELi8ELi4EEvPT_S1_PKiS3_S3_S3_iiiiii,"ax",@progbits
	.align	128
        .global         _Z5evictIfLi8ELi8ELi4EEvPT_S1_PKiS3_S3_S3_iiiiii
        .type           _Z5evictIfLi8ELi8ELi4EEvPT_S1_PKiS3_S3_S3_iiiiii,@function
        .size           _Z5evictIfLi8ELi8ELi4EEvPT_S1_PKiS3_S3_S3_iiiiii,(.L_x_1402 - _Z5evictIfLi8ELi8ELi4EEvPT_S1_PKiS3_S3_S3_iiiiii)
        .other          _Z5evictIfLi8ELi8ELi4EEvPT_S1_PKiS3_S3_S3_iiiiii,@"STO_CUDA_ENTRY STV_DEFAULT"
_Z5evictIfLi8ELi8ELi4EEvPT_S1_PKiS3_S3_S3_iiiiii:
.text._Z5evictIfLi8ELi8ELi4EEvPT_S1_PKiS3_S3_S3_iiiiii:
        /* <DEDUP_REMOVED lines=53> */
.L_x_337:
        /* <DEDUP_REMOVED lines=18> */
.L_x_338:
        /* <DEDUP_REMOVED lines=14> */
.L_x_339:
        /* <DEDUP_REMOVED lines=11> */
.L_x_340:
[----:B------:R-:W0:Y:S01]  /*0600*/  LDCU UR4, c[0x0][0x3c0] ;  /* 0x00007800ff0477ac */ /* 0x000e220008000800 */
[----:B------:R-:W-:Y:S01]  /*0610*/  ISETP.GE.AND P0, PT, R22, R2, PT ;  /* 0x000000021600720c */ /* 0x000fe20003f06270 */
[----:B0-----:R-:W-:-:S12]  /*0620*/  IMAD R25, R24, UR4, RZ ;  /* 0x0000000418197c24 */ /* 0x001fd8000f8e02ff */
[----:B------:R-:W-:Y:S05]  /*0630*/  @P0 EXIT ;  /* 0x000000000000094d */ /* 0x000fea0003800000 */
[C---:B------:R-:W-:Y:S02]  /*0640*/  IMAD R27, R25.reuse, 0x4, R2 ;  /* 0x00000004191b7824 */ /* 0x040fe400078e0202 */
[----:B------:R-:W-:-:S07]  /*0650*/  IMAD R25, R25, 0x4, R22 ;  /* 0x0000000419197824 */ /* 0x000fce00078e0216 */
.L_x_359:
        /* <DEDUP_REMOVED lines=27> */
.L_x_341:
        /* <DEDUP_REMOVED lines=27> */
.L_x_342:
        /* <DEDUP_REMOVED lines=14> */
.L_x_343:
        /* <DEDUP_REMOVED lines=19> */
.L_x_344:
        /* <DEDUP_REMOVED lines=17> */
.L_x_345:
        /* <DEDUP_REMOVED lines=17> */
.L_x_346:
        /* <DEDUP_REMOVED lines=17> */
.L_x_347:
        /* <DEDUP_REMOVED lines=17> */
.L_x_348:
        /* <DEDUP_REMOVED lines=17> */
.L_x_349:
        /* <DEDUP_REMOVED lines=17> */
.L_x_350:
        /* <DEDUP_REMOVED lines=17> */
.L_x_351:
        /* <DEDUP_REMOVED lines=20> */
.L_x_352:
        /* <DEDUP_REMOVED lines=17> */
.L_x_353:
        /* <DEDUP_REMOVED lines=17> */
.L_x_354:
        /* <DEDUP_REMOVED lines=17> */
.L_x_355:
        /* <DEDUP_REMOVED lines=17> */
.L_x_356:
        /* <DEDUP_REMOVED lines=17> */
.L_x_357:
        /* <DEDUP_REMOVED lines=17> */
.L_x_358:
[----:B------:R-:W2:Y:S01]  /*1ae0*/  LDG.E R41, desc[UR36][R40.64+0x70] ;  /* 0x0000702428297981 */ /* 0x000ea2000c1e1900 */
[----:B------:R-:W-:Y:S02]  /*1af0*/  ISETP.NE.AND P6, PT, R24, RZ, PT ;  /* 0x000000ff1800720c */ /* 0x000fe40003fc5270 */
[----:B------:R-:W-:Y:S01]  /*1b00*/  IADD3 R17, PT, PT, R37, R17, RZ ;  /* 0x0000001125117210 */ /* 0x000fe20007ffe0ff */
[----:B--2---:R0:W-:Y:S10]  /*1b10*/  STG.E desc[UR36][R38.64+0x70], R41 ;  /* 0x0000702926007986 */ /* 0x0041f4000c101924 */
[----:B------:R-:W-:Y:S05]  /*1b20*/  @!P6 BRA `(.L_x_359) ;  /* 0xffffffe800cce947 */ /* 0x000fea000383ffff */
[----:B------:R-:W-:Y:S05]  /*1b30*/  EXIT ;  /* 0x000000000000794d */ /* 0x000fea0003800000 */
.L_x_360:
        /* <DEDUP_REMOVED lines=12> */
.L_x_1402:


//--------------------- .text._Z5evictIfLi4ELi8ELi4EEvPT_S1_PKiS3_S3_S3_iiiiii --------------------------
	.section	.text._Z5evictIfLi4ELi8ELi4EEvPT_S1_PKiS3_S3_S3_iiiiii,"ax",@progbits
	.align	128
        .global         _Z5evictIfLi4ELi8ELi4EEvPT_S1_PKiS3_S3_S3_iiiiii
        .type           _Z5evictIfLi4ELi8ELi4EEvPT_S1_PKiS3_S3_S3_iiiiii,@function
        .size           _Z5evictIfLi4ELi8ELi4EEvPT_S1_PKiS3_S3_S3_iiiiii,(.L_x_1403 - _Z5evictIfLi4ELi8ELi4EEvPT_S1_PKiS3_S3_S3_iiiiii)
        .other          _Z5evictIfLi4ELi8ELi4EEvPT_S1_PKiS3_S3_S3_iiiiii,@"STO_CUDA_ENTRY STV_DEFAULT"
_Z5evictIfLi4ELi8ELi4EEvPT_S1_PKiS3_S3_S3_iiiiii:
.text._Z5evictIfLi4ELi8ELi4EEvPT_S1_PKiS3_S3_S3_iiiiii:
        /* <DEDUP_REMOVED lines=53> */
.L_x_361:
        /* <DEDUP_REMOVED lines=18> */
.L_x_362:
        /* <DEDUP_REMOVED lines=14> */
.L_x_363:
        /* <DEDUP_REMOVED lines=11> */
.L_x_364:
[----:B------:R-:W0:Y:S01]  /*0600*/  LDCU UR4, c[0x0][0x3c0] ;  /* 0x00007800ff0477ac */ /* 0x000e220008000800 */
[----:B------:R-:W-:Y:S01]  /*0610*/  ISETP.GE.AND P0, PT, R22, R2, PT ;  /* 0x000000021600720c */ /* 0x000fe20003f06270 */
[----:B0-----:R-:W-:-:S12]  /*0620*/  IMAD R25, R24, UR4, RZ ;  /* 0x0000000418197c24 */ /* 0x001fd8000f8e02ff */
[----:B------:R-:W-:Y:S05]  /*0630*/  @P0 EXIT ;  /* 0x000000000000094d */ /* 0x000fea0003800000 */
[C---:B------:R-:W-:Y:S02]  /*0640*/  IMAD R27, R25.reuse, 0x4, R2 ;  /* 0x00000004191b7824 */ /* 0x040fe400078e0202 */
[----:B------:R-:W-:-:S07]  /*0650*/  IMAD R25, R25, 0x4, R22 ;  /* 0x0000000419197824 */ /* 0x000fce00078e0216 */
.L_x_379:
        /* <DEDUP_REMOVED lines=27> */
.L_x_365:
        /* <DEDUP_REMOVED lines=27> */
.L_x_366:
        /* <DEDUP_REMOVED lines=14> */
.L_x_367:
        /* <DEDUP_REMOVED lines=19> */
.L_x_368:
        /* <DEDUP_REMOVED lines=17> */
.L_x_369:
        /* <DEDUP_REMOVED lines=17> */
.L_x_370:
        /* <DEDUP_REMOVED lines=17> */
.L_x_371:
        /* <DEDUP_REMOVED lines=17> */
.L_x_372:
        /* <DEDUP_REMOVED lines=17> */
.L_x_373:
        /* <DEDUP_REMOVED lines=17> */
.L_x_374:
        /* <DEDUP_REMOVED lines=17> */
.L_x_375:
        /* <DEDUP_REMOVED lines=20> */
.L_x_376:
        /* <DEDUP_REMOVED lines=17> */
.L_x_377:
        /* <DEDUP_REMOVED lines=17> */
.L_x_378:
[----:B------:R-:W2:Y:S01]  /*16a0*/  LDG.E R41, desc[UR36][R40.64+0x30] ;  /* 0x0000302428297981 */ /* 0x000ea2000c1e1900 */
[----:B------:R-:W-:Y:S02]  /*16b0*/  ISETP.NE.AND P6, PT, R24, RZ, PT ;  /* 0x000000ff1800720c */ /* 0x000fe40003fc5270 */
[----:B------:R-:W-:Y:S01]  /*16c0*/  IADD3 R17, PT, PT, R37, R17, RZ ;  /* 0x0000001125117210 */ /* 0x000fe20007ffe0ff */
[----:B--2---:R0:W-:Y:S10]  /*16d0*/  STG.E desc[UR36][R38.64+0x30], R41 ;  /* 0x0000302926007986 */ /* 0x0041f4000c101924 */
[----:B------:R-:W-:Y:S05]  /*16e0*/  @!P6 BRA `(.L_x_379) ;  /* 0xffffffec00dce947 */ /* 0x000fea000383ffff */
[----:B------:R-:W-:Y:S05]  /*16f0*/  EXIT ;  /* 0x000000000000794d */ /* 0x000fea0003800000 */
.L_x_380:
        /* <DEDUP_REMOVED lines=16> */
.L_x_1403:


//--------------------- .text._Z5evictIfLi2ELi8ELi4EEvPT_S1_PKiS3_S3_S3_iiiiii --------------------------
	.section	.text._Z5evictIfLi2ELi8ELi4EEvPT_S1_PKiS3_S3_S3_iiiiii,"ax",@progbits
	.align	128
        .global         _Z5evictIfLi2ELi8ELi4EEvPT_S1_PKiS3_S3_S3_iiiiii
        .type           _Z5evictIfLi2ELi8ELi4EEvPT_S1_PKiS3_S3_S3_iiiiii,@function
        .size           _Z5evictIfLi2ELi8ELi4EEvPT_S1_PKiS3_S3_S3_iiiiii,(.L_x_1404 - _Z5evictIfLi2ELi8ELi4EEvPT_S1_PKiS3_S3_S3_iiiiii)
        .other          _Z5evictIfLi2ELi8ELi4EEvPT_S1_PKiS3_S3_S3_iiiiii,@"STO_CUDA_ENTRY STV_DEFAULT"
_Z5evictIfLi2ELi8ELi4EEvPT_S1_PKiS3_S3_S3_iiiiii:
.text._Z5evictIfLi2ELi8ELi4EEvPT_S1_PKiS3_S3_S3_iiiiii:
        /* <DEDUP_REMOVED lines=53> */
.L_x_381:
        /* <DEDUP_REMOVED lines=18> */
.L_x_382:
        /* <DEDUP_REMOVED lines=14> */
.L_x_383:
        /* <DEDUP_REMOVED lines=11> */
.L_x_384:
[----:B------:R-:W0:Y:S01]  /*0600*/  LDCU UR4, c[0x0][0x3c0] ;  /* 0x00007800ff0477ac */ /* 0x000e220008000800 */
[----:B------:R-:W-:Y:S01]  /*0610*/  ISETP.GE.AND P0, PT, R22, R2, PT ;  /* 0x000000021600720c */ /* 0x000fe20003f06270 */
[----:B0-----:R-:W-:-:S12]  /*0620*/  IMAD R25, R24, UR4, RZ ;  /* 0x0000000418197c24 */ /* 0x001fd8000f8e02ff */
[----:B------:R-:W-:Y:S05]  /*0630*/  @P0 EXIT ;  /* 0x000000000000094d */ /* 0x000fea0003800000 */
[C---:B------:R-:W-:Y:S02]  /*0640*/  IMAD R27, R25.reuse, 0x4, R2 ;  /* 0x00000004191b7824 */ /* 0x040fe400078e0202 */
[----:B------:R-:W-:-:S07]  /*0650*/  IMAD R25, R25, 0x4, R22 ;  /* 0x0000000419197824 */ /* 0x000fce00078e0216 */
.L_x_397:
        /* <DEDUP_REMOVED lines=27> */
.L_x_385:
        /* <DEDUP_REMOVED lines=27> */
.L_x_386:
        /* <DEDUP_REMOVED lines=14> */
.L_x_387:
        /* <DEDUP_REMOVED lines=19> */
.L_x_388:
        /* <DEDUP_REMOVED lines=17> */
.L_x_389:
        /* <DEDUP_REMOVED lines=17> */
.L_x_390:
        /* <DEDUP_REMOVED lines=17> */
.L_x_391:
        /* <DEDUP_REMOVED lines=17> */
.L_x_392:
        /* <DEDUP_REMOVED lines=17> */
.L_x_393:
        /* <DEDUP_REMOVED lines=17> */
.L_x_394:
        /* <DEDUP_REMOVED lines=17> */
.L_x_395:
        /* <DEDUP_REMOVED lines=20> */
.L_x_396:
[----:B------:R-:W2:Y:S01]  /*1480*/  LDG.E R39, desc[UR36][R38.64+0x10] ;  /* 0x0000102426277981 */ /* 0x000ea2000c1e1900 */
[----:B------:R-:W-:Y:S02]  /*1490*/  ISETP.NE.AND P6, PT, R24, RZ, PT ;  /* 0x000000ff1800720c */ /* 0x000fe40003fc5270 */
[----:B------:R-:W-:Y:S01]  /*14a0*/  IADD3 R17, PT, PT, R37, R17, RZ ;  /* 0x0000001125117210 */ /* 0x000fe20007ffe0ff */
[----:B--2---:R0:W-:Y:S10]  /*14b0*/  STG.E desc[UR36][R28.64+0x10], R39 ;  /* 0x000010271c007986 */ /* 0x0041f4000c101924 */
[----:B------:R-:W-:Y:S05]  /*14c0*/  @!P6 BRA `(.L_x_397) ;  /* 0xfffffff00064e947 */ /* 0x000fea000383ffff */
[----:B------:R-:W-:Y:S05]  /*14d0*/  EXIT ;  /* 0x000000000000794d */ /* 0x000fea0003800000 */
.L_x_398:
        /* <DEDUP_REMOVED lines=10> */
.L_x_1404:


//--------------------- .text._Z5evictIfLi1ELi8ELi4EEvPT_S1_PKiS3_S3_S3_iiiiii --------------------------
	.section	.text._Z5evictIfLi1ELi8ELi4EEvPT_S1_PKiS3_S3_S3_iiiiii,"ax",@progbits
	.align	128
        .global         _Z5evictIfLi1ELi8ELi4EEvPT_S1_PKiS3_S3_S3_iiiiii
        .type           _Z5evictIfLi1ELi8ELi4EEvPT_S1_PKiS3_S3_S3_iiiiii,@function
        .size           _Z5evictIfLi1ELi8ELi4EEvPT_S1_PKiS3_S3_S3_iiiiii,(.L_x_1405 - _Z5evictIfLi1ELi8ELi4EEvPT_S1_PKiS3_S3_S3_iiiiii)
        .other          _Z5evictIfLi1ELi8ELi4EEvPT_S1_PKiS3_S3_S3_iiiiii,@"STO_CUDA_ENTRY STV_DEFAULT"
_Z5evictIfLi1ELi8ELi4EEvPT_S1_PKiS3_S3_S3_iiiiii:
.text._Z5evictIfLi1ELi8ELi4EEvPT_S1_PKiS3_S3_S3_iiiiii:
        /* <DEDUP_REMOVED lines=53> */
.L_x_399:
        /* <DEDUP_REMOVED lines=18> */
.L_x_400:
        /* <DEDUP_REMOVED lines=14> */
.L_x_401:
        /* <DEDUP_REMOVED lines=11> */
.L_x_402:
[----:B------:R-:W0:Y:S01]  /*0600*/  LDCU UR4, c[0x0][0x3c0] ;  /* 0x00007800ff0477ac */ /* 0x000e220008000800 */
[----:B------:R-:W-:Y:S01]  /*0610*/  ISETP.GE.AND P0, PT, R24, R2, PT ;  /* 0x000000021800720c */ /* 0x000fe20003f06270 */
[----:B0-----:R-:W-:-:S12]  /*0620*/  IMAD R3, R18, UR4, RZ ;  /* 0x0000000412037c24 */ /* 0x001fd8000f8e02ff */
[----:B------:R-:W-:Y:S05]  /*0630*/  @P0 EXIT ;  /* 0x000000000000094d */ /* 0x000fea0003800000 */
[C---:B------:R-:W-:Y:S02]  /*0640*/  IMAD R19, R3.reuse, 0x4, R2 ;  /* 0x0000000403137824 */ /* 0x040fe400078e0202 */
[----:B------:R-:W-:-:S07]  /*0650*/  IMAD R3, R3, 0x4, R24 ;  /* 0x0000000403037824 */ /* 0x000fce00078e0218 */
.L_x_414:
        /* <DEDUP_REMOVED lines=22> */
.L_x_403:
        /* <DEDUP_REMOVED lines=27> */
.L_x_404:
        /* <DEDUP_REMOVED lines=14> */
.L_x_405:
        /* <DEDUP_REMOVED lines=20> */
.L_x_406:
        /* <DEDUP_REMOVED lines=17> */
.L_x_407:
        /* <DEDUP_REMOVED lines=17> */
.L_x_408:
        /* <DEDUP_REMOVED lines=17> */
.L_x_409:
        /* <DEDUP_REMOVED lines=17> */
.L_x_410:
        /* <DEDUP_REMOVED lines=17> */
.L_x_411:
        /* <DEDUP_REMOVED lines=17> */
.L_x_412:
        /* <DEDUP_REMOVED lines=17> */
.L_x_413:
        /* <DEDUP_REMOVED lines=10> */
.L_x_415:
        /* <DEDUP_REMOVED lines=14> */
.L_x_1405:


//--------------------- .text._Z5evictIfLi8ELi4ELi4EEvPT_S1_PKiS3_S3_S3_iiiiii --------------------------
	.section	.text._Z5evictIfLi8ELi4ELi4EEvPT_S1_PKiS3_S3_S3_iiiiii,"ax",@progbits
	.align	128
        .global         _Z5evictIfLi8ELi4ELi4EEvPT_S1_PKiS3_S3_S3_iiiiii
        .type           _Z5evictIfLi8ELi4ELi4EEvPT_S1_PKiS3_S3_S3_iiiiii,@function
        .size           _Z5evictIfLi8ELi4ELi4EEvPT_S1_PKiS3_S3_S3_iiiiii,(.L_x_1406 - _Z5evictIfLi8ELi4ELi4EEvPT_S1_PKiS3_S3_S3_iiiiii)
        .other          _Z5evictIfLi8ELi4ELi4EEvPT_S1_PKiS3_S3_S3_iiiiii,@"STO_CUDA_ENTRY STV_DEFAULT"
_Z5evictIfLi8ELi4ELi4EEvPT_S1_PKiS3_S3_S3_iiiiii:
.text._Z5evictIfLi8ELi4ELi4EEvPT_S1_PKiS3_S3_S3_iiiiii:
        /* <DEDUP_REMOVED lines=53> */
.L_x_416:
        /* <DEDUP_REMOVED lines=18> */
.L_x_417:
        /* <DEDUP_REMOVED lines=14> */
.L_x_418:
        /* <DEDUP_REMOVED lines=11> */
.L_x_419:
[----:B------:R-:W0:Y:S01]  /*0600*/  LDCU UR4, c[0x0][0x3c0] ;  /* 0x00007800ff0477ac */ /* 0x000e220008000800 */
[----:B------:R-:W-:Y:S01]  /*0610*/  ISETP.GE.AND P0, PT, R24, R2, PT ;  /* 0x000000021800720c */ /* 0x000fe20003f06270 */
[----:B0-----:R-:W-:-:S12]  /*0620*/  IMAD R23, R16, UR4, RZ ;  /* 0x0000000410177c24 */ /* 0x001fd8000f8e02ff */
[----:B------:R-:W-:Y:S05]  /*0630*/  @P0 EXIT ;  /* 0x000000000000094d */ /* 0x000fea0003800000 */
[C---:B------:R-:W-:Y:S02]  /*0640*/  IMAD R19, R23.reuse, 0x4, R2 ;  /* 0x0000000417137824 */ /* 0x040fe400078e0202 */
[----:B------:R-:W-:-:S07]  /*0650*/  IMAD R23, R23, 0x4, R24 ;  /* 0x0000000417177824 */ /* 0x000fce00078e0218 */
.L_x_438:
        /* <DEDUP_REMOVED lines=27> */
.L_x_420:
        /* <DEDUP_REMOVED lines=27> */
.L_x_421:
        /* <DEDUP_REMOVED lines=14> */
.L_x_422:
        /* <DEDUP_REMOVED lines=19> */
.L_x_423:
        /* <DEDUP_REMOVED lines=16> */
.L_x_424:
        /* <DEDUP_REMOVED lines=16> */
.L_x_425:
        /* <DEDUP_REMOVED lines=18> */
.L_x_426:
        /* <DEDUP_REMOVED lines=16> */
.L_x_427:
        /* <DEDUP_REMOVED lines=16> */
.L_x_428:
        /* <DEDUP_REMOVED lines=16> */
.L_x_429:
        /* <DEDUP_REMOVED lines=17> */
.L_x_430:
        /* <DEDUP_REMOVED lines=20> */
.L_x_431:
        /* <DEDUP_REMOVED lines=18> */
.L_x_432:
[----:B------:R-:W2:Y:S01]  /*1560*/  LDG.E R3, desc[UR36][R38.64+0x20] ;  /* 0x0000202426037981 */ /* 0x000ea2000c1e1900 */
[----:B------:R-:W-:Y:S02]  /*1570*/  HFMA2 R13, -RZ, RZ, 0, 7.152557373046875e-07 ;  /* 0x0000000cff0d7431 */ /* 0x000fe400000001ff */
        /* <DEDUP_REMOVED lines=16> */
.L_x_433:
        /* <DEDUP_REMOVED lines=18> */
.L_x_434:
[----:B------:R-:W2:Y:S01]  /*17a0*/  LDG.E R3, desc[UR36][R38.64+0x40] ;  /* 0x0000402426037981 */ /* 0x000ea2000c1e1900 */
[----:B------:R-:W-:Y:S02]  /*17b0*/  HFMA2 R13, -RZ, RZ, 0, 1.1920928955078125e-06 ;  /* 0x00000014ff0d7431 */ /* 0x000fe400000001ff */
        /* <DEDUP_REMOVED lines=16> */
.L_x_435:
        /* <DEDUP_REMOVED lines=18> */
.L_x_436:
        /* <DEDUP_REMOVED lines=18> */
.L_x_437:
[----:B------:R-:W2:Y:S01]  /*1b00*/  LDG.E R39, desc[UR36][R38.64+0x70] ;  /* 0x0000702426277981 */ /* 0x000ea2000c1e1900 */
[----:B------:R-:W-:Y:S02]  /*1b10*/  ISETP.NE.AND P6, PT, R22, RZ, PT ;  /* 0x000000ff1600720c */ /* 0x000fe40003fc5270 */
[----:B------:R-:W-:Y:S01]  /*1b20*/  IADD3 R29, PT, PT, R37, R29, RZ ;  /* 0x0000001d251d7210 */ /* 0x000fe20007ffe0ff */
[----:B--2---:R0:W-:Y:S10]  /*1b30*/  STG.E desc[UR36][R32.64+0x70], R39 ;  /* 0x0000702720007986 */ /* 0x0041f4000c101924 */
[----:B------:R-:W-:Y:S05]  /*1b40*/  @!P6 BRA `(.L_x_438) ;  /* 0xffffffe800c4e947 */ /* 0x000fea000383ffff */
[----:B------:R-:W-:Y:S05]  /*1b50*/  EXIT ;  /* 0x000000000000794d */ /* 0x000fea0003800000 */
.L_x_439:
        /* <DEDUP_REMOVED lines=10> */
.L_x_1406:


//--------------------- .text._Z5evictIfLi4ELi4ELi4EEvPT_S1_PKiS3_S3_S3_iiiiii --------------------------
	.section	.text._Z5evictIfLi4ELi4ELi4EEvPT_S1_PKiS3_S3_S3_iiiiii,"ax",@progbits
	.align	128
        .global         _Z5evictIfLi4ELi4ELi4EEvPT_S1_PKiS3_S3_S3_iiiiii
        .type           _Z5evictIfLi4ELi4ELi4EEvPT_S1_PKiS3_S3_S3_iiiiii,@function
        .size           _Z5evictIfLi4ELi4ELi4EEvPT_S1_PKiS3_S3_S3_iiiiii,(.L_x_1407 - _Z5evictIfLi4ELi4ELi4EEvPT_S1_PKiS3_S3_S3_iiiiii)
        .other          _Z5evictIfLi4ELi4ELi4EEvPT_S1_PKiS3_S3_S3_iiiiii,@"STO_CUDA_ENTRY STV_DEFAULT"
_Z5evictIfLi4ELi4ELi4EEvPT_S1_PKiS3_S3_S3_iiiiii:
.text._Z5evictIfLi4ELi4ELi4EEvPT_S1_PKiS3_S3_S3_iiiiii:
        /* <DEDUP_REMOVED lines=53> */
.L_x_440:
        /* <DEDUP_REMOVED lines=18> */
.L_x_441:
        /* <DEDUP_REMOVED lines=14> */
.L_x_442:
        /* <DEDUP_REMOVED lines=11> */
.L_x_443:
[----:B------:R-:W0:Y:S01]  /*0600*/  LDCU UR4, c[0x0][0x3c0] ;  /* 0x00007800ff0477ac */ /* 0x000e220008000800 */
[----:B------:R-:W-:Y:S01]  /*0610*/  ISETP.GE.AND P0, PT, R22, R2, PT ;  /* 0x000000021600720c */ /* 0x000fe20003f06270 */
[----:B0-----:R-:W-:-:S12]  /*0620*/  IMAD R25, R24, UR4, RZ ;  /* 0x0000000418197c24 */ /* 0x001fd8000f8e02ff */
[----:B------:R-:W-:Y:S05]  /*0630*/  @P0 EXIT ;  /* 0x000000000000094d */ /* 0x000fea0003800000 */
[C---:B------:R-:W-:Y:S02]  /*0640*/  IMAD R27, R25.reuse, 0x4, R2 ;  /* 0x00000004191b7824 */ /* 0x040fe400078e0202 */
[----:B------:R-:W-:-:S07]  /*0650*/  IMAD R25, R25, 0x4, R22 ;  /* 0x0000000419197824 */ /* 0x000fce00078e0216 */
.L_x_454:
        /* <DEDUP_REMOVED lines=27> */
.L_x_444:
        /* <DEDUP_REMOVED lines=27> */
.L_x_445:
        /* <DEDUP_REMOVED lines=14> */
.L_x_446:
        /* <DEDUP_REMOVED lines=19> */
.L_x_447:
        /* <DEDUP_REMOVED lines=17> */
.L_x_448:
        /* <DEDUP_REMOVED lines=17> */
.L_x_449:
        /* <DEDUP_REMOVED lines=17> */
.L_x_450:
        /* <DEDUP_REMOVED lines=20> */
.L_x_451:
        /* <DEDUP_REMOVED lines=17> */
.L_x_452:
        /* <DEDUP_REMOVED lines=17> */
.L_x_453:
[----:B------:R-:W2:Y:S01]  /*1260*/  LDG.E R41, desc[UR36][R40.64+0x30] ;  /* 0x0000302428297981 */ /* 0x000ea2000c1e1900 */
[----:B------:R-:W-:Y:S02]  /*1270*/  ISETP.NE.AND P6, PT, R24, RZ, PT ;  /* 0x000000ff1800720c */ /* 0x000fe40003fc5270 */
[----:B------:R-:W-:Y:S01]  /*1280*/  IADD3 R17, PT, PT, R37, R17, RZ ;  /* 0x0000001125117210 */ /* 0x000fe20007ffe0ff */
[----:B--2---:R0:W-:Y:S10]  /*1290*/  STG.E desc[UR36][R38.64+0x30], R41 ;  /* 0x0000302926007986 */ /* 0x0041f4000c101924 */
[----:B------:R-:W-:Y:S05]  /*12a0*/  @!P6 BRA `(.L_x_454) ;  /* 0xfffffff000ece947 */ /* 0x000fea000383ffff */
[----:B------:R-:W-:Y:S05]  /*12b0*/  EXIT ;  /* 0x000000000000794d */ /* 0x000fea0003800000 */
.L_x_455:
        /* <DEDUP_REMOVED lines=12> */
.L_x_1407:


//--------------------- .text._Z5evictIfLi2ELi4ELi4EEvPT_S1_PKiS3_S3_S3_iiiiii --------------------------
	.section	.text._Z5evictIfLi2ELi4ELi4EEvPT_S1_PKiS3_S3_S3_iiiiii,"ax",@progbits
	.align	128
        .global         _Z5evictIfLi2ELi4ELi4EEvPT_S1_PKiS3_S3_S3_iiiiii
        .type           _Z5evictIfLi2ELi4ELi4EEvPT_S1_PKiS3_S3_S3_iiiiii,@function
        .size           _Z5evictIfLi2ELi4ELi4EEvPT_S1_PKiS3_S3_S3_iiiiii,(.L_x_1408 - _Z5evictIfLi2ELi4ELi4EEvPT_S1_PKiS3_S3_S3_iiiiii)
        .other          _Z5evictIfLi2ELi4ELi4EEvPT_S1_PKiS3_S3_S3_iiiiii,@"STO_CUDA_ENTRY STV_DEFAULT"
_Z5evictIfLi2ELi4ELi4EEvPT_S1_PKiS3_S3_S3_iiiiii:
.text._Z5evictIfLi2ELi4ELi4EEvPT_S1_PKiS3_S3_S3_iiiiii:
        /* <DEDUP_REMOVED lines=53> */
.L_x_456:
        /* <DEDUP_REMOVED lines=18> */
.L_x_457:
        /* <DEDUP_REMOVED lines=14> */
.L_x_458:
        /* <DEDUP_REMOVED lines=11> */
.L_x_459:
[----:B------:R-:W0:Y:S01]  /*0600*/  LDCU UR4, c[0x0][0x3c0] ;  /* 0x00007800ff0477ac */ /* 0x000e220008000800 */
[----:B------:R-:W-:Y:S01]  /*0610*/  ISETP.GE.AND P0, PT, R22, R2, PT ;  /* 0x000000021600720c */ /* 0x000fe20003f06270 */
[----:B0-----:R-:W-:-:S12]  /*0620*/  IMAD R25, R24, UR4, RZ ;  /* 0x0000000418197c24 */ /* 0x001fd8000f8e02ff */
[----:B------:R-:W-:Y:S05]  /*0630*/  @P0 EXIT ;  /* 0x000000000000094d */ /* 0x000fea0003800000 */
[C---:B------:R-:W-:Y:S02]  /*0640*/  IMAD R27, R25.reuse, 0x4, R2 ;  /* 0x00000004191b7824 */ /* 0x040fe400078e0202 */
[----:B------:R-:W-:-:S07]  /*0650*/  IMAD R25, R25, 0x4, R22 ;  /* 0x0000000419197824 */ /* 0x000fce00078e0216 */
.L_x_468:
        /* <DEDUP_REMOVED lines=27> */
.L_x_460:
        /* <DEDUP_REMOVED lines=27> */
.L_x_461:
        /* <DEDUP_REMOVED lines=14> */
.L_x_462:
        /* <DEDUP_REMOVED lines=19> */
.L_x_463:
        /* <DEDUP_REMOVED lines=17> */
.L_x_464:
        /* <DEDUP_REMOVED lines=17> */
.L_x_465:
        /* <DEDUP_REMOVED lines=17> */
.L_x_466:
        /* <DEDUP_REMOVED lines=20> */
.L_x_467:
[----:B------:R-:W2:Y:S01]  /*1040*/  LDG.E R39, desc[UR36][R38.64+0x10] ;  /* 0x0000102426277981 */ /* 0x000ea2000c1e1900 */
[----:B------:R-:W-:Y:S02]  /*1050*/  ISETP.NE.AND P6, PT, R24, RZ, PT ;  /* 0x000000ff1800720c */ /* 0x000fe40003fc5270 */
[----:B------:R-:W-:Y:S01]  /*1060*/  IADD3 R17, PT, PT, R37, R17, RZ ;  /* 0x0000001125117210 */ /* 0x000fe20007ffe0ff */
[----:B--2---:R0:W-:Y:S10]  /*1070*/  STG.E desc[UR36][R28.64+0x10], R39 ;  /* 0x000010271c007986 */ /* 0x0041f4000c101924 */
[----:B------:R-:W-:Y:S05]  /*1080*/  @!P6 BRA `(.L_x_468) ;  /* 0xfffffff40074e947 */ /* 0x000fea000383ffff */
[----:B------:R-:W-:Y:S05]  /*1090*/  EXIT ;  /* 0x000000000000794d */ /* 0x000fea0003800000 */
.L_x_469:
        /* <DEDUP_REMOVED lines=14> */
.L_x_1408:


//--------------------- .text._Z5evictIfLi1ELi4ELi4EEvPT_S1_PKiS3_S3_S3_iiiiii --------------------------
	.section	.text._Z5evictIfLi1ELi4ELi4EEvPT_S1_PKiS3_S3_S3_iiiiii,"ax",@progbits
	.align	128
        .global         _Z5evictIfLi1ELi4ELi4EEvPT_S1_PKiS3_S3_S3_iiiiii
        .type           _Z5evictIfLi1ELi4ELi4EEvPT_S1_PKiS3_S3_S3_iiiiii,@function
        .size           _Z5evictIfLi1ELi4ELi4EEvPT_S1_PKiS3_S3_S3_iiiiii,(.L_x_1409 - _Z5evictIfLi1ELi4ELi4EEvPT_S1_PKiS3_S3_S3_iiiiii)
        .other          _Z5evictIfLi1ELi4ELi4EEvPT_S1_PKiS3_S3_S3_iiiiii,@"STO_CUDA_ENTRY STV_DEFAULT"
_Z5evictIfLi1ELi4ELi4EEvPT_S1_PKiS3_S3_S3_iiiiii:
.text._Z5evictIfLi1ELi4ELi4EEvPT_S1_PKiS3_S3_S3_iiiiii:
        /* <DEDUP_REMOVED lines=53> */
.L_x_470:
        /* <DEDUP_REMOVED lines=18> */
.L_x_471:
        /* <DEDUP_REMOVED lines=14> */
.L_x_472:
        /* <DEDUP_REMOVED lines=11> */
.L_x_473:
        /* <DEDUP_REMOVED lines=55> */
.L_x_476:
        /* <DEDUP_REMOVED lines=28> */
.L_x_477:
        /* <DEDUP_REMOVED lines=14> */
.L_x_478:
        /* <DEDUP_REMOVED lines=19> */
.L_x_479:
        /* <DEDUP_REMOVED lines=16> */
.L_x_480:
        /* <DEDUP_REMOVED lines=17> */
.L_x_481:
        /* <DEDUP_REMOVED lines=17> */
.L_x_482:
[----:B------:R-:W0:Y:S02]  /*1060*/  LDC.64 R4, c[0x0][0x388] ;  /* 0x0000e200ff047b82 */ /* 0x000e240000000a00 */
[----:B0-----:R-:W-:-:S06]  /*1070*/  IMAD.WIDE R2, R18, 0x4, R4 ;  /* 0x0000000412027825 */ /* 0x001fcc00078e0204 */
[----:B------:R-:W2:Y:S01]  /*1080*/  LDG.E R3, desc[UR36][R2.64] ;  /* 0x0000002402037981 */ /* 0x000ea2000c1e1900 */
[----:B------:R-:W-:Y:S01]  /*1090*/  IMAD.WIDE R4, R25, 0x4, R4 ;  /* 0x0000000419047825 */ /* 0x000fe200078e0204 */
[----:B------:R-:W-:-:S03]  /*10a0*/  IADD3 R29, PT, PT, R36, R29, RZ ;  /* 0x0000001d241d7210 */ /* 0x000fc60007ffe0ff */
[----:B------:R-:W-:Y:S01]  /*10b0*/  IMAD.MOV.U32 R19, RZ, RZ, R16 ;  /* 0x000000ffff137224 */ /* 0x000fe200078e0010 */
[----:B--2---:R0:W-:Y:S06]  /*10c0*/  STG.E desc[UR36][R4.64], R3 ;  /* 0x0000000304007986 */ /* 0x0041ec000c101924 */
.L_x_475:
[----:B------:R-:W-:Y:S05]  /*10d0*/  BSYNC.RECONVERGENT B6 ;  /* 0x0000000000067941 */ /* 0x000fea0003800200 */
.L_x_474:
[----:B------:R-:W-:-:S13]  /*10e0*/  ISETP.NE.AND P0, PT, R30, RZ, PT ;  /* 0x000000ff1e00720c */ /* 0x000fda0003f05270 */
[----:B------:R-:W-:Y:S05]  /*10f0*/  @!P0 EXIT ;  /* 0x000000000000894d */ /* 0x000fea0003800000 */
.L_x_497:
        /* <DEDUP_REMOVED lines=22> */
.L_x_483:
        /* <DEDUP_REMOVED lines=27> */
.L_x_484:
        /* <DEDUP_REMOVED lines=14> */
.L_x_485:
        /* <DEDUP_REMOVED lines=20> */
.L_x_486:
        /* <DEDUP_REMOVED lines=17> */
.L_x_487:
        /* <DEDUP_REMOVED lines=17> */
.L_x_488:
        /* <DEDUP_REMOVED lines=17> */
.L_x_489:
        /* <DEDUP_REMOVED lines=29> */
.L_x_490:
        /* <DEDUP_REMOVED lines=27> */
.L_x_491:
        /* <DEDUP_REMOVED lines=14> */
.L_x_492:
        /* <DEDUP_REMOVED lines=19> */
.L_x_493:
        /* <DEDUP_REMOVED lines=16> */
.L_x_494:
        /* <DEDUP_REMOVED lines=17> */
.L_x_495:
        /* <DEDUP_REMOVED lines=17> */
.L_x_496:
        /* <DEDUP_REMOVED lines=9> */
.L_x_498:
        /* <DEDUP_REMOVED lines=14> */
.L_x_1409:


//--------------------- .text._Z5evictIfLi8ELi2ELi4EEvPT_S1_PKiS3_S3_S3_iiiiii --------------------------
	.section	.text._Z5evictIfLi8ELi2ELi4EEvPT_S1_PKiS3_S3_S3_iiiiii,"ax",@progbits
	.align	128
        .global         _Z5evictIfLi8ELi2ELi4EEvPT_S1_PKiS3_S3_S3_iiiiii
        .type           _Z5evictIfLi8ELi2ELi4EEvPT_S1_PKiS3_S3_S3_iiiiii,@function
        .size           _Z5evictIfLi8ELi2ELi4EEvPT_S1_PKiS3_S3_S3_iiiiii,(.L_x_1410 - _Z5evictIfLi8ELi2ELi4EEvPT_S1_PKiS3_S3_S3_iiiiii)
        .other          _Z5evictIfLi8ELi2ELi4EEvPT_S1_PKiS3_S3_S3_iiiiii,@"STO_CUDA_ENTRY STV_DEFAULT"
_Z5evictIfLi8ELi2ELi4EEvPT_S1_PKiS3_S3_S3_iiiiii:
.text._Z5evictIfLi8ELi2ELi4EEvPT_S1_PKiS3_S3_S3_iiiiii:
        /* <DEDUP_REMOVED lines=53> */
.L_x_499:
        /* <DEDUP_REMOVED lines=18> */
.L_x_500:
        /* <DEDUP_REMOVED lines=14> */
.L_x_501:
        /* <DEDUP_REMOVED lines=11> */
.L_x_502:
[----:B------:R-:W0:Y:S01]  /*0600*/  LDCU UR4, c[0x0][0x3c0] ;  /* 0x00007800ff0477ac */ /* 0x000e220008000800 */
[----:B------:R-:W-:Y:S01]  /*0610*/  ISETP.GE.AND P0, PT, R24, R16, PT ;  /* 0x000000101800720c */ /* 0x000fe20003f06270 */
[----:B0-----:R-:W-:-:S12]  /*0620*/  IMAD R23, R18, UR4, RZ ;  /* 0x0000000412177c24 */ /* 0x001fd8000f8e02ff */
[----:B------:R-:W-:Y:S05]  /*0630*/  @P0 EXIT ;  /* 0x000000000000094d */ /* 0x000fea0003800000 */
[C---:B------:R-:W-:Y:S02]  /*0640*/  IMAD R19, R23.reuse, 0x4, R16 ;  /* 0x0000000417137824 */ /* 0x040fe400078e0210 */
[----:B------:R-:W-:-:S07]  /*0650*/  IMAD R23, R23, 0x4, R24 ;  /* 0x0000000417177824 */ /* 0x000fce00078e0218 */
.L_x_521:
        /* <DEDUP_REMOVED lines=27> */
.L_x_503:
        /* <DEDUP_REMOVED lines=27> */
.L_x_504:
        /* <DEDUP_REMOVED lines=14> */
.L_x_505:
        /* <DEDUP_REMOVED lines=19> */
.L_x_506:
        /* <DEDUP_REMOVED lines=19> */
.L_x_507:
        /* <DEDUP_REMOVED lines=19> */
.L_x_508:
        /* <DEDUP_REMOVED lines=19> */
.L_x_509:
        /* <DEDUP_REMOVED lines=19> */
.L_x_510:
        /* <DEDUP_REMOVED lines=18> */
.L_x_511:
        /* <DEDUP_REMOVED lines=16> */
.L_x_512:
        /* <DEDUP_REMOVED lines=24> */
.L_x_513:
        /* <DEDUP_REMOVED lines=20> */
.L_x_514:
        /* <DEDUP_REMOVED lines=17> */
.L_x_515:
        /* <DEDUP_REMOVED lines=17> */
.L_x_516:
        /* <DEDUP_REMOVED lines=17> */
.L_x_517:
        /* <DEDUP_REMOVED lines=17> */
.L_x_518:
        /* <DEDUP_REMOVED lines=17> */
.L_x_519:
        /* <DEDUP_REMOVED lines=17> */
.L_x_520:
[----:B------:R-:W2:Y:S01]  /*1bd0*/  LDG.E R41, desc[UR36][R40.64+0x70] ;  /* 0x0000702428297981 */ /* 0x000ea2000c1e1900 */
[----:B------:R-:W-:Y:S02]  /*1be0*/  ISETP.NE.AND P6, PT, R22, RZ, PT ;  /* 0x000000ff1600720c */ /* 0x000fe40003fc5270 */
[----:B------:R-:W-:Y:S01]  /*1bf0*/  IADD3 R29, PT, PT, R36, R29, RZ ;  /* 0x0000001d241d7210 */ /* 0x000fe20007ffe0ff */
[----:B--2---:R0:W-:Y:S10]  /*1c00*/  STG.E desc[UR36][R38.64+0x70], R41 ;  /* 0x0000702926007986 */ /* 0x0041f4000c101924 */
[----:B------:R-:W-:Y:S05]  /*1c10*/  @!P6 BRA `(.L_x_521) ;  /* 0xffffffe80090e947 */ /* 0x000fea000383ffff */
[----:B------:R-:W-:Y:S05]  /*1c20*/  EXIT ;  /* 0x000000000000794d */ /* 0x000fea0003800000 */
.L_x_522:
        /* <DEDUP_REMOVED lines=13> */
.L_x_1410:


//--------------------- .text._Z5evictIfLi4ELi2ELi4EEvPT_S1_PKiS3_S3_S3_iiiiii --------------------------
	.section	.text._Z5evictIfLi4ELi2ELi4EEvPT_S1_PKiS3_S3_S3_iiiiii,"ax",@progbits
	.align	128
        .global         _Z5evictIfLi4ELi2ELi4EEvPT_S1_PKiS3_S3_S3_iiiiii
        .type           _Z5evictIfLi4ELi2ELi4EEvPT_S1_PKiS3_S3_S3_iiiiii,@function
        .size           _Z5evictIfLi4ELi2ELi4EEvPT_S1_PKiS3_S3_S3_iiiiii,(.L_x_1411 - _Z5evictIfLi4ELi2ELi4EEvPT_S1_PKiS3_S3_S3_iiiiii)
        .other          _Z5evictIfLi4ELi2ELi4EEvPT_S1_PKiS3_S3_S3_iiiiii,@"STO_CUDA_ENTRY STV_DEFAULT"
_Z5evictIfLi4ELi2ELi4EEvPT_S1_PKiS3_S3_S3_iiiiii:
.text._Z5evictIfLi4ELi2ELi4EEvPT_S1_PKiS3_S3_S3_iiiiii:
        /* <DEDUP_REMOVED lines=53> */
.L_x_523:
        /* <DEDUP_REMOVED lines=18> */
.L_x_524:
        /* <DEDUP_REMOVED lines=14> */
.L_x_525:
        /* <DEDUP_REMOVED lines=11> */
.L_x_526:
[----:B------:R-:W0:Y:S01]  /*0600*/  LDCU UR4, c[0x0][0x3c0] ;  /* 0x00007800ff0477ac */ /* 0x000e220008000800 */
[----:B------:R-:W-:Y:S01]  /*0610*/  ISETP.GE.AND P0, PT, R24, R2, PT ;  /* 0x000000021800720c */ /* 0x000fe20003f06270 */
[----:B0-----:R-:W-:-:S12]  /*0620*/  IMAD R23, R16, UR4, RZ ;  /* 0x0000000410177c24 */ /* 0x001fd8000f8e02ff */
[----:B------:R-:W-:Y:S05]  /*0630*/  @P0 EXIT ;  /* 0x000000000000094d */ /* 0x000fea0003800000 */
[C---:B------:R-:W-:Y:S02]  /*0640*/  IMAD R19, R23.reuse, 0x4, R2 ;  /* 0x0000000417137824 */ /* 0x040fe400078e0202 */
[----:B------:R-:W-:-:S07]  /*0650*/  IMAD R23, R23, 0x4, R24 ;  /* 0x0000000417177824 */ /* 0x000fce00078e0218 */
.L_x_537:
        /* <DEDUP_REMOVED lines=27> */
.L_x_527:
        /* <DEDUP_REMOVED lines=27> */
.L_x_528:
        /* <DEDUP_REMOVED lines=14> */
.L_x_529:
        /* <DEDUP_REMOVED lines=19> */
.L_x_530:
        /* <DEDUP_REMOVED lines=18> */
.L_x_531:
        /* <DEDUP_REMOVED lines=16> */
.L_x_532:
        /* <DEDUP_REMOVED lines=17> */
.L_x_533:
        /* <DEDUP_REMOVED lines=20> */
.L_x_534:
        /* <DEDUP_REMOVED lines=18> */
.L_x_535:
        /* <DEDUP_REMOVED lines=18> */
.L_x_536:
[----:B------:R-:W2:Y:S01]  /*1280*/  LDG.E R39, desc[UR36][R38.64+0x30] ;  /* 0x0000302426277981 */ /* 0x000ea2000c1e1900 */
[----:B------:R-:W-:Y:S02]  /*1290*/  ISETP.NE.AND P6, PT, R22, RZ, PT ;  /* 0x000000ff1600720c */ /* 0x000fe40003fc5270 */
[----:B------:R-:W-:Y:S01]  /*12a0*/  IADD3 R29, PT, PT, R37, R29, RZ ;  /* 0x0000001d251d7210 */ /* 0x000fe20007ffe0ff */
[----:B--2---:R0:W-:Y:S10]  /*12b0*/  STG.E desc[UR36][R32.64+0x30], R39 ;  /* 0x0000302720007986 */ /* 0x0041f4000c101924 */
[----:B------:R-:W-:Y:S05]  /*12c0*/  @!P6 BRA `(.L_x_537) ;  /* 0xfffffff000e4e947 */ /* 0x000fea000383ffff */
[----:B------:R-:W-:Y:S05]  /*12d0*/  EXIT ;  /* 0x000000000000794d */ /* 0x000fea0003800000 */
.L_x_538:
        /* <DEDUP_REMOVED lines=10> */
.L_x_1411:


//--------------------- .text._Z5evictIfLi2ELi2ELi4EEvPT_S1_PKiS3_S3_S3_iiiiii --------------------------
	.section	.text._Z5evictIfLi2ELi2ELi4EEvPT_S1_PKiS3_S3_S3_iiiiii,"ax",@progbits
	.align	128
        .global         _Z5evictIfLi2ELi2ELi4EEvPT_S1_PKiS3_S3_S3_iiiiii
        .type           _Z5evictIfLi2ELi2ELi4EEvPT_S1_PKiS3_S3_S3_iiiiii,@function
        .size           _Z5evictIfLi2ELi2ELi4EEvPT_S1_PKiS3_S3_S3_iiiiii,(.L_x_1412 - _Z5evictIfLi2ELi2ELi4EEvPT_S1_PKiS3_S3_S3_iiiiii)
        .other          _Z5evictIfLi2ELi2ELi4EEvPT_S1_PKiS3_S3_S3_iiiiii,@"STO_CUDA_ENTRY STV_DEFAULT"
_Z5evictIfLi2ELi2ELi4EEvPT_S1_PKiS3_S3_S3_iiiiii:
.text._Z5evictIfLi2ELi2ELi4EEvPT_S1_PKiS3_S3_S3_iiiiii:
        /* <DEDUP_REMOVED lines=53> */
.L_x_539:
        /* <DEDUP_REMOVED lines=18> */
.L_x_540:
        /* <DEDUP_REMOVED lines=14> */
.L_x_541:
        /* <DEDUP_REMOVED lines=11> */
.L_x_542:
        /* <DEDUP_REMOVED lines=58> */
.L_x_545:
        /* <DEDUP_REMOVED lines=28> */
.L_x_546:
        /* <DEDUP_REMOVED lines=14> */
.L_x_547:
        /* <DEDUP_REMOVED lines=20> */
.L_x_548:
        /* <DEDUP_REMOVED lines=17> */
.L_x_549:
[----:B------:R-:W0:Y:S01]  /*0e90*/  LDC.64 R2, c[0x0][0x388] ;  /* 0x0000e200ff027b82 */ /* 0x000e220000000a00 */
[----:B------:R-:W-:Y:S01]  /*0ea0*/  HFMA2 R13, -RZ, RZ, 0, 2.384185791015625e-07 ;  /* 0x00000004ff0d7431 */ /* 0x000fe200000001ff */
        /* <DEDUP_REMOVED lines=19> */
.L_x_550:
[----:B------:R-:W2:Y:S01]  /*0fe0*/  LDG.E R39, desc[UR36][R38.64+0x10] ;  /* 0x0000102426277981 */ /* 0x000ea2000c1e1900 */
[----:B------:R-:W-:Y:S01]  /*0ff0*/  IMAD.IADD R33, R36, 0x1, R33 ;  /* 0x0000000124217824 */ /* 0x000fe200078e0221 */
[----:B------:R-:W-:Y:S02]  /*1000*/  MOV R19, R16 ;  /* 0x0000001000137202 */ /* 0x000fe40000000f00 */
[----:B--2---:R0:W-:Y:S05]  /*1010*/  STG.E desc[UR36][R24.64+0x10], R39 ;  /* 0x0000102718007986 */ /* 0x0041ea000c101924 */
.L_x_544:
[----:B------:R-:W-:Y:S05]  /*1020*/  BSYNC.RECONVERGENT B6 ;  /* 0x0000000000067941 */ /* 0x000fea0003800200 */
.L_x_543:
[----:B------:R-:W-:-:S13]  /*1030*/  ISETP.NE.AND P0, PT, R30, RZ, PT ;  /* 0x000000ff1e00720c */ /* 0x000fda0003f05270 */
[----:B------:R-:W-:Y:S05]  /*1040*/  @!P0 EXIT ;  /* 0x000000000000894d */ /* 0x000fea0003800000 */
.L_x_563:
        /* <DEDUP_REMOVED lines=24> */
.L_x_551:
        /* <DEDUP_REMOVED lines=27> */
.L_x_552:
        /* <DEDUP_REMOVED lines=14> */
.L_x_553:
        /* <DEDUP_REMOVED lines=20> */
.L_x_554:
        /* <DEDUP_REMOVED lines=17> */
.L_x_555:
[----:B------:R-:W0:Y:S01]  /*16b0*/  LDC.64 R2, c[0x0][0x388] ;  /* 0x0000e200ff027b82 */ /* 0x000e220000000a00 */
[----:B------:R-:W-:Y:S02]  /*16c0*/  HFMA2 R27, -RZ, RZ, 0, 2.384185791015625e-07 ;  /* 0x00000004ff1b7431 */ /* 0x000fe400000001ff */
        /* <DEDUP_REMOVED lines=18> */
.L_x_556:
        /* <DEDUP_REMOVED lines=28> */
.L_x_557:
        /* <DEDUP_REMOVED lines=27> */
.L_x_558:
        /* <DEDUP_REMOVED lines=14> */
.L_x_559:
        /* <DEDUP_REMOVED lines=19> */
.L_x_560:
        /* <DEDUP_REMOVED lines=17> */
.L_x_561:
        /* <DEDUP_REMOVED lines=21> */
.L_x_562:
[----:B------:R-:W2:Y:S01]  /*1fd0*/  LDG.E R27, desc[UR36][R26.64+0x10] ;  /* 0x000010241a1b7981 */ /* 0x000ea2000c1e1900 */
[----:B------:R-:W-:Y:S02]  /*1fe0*/  ISETP.GE.AND P0, PT, R19, R17, PT ;  /* 0x000000111300720c */ /* 0x000fe40003f06270 */
[----:B------:R-:W-:Y:S01]  /*1ff0*/  IADD3 R33, PT, PT, R36, R33, RZ ;  /* 0x0000002124217210 */ /* 0x000fe20007ffe0ff */
[----:B--2---:R1:W-:Y:S10]  /*2000*/  STG.E desc[UR36][R24.64+0x10], R27 ;  /* 0x0000101b18007986 */ /* 0x0043f4000c101924 */
[----:B------:R-:W-:Y:S05]  /*2010*/  @!P0 BRA `(.L_x_563) ;  /* 0xfffffff0000c8947 */ /* 0x000fea000383ffff */
[----:B------:R-:W-:Y:S05]  /*2020*/  EXIT ;  /* 0x000000000000794d */ /* 0x000fea0003800000 */
.L_x_564:
        /* <DEDUP_REMOVED lines=13> */
.L_x_1412:


//--------------------- .text._Z5evictIfLi1ELi2ELi4EEvPT_S1_PKiS3_S3_S3_iiiiii --------------------------
	.section	.text._Z5evictIfLi1ELi2ELi4EEvPT_S1_PKiS3_S3_S3_iiiiii,"ax",@progbits
	.align	128
        .global         _Z5evictIfLi1ELi2ELi4EEvPT_S1_PKiS3_S3_S3_iiiiii
        .type           _Z5evictIfLi1ELi2ELi4EEvPT_S1_PKiS3_S3_S3_iiiiii,@function
        .size           _Z5evictIfLi1ELi2ELi4EEvPT_S1_PKiS3_S3_S3_iiiiii,(.L_x_1413 - _Z5evictIfLi1ELi2ELi4EEvPT_S1_PKiS3_S3_S3_iiiiii)
        .other          _Z5evictIfLi1ELi2ELi4EEvPT_S1_PKiS3_S3_S3_iiiiii,@"STO_CUDA_ENTRY STV_DEFAULT"
_Z5evictIfLi1ELi2ELi4EEvPT_S1_PKiS3_S3_S3_iiiiii:
.text._Z5evictIfLi1ELi2ELi4EEvPT_S1_PKiS3_S3_S3_iiiiii:
        /* <DEDUP_REMOVED lines=53> */
.L_x_565:
        /* <DEDUP_REMOVED lines=18> */
.L_x_566:
        /* <DEDUP_REMOVED lines=14> */
.L_x_567:
        /* <DEDUP_REMOVED lines=11> */
.L_x_568:
        /* <DEDUP_REMOVED lines=55> */
.L_x_571:
        /* <DEDUP_REMOVED lines=28> */
.L_x_572:
        /* <DEDUP_REMOVED lines=14> */
.L_x_573:
        /* <DEDUP_REMOVED lines=20> */
.L_x_574:
        /* <DEDUP_REMOVED lines=17> */
.L_x_575:
[----:B------:R-:W0:Y:S02]  /*0e60*/  LDC.64 R4, c[0x0][0x388] ;  /* 0x0000e200ff047b82 */ /* 0x000e240000000a00 */
[----:B0-----:R-:W-:-:S06]  /*0e70*/  IMAD.WIDE R2, R18, 0x4, R4 ;  /* 0x0000000412027825 */ /* 0x001fcc00078e0204 */
[----:B------:R-:W2:Y:S01]  /*0e80*/  LDG.E R3, desc[UR36][R2.64] ;  /* 0x0000002402037981 */ /* 0x000ea2000c1e1900 */
[----:B------:R-:W-:Y:S01]  /*0e90*/  IMAD.WIDE R4, R25, 0x4, R4 ;  /* 0x0000000419047825 */ /* 0x000fe200078e0204 */
[----:B------:R-:W-:-:S03]  /*0ea0*/  IADD3 R29, PT, PT, R36, R29, RZ ;  /* 0x0000001d241d7210 */ /* 0x000fc60007ffe0ff */
[----:B------:R-:W-:Y:S01]  /*0eb0*/  IMAD.MOV.U32 R19, RZ, RZ, R16 ;  /* 0x000000ffff137224 */ /* 0x000fe200078e0010 */
[----:B--2---:R0:W-:Y:S06]  /*0ec0*/  STG.E desc[UR36][R4.64], R3 ;  /* 0x0000000304007986 */ /* 0x0041ec000c101924 */
.L_x_570:
[----:B------:R-:W-:Y:S05]  /*0ed0*/  BSYNC.RECONVERGENT B6 ;  /* 0x0000000000067941 */ /* 0x000fea0003800200 */
.L_x_569:
[----:B------:R-:W-:-:S13]  /*0ee0*/  ISETP.NE.AND P0, PT, R30, RZ, PT ;  /* 0x000000ff1e00720c */ /* 0x000fda0003f05270 */
[----:B------:R-:W-:Y:S05]  /*0ef0*/  @!P0 EXIT ;  /* 0x000000000000894d */ /* 0x000fea0003800000 */
.L_x_586:
        /* <DEDUP_REMOVED lines=22> */
.L_x_576:
        /* <DEDUP_REMOVED lines=27> */
.L_x_577:
        /* <DEDUP_REMOVED lines=14> */
.L_x_578:
        /* <DEDUP_REMOVED lines=20> */
.L_x_579:
        /* <DEDUP_REMOVED lines=17> */
.L_x_580:
        /* <DEDUP_REMOVED lines=29> */
.L_x_581:
        /* <DEDUP_REMOVED lines=27> */
.L_x_582:
        /* <DEDUP_REMOVED lines=14> */
.L_x_583:
        /* <DEDUP_REMOVED lines=20> */
.L_x_584:
        /* <DEDUP_REMOVED lines=17> */
.L_x_585:
        /* <DEDUP_REMOVED lines=9> */
.L_x_587:
        /* <DEDUP_REMOVED lines=16> */
.L_x_1413:


//--------------------- .text._Z5evictIfLi8ELi1ELi4EEvPT_S1_PKiS3_S3_S3_iiiiii --------------------------
	.section	.text._Z5evictIfLi8ELi1ELi4EEvPT_S1_PKiS3_S3_S3_iiiiii,"ax",@progbits
	.align	128
        .global         _Z5evictIfLi8ELi1ELi4EEvPT_S1_PKiS3_S3_S3_iiiiii
        .type           _Z5evictIfLi8ELi1ELi4EEvPT_S1_PKiS3_S3_S3_iiiiii,@function
        .size           _Z5evictIfLi8ELi1ELi4EEvPT_S1_PKiS3_S3_S3_iiiiii,(.L_x_1414 - _Z5evictIfLi8ELi1ELi4EEvPT_S1_PKiS3_S3_S3_iiiiii)
        .other          _Z5evictIfLi8ELi1ELi4EEvPT_S1_PKiS3_S3_S3_iiiiii,@"STO_CUDA_ENTRY STV_DEFAULT"
_Z5evictIfLi8ELi1ELi4EEvPT_S1_PKiS3_S3_S3_iiiiii:
.text._Z5evictIfLi8ELi1ELi4EEvPT_S1_PKiS3_S3_S3_iiiiii:
        /* <DEDUP_REMOVED lines=53> */
.L_x_588:
        /* <DEDUP_REMOVED lines=18> */
.L_x_589:
        /* <DEDUP_REMOVED lines=14> */
.L_x_590:
        /* <DEDUP_REMOVED lines=11> */
.L_x_591:
[----:B------:R-:W0:Y:S01]  /*0600*/  LDCU UR4, c[0x0][0x3c0] ;  /* 0x00007800ff0477ac */ /* 0x000e220008000800 */
[----:B------:R-:W-:Y:S01]  /*0610*/  ISETP.GE.AND P0, PT, R22, R2, PT ;  /* 0x000000021600720c */ /* 0x000fe20003f06270 */
[----:B0-----:R-:W-:-:S12]  /*0620*/  IMAD R25, R24, UR4, RZ ;  /* 0x0000000418197c24 */ /* 0x001fd8000f8e02ff */
[----:B------:R-:W-:Y:S05]  /*0630*/  @P0 EXIT ;  /* 0x000000000000094d */ /* 0x000fea0003800000 */
[C---:B------:R-:W-:Y:S02]  /*0640*/  IMAD R27, R25.reuse, 0x4, R2 ;  /* 0x00000004191b7824 */ /* 0x040fe400078e0202 */
[----:B------:R-:W-:-:S07]  /*0650*/  IMAD R25, R25, 0x4, R22 ;  /* 0x0000000419197824 */ /* 0x000fce00078e0216 */
.L_x_610:
        /* <DEDUP_REMOVED lines=27> */
.L_x_592:
        /* <DEDUP_REMOVED lines=25> */
.L_x_593:
        /* <DEDUP_REMOVED lines=14> */
.L_x_594:
        /* <DEDUP_REMOVED lines=22> */
.L_x_595:
        /* <DEDUP_REMOVED lines=19> */
.L_x_596:
        /* <DEDUP_REMOVED lines=19> */
.L_x_597:
        /* <DEDUP_REMOVED lines=19> */
.L_x_598:
        /* <DEDUP_REMOVED lines=19> */
.L_x_599:
        /* <DEDUP_REMOVED lines=19> */
.L_x_600:
        /* <DEDUP_REMOVED lines=19> */
.L_x_601:
        /* <DEDUP_REMOVED lines=16> */
.L_x_602:
        /* <DEDUP_REMOVED lines=20> */
.L_x_603:
[----:B------:R-:W2:Y:S01]  /*1540*/  LDG.E R3, desc[UR36][R36.64+0x10] ;  /* 0x0000102424037981 */ /* 0x000ea2000c1e1900 */
[----:B------:R-:W-:Y:S01]  /*1550*/  HFMA2 R13, -RZ, RZ, 0, 4.76837158203125e-07 ;  /* 0x00000008ff0d7431 */ /* 0x000fe200000001ff */
        /* <DEDUP_REMOVED lines=15> */
.L_x_604:
[----:B------:R-:W2:Y:S01]  /*1650*/  LDG.E R3, desc[UR36][R36.64+0x20] ;  /* 0x0000202424037981 */ /* 0x000ea2000c1e1900 */
[----:B------:R-:W-:Y:S01]  /*1660*/  HFMA2 R13, -RZ, RZ, 0, 7.152557373046875e-07 ;  /* 0x0000000cff0d7431 */ /* 0x000fe200000001ff */
        /* <DEDUP_REMOVED lines=15> */
.L_x_605:
        /* <DEDUP_REMOVED lines=17> */
.L_x_606:
        /* <DEDUP_REMOVED lines=17> */
.L_x_607:
        /* <DEDUP_REMOVED lines=17> */
.L_x_608:
        /* <DEDUP_REMOVED lines=17> */
.L_x_609:
[----:B------:R-:W2:Y:S01]  /*1ba0*/  LDG.E R37, desc[UR36][R36.64+0x70] ;  /* 0x0000702424257981 */ /* 0x000ea2000c1e1900 */
[----:B------:R-:W-:Y:S02]  /*1bb0*/  ISETP.NE.AND P6, PT, R24, RZ, PT ;  /* 0x000000ff1800720c */ /* 0x000fe40003fc5270 */
[----:B------:R-:W-:Y:S01]  /*1bc0*/  IADD3 R17, PT, PT, R32, R17, RZ ;  /* 0x0000001120117210 */ /* 0x000fe20007ffe0ff */
[----:B--2---:R0:W-:Y:S10]  /*1bd0*/  STG.E desc[UR36][R34.64+0x70], R37 ;  /* 0x0000702522007986 */ /* 0x0041f4000c101924 */
[----:B------:R-:W-:Y:S05]  /*1be0*/  @!P6 BRA `(.L_x_610) ;  /* 0xffffffe8009ce947 */ /* 0x000fea000383ffff */
[----:B------:R-:W-:Y:S05]  /*1bf0*/  EXIT ;  /* 0x000000000000794d */ /* 0x000fea0003800000 */
.L_x_611:
        /* <DEDUP_REMOVED lines=16> */
.L_x_1414:


//--------------------- .text._Z5evictIfLi4ELi1ELi4EEvPT_S1_PKiS3_S3_S3_iiiiii --------------------------
	.section	.text._Z5evictIfLi4ELi1ELi4EEvPT_S1_PKiS3_S3_S3_iiiiii,"ax",@progbits
	.align	128
        .global         _Z5evictIfLi4ELi1ELi4EEvPT_S1_PKiS3_S3_S3_iiiiii
        .type           _Z5evictIfLi4ELi1ELi4EEvPT_S1_PKiS3_S3_S3_iiiiii,@function
        .size           _Z5evictIfLi4ELi1ELi4EEvPT_S1_PKiS3_S3_S3_iiiiii,(.L_x_1415 - _Z5evictIfLi4ELi1ELi4EEvPT_S1_PKiS3_S3_S3_iiiiii)
        .other          _Z5evictIfLi4ELi1ELi4EEvPT_S1_PKiS3_S3_S3_iiiiii,@"STO_CUDA_ENTRY STV_DEFAULT"
_Z5evictIfLi4ELi1ELi4EEvPT_S1_PKiS3_S3_S3_iiiiii:
.text._Z5evictIfLi4ELi1ELi4EEvPT_S1_PKiS3_S3_S3_iiiiii:
        /* <DEDUP_REMOVED lines=53> */
.L_x_612:
        /* <DEDUP_REMOVED lines=18> */
.L_x_613:
        /* <DEDUP_REMOVED lines=14> */
.L_x_614:
        /* <DEDUP_REMOVED lines=11> */
.L_x_615:
[----:B------:R-:W0:Y:S01]  /*0600*/  LDCU UR4, c[0x0][0x3c0] ;  /* 0x00007800ff0477ac */ /* 0x000e220008000800 */
[----:B------:R-:W-:Y:S01]  /*0610*/  ISETP.GE.AND P0, PT, R22, R2, PT ;  /* 0x000000021600720c */ /* 0x000fe20003f06270 */
[----:B0-----:R-:W-:-:S12]  /*0620*/  IMAD R25, R24, UR4, RZ ;  /* 0x0000000418197c24 */ /* 0x001fd8000f8e02ff */
[----:B------:R-:W-:Y:S05]  /*0630*/  @P0 EXIT ;  /* 0x000000000000094d */ /* 0x000fea0003800000 */
[C---:B------:R-:W-:Y:S02]  /*0640*/  IMAD R27, R25.reuse, 0x4, R2 ;  /* 0x00000004191b7824 */ /* 0x040fe400078e0202 */
[----:B------:R-:W-:-:S07]  /*0650*/  IMAD R25, R25, 0x4, R22 ;  /* 0x0000000419197824 */ /* 0x000fce00078e0216 */
.L_x_626:
        /* <DEDUP_REMOVED lines=27> */
.L_x_616:
        /* <DEDUP_REMOVED lines=25> */
.L_x_617:
        /* <DEDUP_REMOVED lines=14> */
.L_x_618:
        /* <DEDUP_REMOVED lines=22> */
.L_x_619:
        /* <DEDUP_REMOVED lines=19> */
.L_x_620:
        /* <DEDUP_REMOVED lines=19> */
.L_x_621:
        /* <DEDUP_REMOVED lines=16> */
.L_x_622:
        /* <DEDUP_REMOVED lines=20> */
.L_x_623:
        /* <DEDUP_REMOVED lines=17> */
.L_x_624:
        /* <DEDUP_REMOVED lines=17> */
.L_x_625:
[----:B------:R-:W2:Y:S01]  /*12a0*/  LDG.E R37, desc[UR36][R36.64+0x30] ;  /* 0x0000302424257981 */ /* 0x000ea2000c1e1900 */
[----:B------:R-:W-:Y:S02]  /*12b0*/  ISETP.NE.AND P6, PT, R24, RZ, PT ;  /* 0x000000ff1800720c */ /* 0x000fe40003fc5270 */
[----:B------:R-:W-:Y:S01]  /*12c0*/  IADD3 R17, PT, PT, R32, R17, RZ ;  /* 0x0000001120117210 */ /* 0x000fe20007ffe0ff */
[----:B--2---:R0:W-:Y:S10]  /*12d0*/  STG.E desc[UR36][R34.64+0x30], R37 ;  /* 0x0000302522007986 */ /* 0x0041f4000c101924 */
[----:B------:R-:W-:Y:S05]  /*12e0*/  @!P6 BRA `(.L_x_626) ;  /* 0xfffffff000dce947 */ /* 0x000fea000383ffff */
[----:B------:R-:W-:Y:S05]  /*12f0*/  EXIT ;  /* 0x000000000000794d */ /* 0x000fea0003800000 */
.L_x_627:
        /* <DEDUP_REMOVED lines=16> */
.L_x_1415:


//--------------------- .text._Z5evictIfLi2ELi1ELi4EEvPT_S1_PKiS3_S3_S3_iiiiii --------------------------
	.section	.text._Z5evictIfLi2ELi1ELi4EEvPT_S1_PKiS3_S3_S3_iiiiii,"ax",@progbits
	.align	128
        .global         _Z5evictIfLi2ELi1ELi4EEvPT_S1_PKiS3_S3_S3_iiiiii
        .type           _Z5evictIfLi2ELi1ELi4EEvPT_S1_PKiS3_S3_S3_iiiiii,@function
        .size           _Z5evictIfLi2ELi1ELi4EEvPT_S1_PKiS3_S3_S3_iiiiii,(.L_x_1416 - _Z5evictIfLi2ELi1ELi4EEvPT_S1_PKiS3_S3_S3_iiiiii)
        .other          _Z5evictIfLi2ELi1ELi4EEvPT_S1_PKiS3_S3_S3_iiiiii,@"STO_CUDA_ENTRY STV_DEFAULT"
_Z5evictIfLi2ELi1ELi4EEvPT_S1_PKiS3_S3_S3_iiiiii:
.text._Z5evictIfLi2ELi1ELi4EEvPT_S1_PKiS3_S3_S3_iiiiii:
        /* <DEDUP_REMOVED lines=53> */
.L_x_628:
        /* <DEDUP_REMOVED lines=18> */
.L_x_629:
        /* <DEDUP_REMOVED lines=14> */
.L_x_630:
        /* <DEDUP_REMOVED lines=11> */
.L_x_631:
        /* <DEDUP_REMOVED lines=58> */
.L_x_634:
        /* <DEDUP_REMOVED lines=26> */
.L_x_635:
        /* <DEDUP_REMOVED lines=14> */
.L_x_636:
        /* <DEDUP_REMOVED lines=22> */
.L_x_637:
        /* <DEDUP_REMOVED lines=16> */
.L_x_638:
        /* <DEDUP_REMOVED lines=20> */
.L_x_639:
[----:B------:R-:W2:Y:S01]  /*0fc0*/  LDG.E R35, desc[UR36][R34.64+0x10] ;  /* 0x0000102422237981 */ /* 0x000ea2000c1e1900 */
[----:B------:R-:W-:Y:S01]  /*0fd0*/  IADD3 R29, PT, PT, R32, R29, RZ ;  /* 0x0000001d201d7210 */ /* 0x000fe20007ffe0ff */
[----:B------:R-:W-:Y:S02]  /*0fe0*/  IMAD.MOV.U32 R23, RZ, RZ, R18 ;  /* 0x000000ffff177224 */ /* 0x000fe400078e0012 */
[----:B--2---:R0:W-:Y:S05]  /*0ff0*/  STG.E desc[UR36][R16.64+0x10], R35 ;  /* 0x0000102310007986 */ /* 0x0041ea000c101924 */
.L_x_633:
[----:B------:R-:W-:Y:S05]  /*1000*/  BSYNC.RECONVERGENT B6 ;  /* 0x0000000000067941 */ /* 0x000fea0003800200 */
.L_x_632:
[----:B------:R-:W-:-:S13]  /*1010*/  ISETP.NE.AND P0, PT, R22, RZ, PT ;  /* 0x000000ff1600720c */ /* 0x000fda0003f05270 */
[----:B------:R-:W-:Y:S05]  /*1020*/  @!P0 EXIT ;  /* 0x000000000000894d */ /* 0x000fea0003800000 */
.L_x_652:
        /* <DEDUP_REMOVED lines=24> */
.L_x_640:
        /* <DEDUP_REMOVED lines=25> */
.L_x_641:
        /* <DEDUP_REMOVED lines=14> */
.L_x_642:
        /* <DEDUP_REMOVED lines=22> */
.L_x_643:
        /* <DEDUP_REMOVED lines=16> */
.L_x_644:
        /* <DEDUP_REMOVED lines=20> */
.L_x_645:
        /* <DEDUP_REMOVED lines=28> */
.L_x_646:
        /* <DEDUP_REMOVED lines=25> */
.L_x_647:
        /* <DEDUP_REMOVED lines=14> */
.L_x_648:
        /* <DEDUP_REMOVED lines=22> */
.L_x_649:
        /* <DEDUP_REMOVED lines=16> */
.L_x_650:
        /* <DEDUP_REMOVED lines=20> */
.L_x_651:
[----:B------:R-:W2:Y:S01]  /*1f90*/  LDG.E R35, desc[UR36][R34.64+0x10] ;  /* 0x0000102422237981 */ /* 0x000ea2000c1e1900 */
[----:B------:R-:W-:Y:S02]  /*1fa0*/  ISETP.GE.AND P0, PT, R23, R19, PT ;  /* 0x000000131700720c */ /* 0x000fe40003f06270 */
[----:B------:R-:W-:Y:S01]  /*1fb0*/  IADD3 R29, PT, PT, R32, R29, RZ ;  /* 0x0000001d201d7210 */ /* 0x000fe20007ffe0ff */
[----:B--2---:R1:W-:Y:S10]  /*1fc0*/  STG.E desc[UR36][R16.64+0x10], R35 ;  /* 0x0000102310007986 */ /* 0x0043f4000c101924 */
[----:B------:R-:W-:Y:S05]  /*1fd0*/  @!P0 BRA `(.L_x_652) ;  /* 0xfffffff000148947 */ /* 0x000fea000383ffff */
[----:B------:R-:W-:Y:S05]  /*1fe0*/  EXIT ;  /* 0x000000000000794d */ /* 0x000fea0003800000 */
.L_x_653:
        /* <DEDUP_REMOVED lines=9> */
.L_x_1416:


//--------------------- .text._Z5evictIfLi1ELi1ELi4EEvPT_S1_PKiS3_S3_S3_iiiiii --------------------------
	.section	.text._Z5evictIfLi1ELi1ELi4EEvPT_S1_PKiS3_S3_S3_iiiiii,"ax",@progbits
	.align	128
        .global         _Z5evictIfLi1ELi1ELi4EEvPT_S1_PKiS3_S3_S3_iiiiii
        .type           _Z5evictIfLi1ELi1ELi4EEvPT_S1_PKiS3_S3_S3_iiiiii,@function
        .size           _Z5evictIfLi1ELi1ELi4EEvPT_S1_PKiS3_S3_S3_iiiiii,(.L_x_1417 - _Z5evictIfLi1ELi1ELi4EEvPT_S1_PKiS3_S3_S3_iiiiii)
        .other          _Z5evictIfLi1ELi1ELi4EEvPT_S1_PKiS3_S3_S3_iiiiii,@"STO_CUDA_ENTRY STV_DEFAULT"
_Z5evictIfLi1ELi1ELi4EEvPT_S1_PKiS3_S3_S3_iiiiii:
.text._Z5evictIfLi1ELi1ELi4EEvPT_S1_PKiS3_S3_S3_iiiiii:
        /* <DEDUP_REMOVED lines=53> */
.L_x_654:
        /* <DEDUP_REMOVED lines=18> */
.L_x_655:
        /* <DEDUP_REMOVED lines=14> */
.L_x_656:
        /* <DEDUP_REMOVED lines=11> */
.L_x_657:
        /* <DEDUP_REMOVED lines=56> */
.L_x_660:
        /* <DEDUP_REMOVED lines=25> */
.L_x_661:
        /* <DEDUP_REMOVED lines=15> */
.L_x_662:
        /* <DEDUP_REMOVED lines=20> */
.L_x_663:
[----:B------:R-:W0:Y:S02]  /*0d40*/  LDC.64 R4, c[0x0][0x388] ;  /* 0x0000e200ff047b82 */ /* 0x000e240000000a00 */
[----:B0-----:R-:W-:-:S06]  /*0d50*/  IMAD.WIDE R2, R2, 0x4, R4 ;  /* 0x0000000402027825 */ /* 0x001fcc00078e0204 */
[----:B------:R-:W2:Y:S01]  /*0d60*/  LDG.E R3, desc[UR36][R2.64] ;  /* 0x0000002402037981 */ /* 0x000ea2000c1e1900 */
[----:B------:R-:W-:Y:S01]  /*0d70*/  IMAD.WIDE R4, R16, 0x4, R4 ;  /* 0x0000000410047825 */ /* 0x000fe200078e0204 */
[----:B------:R-:W-:-:S03]  /*0d80*/  IADD3 R25, PT, PT, R34, R25, RZ ;  /* 0x0000001922197210 */ /* 0x000fc60007ffe0ff */
[----:B------:R-:W-:Y:S01]  /*0d90*/  IMAD.MOV.U32 R17, RZ, RZ, R18 ;  /* 0x000000ffff117224 */ /* 0x000fe200078e0012 */
[----:B--2---:R0:W-:Y:S06]  /*0da0*/  STG.E desc[UR36][R4.64], R3 ;  /* 0x0000000304007986 */ /* 0x0041ec000c101924 */
.L_x_659:
[----:B------:R-:W-:Y:S05]  /*0db0*/  BSYNC.RECONVERGENT B6 ;  /* 0x0000000000067941 */ /* 0x000fea0003800200 */
.L_x_658:
[----:B------:R-:W-:-:S13]  /*0dc0*/  ISETP.NE.AND P0, PT, R27, RZ, PT ;  /* 0x000000ff1b00720c */ /* 0x000fda0003f05270 */
[----:B------:R-:W-:Y:S05]  /*0dd0*/  @!P0 EXIT ;  /* 0x000000000000894d */ /* 0x000fea0003800000 */
.L_x_672:
        /* <DEDUP_REMOVED lines=22> */
.L_x_664:
        /* <DEDUP_REMOVED lines=24> */
.L_x_665:
        /* <DEDUP_REMOVED lines=15> */
.L_x_666:
        /* <DEDUP_REMOVED lines=20> */
.L_x_667:
        /* <DEDUP_REMOVED lines=29> */
.L_x_668:
        /* <DEDUP_REMOVED lines=24> */
.L_x_669:
        /* <DEDUP_REMOVED lines=15> */
.L_x_670:
        /* <DEDUP_REMOVED lines=20> */
.L_x_671:
        /* <DEDUP_REMOVED lines=9> */
.L_x_673:
        /* <DEDUP_REMOVED lines=16> */
.L_x_1417:


//--------------------- .text._Z5evictIfLi8ELi8ELi2EEvPT_S1_PKiS3_S3_S3_iiiiii --------------------------
	.section	.text._Z5evictIfLi8ELi8ELi2EEvPT_S1_PKiS3_S3_S3_iiiiii,"ax",@progbits
	.align	128
        .global         _Z5evictIfLi8ELi8ELi2EEvPT_S1_PKiS3_S3_S3_iiiiii
        .type           _Z5evictIfLi8ELi8ELi2EEvPT_S1_PKiS3_S3_S3_iiiiii,@function
        .size           _Z5evictIfLi8ELi8ELi2EEvPT_S1_PKiS3_S3_S3_iiiiii,(.L_x_1418 - _Z5evictIfLi8ELi8ELi2EEvPT_S1_PKiS3_S3_S3_iiiiii)
        .other          _Z5evictIfLi8ELi8ELi2EEvPT_S1_PKiS3_S3_S3_iiiiii,@"STO_CUDA_ENTRY STV_DEFAULT"
_Z5evictIfLi8ELi8ELi2EEvPT_S1_PKiS3_S3_S3_iiiiii:
.text._Z5evictIfLi8ELi8ELi2EEvPT_S1_PKiS3_S3_S3_iiiiii:
        /* <DEDUP_REMOVED lines=53> */
.L_x_674:
        /* <DEDUP_REMOVED lines=18> */
.L_x_675:
        /* <DEDUP_REMOVED lines=14> */
.L_x_676:
        /* <DEDUP_REMOVED lines=11> */
.L_x_677:
[----:B------:R-:W0:Y:S01]  /*0600*/  LDCU UR4, c[0x0][0x3c0] ;  /* 0x00007800ff0477ac */ /* 0x000e220008000800 */
[----:B------:R-:W-:Y:S01]  /*0610*/  ISETP.GE.AND P0, PT, R22, R2, PT ;  /* 0x000000021600720c */ /* 0x000fe20003f06270 */
[----:B0-----:R-:W-:-:S12]  /*0620*/  IMAD R25, R24, UR4, RZ ;  /* 0x0000000418197c24 */ /* 0x001fd8000f8e02ff */
[----:B------:R-:W-:Y:S05]  /*0630*/  @P0 EXIT ;  /* 0x000000000000094d */ /* 0x000fea0003800000 */
[C---:B------:R-:W-:Y:S02]  /*0640*/  IMAD R27, R25.reuse, 0x2, R2 ;  /* 0x00000002191b7824 */ /* 0x040fe400078e0202 */
[----:B------:R-:W-:-:S07]  /*0650*/  IMAD R25, R25, 0x2, R22 ;  /* 0x0000000219197824 */ /* 0x000fce00078e0216 */
.L_x_696:
        /* <DEDUP_REMOVED lines=13> */
[----:B------:R-:W-:Y:S01]  /*0730*/  LEA.HI R30, R24, R24, RZ, 0x1 ;  /* 0x00000018181e7211 */ /* 0x000fe200078f08ff */
[----:B------:R3:W-:Y:S03]  /*0740*/  STL.64 [R1+0x8], R24 ;  /* 0x0000081801007387 */ /* 0x0007e60000100a00 */
[C---:B------:R-:W-:Y:S01]  /*0750*/  LOP3.LUT R19, R30.reuse, 0xfffffffe, RZ, 0xc0, !PT ;  /* 0xfffffffe1e137812 */ /* 0x040fe200078ec0ff */
[----:B------:R-:W-:-:S04]  /*0760*/  IMAD.SHL.U32 R30, R30, 0x8, RZ ;  /* 0x000000081e1e7824 */ /* 0x000fc800078e00ff */
[----:B------:R-:W-:Y:S01]  /*0770*/  IMAD.IADD R19, R24, 0x1, -R19 ;  /* 0x0000000118137824 */ /* 0x000fe200078e0a13 */
[----:B------:R-:W-:Y:S02]  /*0780*/  LOP3.LUT R30, R30, 0xfffffff0, RZ, 0xc0, !PT ;  /* 0xfffffff01e1e7812 */ /* 0x000fe400078ec0ff */
[----:B---3--:R-:W-:Y:S02]  /*0790*/  P2R R24, PR, RZ, 0x1 ;  /* 0x00000001ff187803 */ /* 0x008fe40000000000 */
[----:B------:R1:W-:Y:S01]  /*07a0*/  STL.64 [R1], R18 ;  /* 0x0000001201007387 */ /* 0x0003e20000100a00 */
[----:B0-----:R-:W-:Y:S01]  /*07b0*/  MOV R4, UR4 ;  /* 0x0000000400047c02 */ /* 0x001fe20008000f00 */
[----:B------:R-:W-:Y:S02]  /*07c0*/  IMAD.U32 R5, RZ, RZ, UR5 ;  /* 0x00000005ff057e24 */ /* 0x000fe4000f8e00ff */
[----:B------:R-:W-:-:S07]  /*07d0*/  IMAD.MOV.U32 R25, RZ, RZ, R26 ;  /* 0x000000ffff197224 */ /* 0x000fce00078e001a */
[----:B------:R-:W-:-:S07]  /*07e0*/  LEPC R20, `(.L_x_678) ;  /* 0x000000001014794e */ /* 0x000fce0000000000 */
[----:B-12---:R-:W-:Y:S05]  /*07f0*/  CALL.ABS.NOINC R2 ;  /* 0x0000000002007343 */ /* 0x006fea0003c00000 */
.L_x_678:
[----:B------:R-:W0:Y:S01]  /*0800*/  LDC.64 R4, c[0x0][0x3a0] ;  /* 0x0000e800ff047b82 */ /* 0x000e220000000a00 */
[----:B------:R-:W1:Y:S01]  /*0810*/  LDCU UR4, c[0x0][0x3c4] ;  /* 0x00007880ff0477ac */ /* 0x000e620008000800 */
        /* <DEDUP_REMOVED lines=24> */
.L_x_679:
        /* <DEDUP_REMOVED lines=14> */
.L_x_680:
        /* <DEDUP_REMOVED lines=19> */
.L_x_681:
        /* <DEDUP_REMOVED lines=17> */
.L_x_682:
        /* <DEDUP_REMOVED lines=17> */
.L_x_683:
        /* <DEDUP_REMOVED lines=17> */
.L_x_684:
        /* <DEDUP_REMOVED lines=17> */
.L_x_685:
        /* <DEDUP_REMOVED lines=17> */
.L_x_686:
        /* <DEDUP_REMOVED lines=17> */
.L_x_687:
        /* <DEDUP_REMOVED lines=17> */
.L_x_688:
        /* <DEDUP_REMOVED lines=20> */
.L_x_689:
        /* <DEDUP_REMOVED lines=17> */
.L_x_690:
        /* <DEDUP_REMOVED lines=17> */
.L_x_691:
        /* <DEDUP_REMOVED lines=17> */
.L_x_692:
        /* <DEDUP_REMOVED lines=17> */
.L_x_693:
        /* <DEDUP_REMOVED lines=17> */
.L_x_694:
        /* <DEDUP_REMOVED lines=17> */
.L_x_695:
[----:B------:R-:W2:Y:S01]  /*1ac0*/  LDG.E R41, desc[UR36][R40.64+0x38] ;  /* 0x0000382428297981 */ /* 0x000ea2000c1e1900 */
[----:B------:R-:W-:Y:S02]  /*1ad0*/  ISETP.NE.AND P6, PT, R24, RZ, PT ;  /* 0x000000ff1800720c */ /* 0x000fe40003fc5270 */
[----:B------:R-:W-:Y:S01]  /*1ae0*/  IADD3 R17, PT, PT, R37, R17, RZ ;  /* 0x0000001125117210 */ /* 0x000fe20007ffe0ff */
[----:B--2---:R0:W-:Y:S10]  /*1af0*/  STG.E desc[UR36][R38.64+0x38], R41 ;  /* 0x0000382926007986 */ /* 0x0041f4000c101924 */
[----:B------:R-:W-:Y:S05]  /*1b00*/  @!P6 BRA `(.L_x_696) ;  /* 0xffffffe800d4e947 */ /* 0x000fea000383ffff */
[----:B------:R-:W-:Y:S05]  /*1b10*/  EXIT ;  /* 0x000000000000794d */ /* 0x000fea0003800000 */
.L_x_697:
        /* <DEDUP_REMOVED lines=14> */
.L_x_1418:


//--------------------- .text._Z5evictIfLi4ELi8ELi2EEvPT_S1_PKiS3_S3_S3_iiiiii --------------------------
	.section	.text._Z5evictIfLi4ELi8ELi2EEvPT_S1_PKiS3_S3_S3_iiiiii,"ax",@progbits
	.align	128
        .global         _Z5evictIfLi4ELi8ELi2EEvPT_S1_PKiS3_S3_S3_iiiiii
        .type           _Z5evictIfLi4ELi8ELi2EEvPT_S1_PKiS3_S3_S3_iiiiii,@function
        .size           _Z5evictIfLi4ELi8ELi2EEvPT_S1_PKiS3_S3_S3_iiiiii,(.L_x_1419 - _Z5evictIfLi4ELi8ELi2EEvPT_S1_PKiS3_S3_S3_iiiiii)
        .other          _Z5evictIfLi4ELi8ELi2EEvPT_S1_PKiS3_S3_S3_iiiiii,@"STO_CUDA_ENTRY STV_DEFAULT"
_Z5evictIfLi4ELi8ELi2EEvPT_S1_PKiS3_S3_S3_iiiiii:
.text._Z5evictIfLi4ELi8ELi2EEvPT_S1_PKiS3_S3_S3_iiiiii:
        /* <DEDUP_REMOVED lines=53> */
.L_x_698:
        /* <DEDUP_REMOVED lines=18> */
.L_x_699:
        /* <DEDUP_REMOVED lines=14> */
.L_x_700:
        /* <DEDUP_REMOVED lines=11> */
.L_x_701:
[----:B------:R-:W0:Y:S01]  /*0600*/  LDCU UR4, c[0x0][0x3c0] ;  /* 0x00007800ff0477ac */ /* 0x000e220008000800 */
[----:B------:R-:W-:Y:S01]  /*0610*/  ISETP.GE.AND P0, PT, R22, R2, PT ;  /* 0x000000021600720c */ /* 0x000fe20003f06270 */
[----:B0-----:R-:W-:-:S12]  /*0620*/  IMAD R25, R24, UR4, RZ ;  /* 0x0000000418197c24 */ /* 0x001fd8000f8e02ff */
[----:B------:R-:W-:Y:S05]  /*0630*/  @P0 EXIT ;  /* 0x000000000000094d */ /* 0x000fea0003800000 */
[C---:B------:R-:W-:Y:S02]  /*0640*/  IMAD R27, R25.reuse, 0x2, R2 ;  /* 0x00000002191b7824 */ /* 0x040fe400078e0202 */
[----:B------:R-:W-:-:S07]  /*0650*/  IMAD R25, R25, 0x2, R22 ;  /* 0x0000000219197824 */ /* 0x000fce00078e0216 */
.L_x_716:
        /* <DEDUP_REMOVED lines=26> */
.L_x_702:
        /* <DEDUP_REMOVED lines=26> */
.L_x_703:
        /* <DEDUP_REMOVED lines=14> */
.L_x_704:
        /* <DEDUP_REMOVED lines=19> */
.L_x_705:
        /* <DEDUP_REMOVED lines=17> */
.L_x_706:
        /* <DEDUP_REMOVED lines=17> */
.L_x_707:
        /* <DEDUP_REMOVED lines=17> */
.L_x_708:
        /* <DEDUP_REMOVED lines=17> */
.L_x_709:
        /* <DEDUP_REMOVED lines=17> */
.L_x_710:
        /* <DEDUP_REMOVED lines=17> */
.L_x_711:
        /* <DEDUP_REMOVED lines=17> */
.L_x_712:
        /* <DEDUP_REMOVED lines=20> */
.L_x_713:
        /* <DEDUP_REMOVED lines=17> */
.L_x_714:
        /* <DEDUP_REMOVED lines=17> */
.L_x_715:
[----:B------:R-:W2:Y:S01]  /*1680*/  LDG.E R41, desc[UR36][R40.64+0x18] ;  /* 0x0000182428297981 */ /* 0x000ea2000c1e1900 */
[----:B------:R-:W-:Y:S02]  /*1690*/  ISETP.NE.AND P6, PT, R24, RZ, PT ;  /* 0x000000ff1800720c */ /* 0x000fe40003fc5270 */
[----:B------:R-:W-:Y:S01]  /*16a0*/  IADD3 R17, PT, PT, R37, R17, RZ ;  /* 0x0000001125117210 */ /* 0x000fe20007ffe0ff */
[----:B--2---:R0:W-:Y:S10]  /*16b0*/  STG.E desc[UR36][R38.64+0x18], R41 ;  /* 0x0000182926007986 */ /* 0x0041f4000c101924 */
[----:B------:R-:W-:Y:S05]  /*16c0*/  @!P6 BRA `(.L_x_716) ;  /* 0xffffffec00e4e947 */ /* 0x000fea000383ffff */
[----:B------:R-:W-:Y:S05]  /*16d0*/  EXIT ;  /* 0x000000000000794d */ /* 0x000fea0003800000 */
.L_x_717:
        /* <DEDUP_REMOVED lines=10> */
.L_x_1419:


//--------------------- .text._Z5evictIfLi2ELi8ELi2EEvPT_S1_PKiS3_S3_S3_iiiiii --------------------------
	.section	.text._Z5evictIfLi2ELi8ELi2EEvPT_S1_PKiS3_S3_S3_iiiiii,"ax",@progbits
	.align	128
        .global         _Z5evictIfLi2ELi8ELi2EEvPT_S1_PKiS3_S3_S3_iiiiii
        .type           _Z5evictIfLi2ELi8ELi2EEvPT_S1_PKiS3_S3_S3_iiiiii,@function
        .size           _Z5evictIfLi2ELi8ELi2EEvPT_S1_PKiS3_S3_S3_iiiiii,(.L_x_1420 - _Z5evictIfLi2ELi8ELi2EEvPT_S1_PKiS3_S3_S3_iiiiii)
        .other          _Z5evictIfLi2ELi8ELi2EEvPT_S1_PKiS3_S3_S3_iiiiii,@"STO_CUDA_ENTRY STV_DEFAULT"
_Z5evictIfLi2ELi8ELi2EEvPT_S1_PKiS3_S3_S3_iiiiii:
.text._Z5evictIfLi2ELi8ELi2EEvPT_S1_PKiS3_S3_S3_iiiiii:
        /* <DEDUP_REMOVED lines=53> */
.L_x_718:
        /* <DEDUP_REMOVED lines=18> */
.L_x_719:
        /* <DEDUP_REMOVED lines=14> */
.L_x_720:
        /* <DEDUP_REMOVED lines=11> */
.L_x_721:
[----:B------:R-:W0:Y:S01]  /*0600*/  LDCU UR4, c[0x0][0x3c0] ;  /* 0x00007800ff0477ac */ /* 0x000e220008000800 */
[----:B------:R-:W-:Y:S01]  /*0610*/  ISETP.GE.AND P0, PT, R22, R2, PT ;  /* 0x000000021600720c */ /* 0x000fe20003f06270 */
[----:B0-----:R-:W-:-:S12]  /*0620*/  IMAD R25, R24, UR4, RZ ;  /* 0x0000000418197c24 */ /* 0x001fd8000f8e02ff */
[----:B------:R-:W-:Y:S05]  /*0630*/  @P0 EXIT ;  /* 0x000000000000094d */ /* 0x000fea0003800000 */
[C---:B------:R-:W-:Y:S02]  /*0640*/  IMAD R27, R25.reuse, 0x2, R2 ;  /* 0x00000002191b7824 */ /* 0x040fe400078e0202 */
[----:B------:R-:W-:-:S07]  /*0650*/  IMAD R25, R25, 0x2, R22 ;  /* 0x0000000219197824 */ /* 0x000fce00078e0216 */
.L_x_734:
        /* <DEDUP_REMOVED lines=26> */
.L_x_722:
        /* <DEDUP_REMOVED lines=26> */
.L_x_723:
        /* <DEDUP_REMOVED lines=14> */
.L_x_724:
        /* <DEDUP_REMOVED lines=19> */
.L_x_725:
        /* <DEDUP_REMOVED lines=17> */
.L_x_726:
        /* <DEDUP_REMOVED lines=17> */
.L_x_727:
        /* <DEDUP_REMOVED lines=17> */
.L_x_728:
        /* <DEDUP_REMOVED lines=17> */
.L_x_729:
        /* <DEDUP_REMOVED lines=17> */
.L_x_730:
        /* <DEDUP_REMOVED lines=17> */
.L_x_731:
        /* <DEDUP_REMOVED lines=17> */
.L_x_732:
        /* <DEDUP_REMOVED lines=20> */
.L_x_733:
[----:B------:R-:W2:Y:S01]  /*1460*/  LDG.E R39, desc[UR36][R38.64+0x8] ;  /* 0x0000082426277981 */ /* 0x000ea2000c1e1900 */
[----:B------:R-:W-:Y:S02]  /*1470*/  ISETP.NE.AND P6, PT, R24, RZ, PT ;  /* 0x000000ff1800720c */ /* 0x000fe40003fc5270 */
[----:B------:R-:W-:Y:S01]  /*1480*/  IADD3 R17, PT, PT, R37, R17, RZ ;  /* 0x0000001125117210 */ /* 0x000fe20007ffe0ff */
[----:B--2---:R0:W-:Y:S10]  /*1490*/  STG.E desc[UR36][R28.64+0x8], R39 ;  /* 0x000008271c007986 */ /* 0x0041f4000c101924 */
[----:B------:R-:W-:Y:S05]  /*14a0*/  @!P6 BRA `(.L_x_734) ;  /* 0xfffffff0006ce947 */ /* 0x000fea000383ffff */
[----:B------:R-:W-:Y:S05]  /*14b0*/  EXIT ;  /* 0x000000000000794d */ /* 0x000fea0003800000 */
.L_x_735:
        /* <DEDUP_REMOVED lines=12> */
.L_x_1420:


//--------------------- .text._Z5evictIfLi1ELi8ELi2EEvPT_S1_PKiS3_S3_S3_iiiiii --------------------------
	.section	.text._Z5evictIfLi1ELi8ELi2EEvPT_S1_PKiS3_S3_S3_iiiiii,"ax",@progbits
	.align	128
        .global         _Z5evictIfLi1ELi8ELi2EEvPT_S1_PKiS3_S3_S3_iiiiii
        .type           _Z5evictIfLi1ELi8ELi2EEvPT_S1_PKiS3_S3_S3_iiiiii,@function
        .size           _Z5evictIfLi1ELi8ELi2EEvPT_S1_PKiS3_S3_S3_iiiiii,(.L_x_1421 - _Z5evictIfLi1ELi8ELi2EEvPT_S1_PKiS3_S3_S3_iiiiii)
        .other          _Z5evictIfLi1ELi8ELi2EEvPT_S1_PKiS3_S3_S3_iiiiii,@"STO_CUDA_ENTRY STV_DEFAULT"
_Z5evictIfLi1ELi8ELi2EEvPT_S1_PKiS3_S3_S3_iiiiii:
.text._Z5evictIfLi1ELi8ELi2EEvPT_S1_PKiS3_S3_S3_iiiiii:
        /* <DEDUP_REMOVED lines=53> */
.L_x_736:
        /* <DEDUP_REMOVED lines=18> */
.L_x_737:
        /* <DEDUP_REMOVED lines=14> */
.L_x_738:
        /* <DEDUP_REMOVED lines=11> */
.L_x_739:
[----:B------:R-:W0:Y:S01]  /*0600*/  LDCU UR4, c[0x0][0x3c0] ;  /* 0x00007800ff0477ac */ /* 0x000e220008000800 */
[----:B------:R-:W-:Y:S01]  /*0610*/  ISETP.GE.AND P0, PT, R24, R2, PT ;  /* 0x000000021800720c */ /* 0x000fe20003f06270 */
[----:B0-----:R-:W-:-:S12]  /*0620*/  IMAD R3, R18, UR4, RZ ;  /* 0x0000000412037c24 */ /* 0x001fd8000f8e02ff */
[----:B------:R-:W-:Y:S05]  /*0630*/  @P0 EXIT ;  /* 0x000000000000094d */ /* 0x000fea0003800000 */
[C---:B------:R-:W-:Y:S01]  /*0640*/  IMAD R19, R3.reuse, 0x2, R2 ;  /* 0x0000000203137824 */ /* 0x040fe200078e0202 */
[----:B------:R-:W-:-:S07]  /*0650*/  LEA R3, R3, R24, 0x1 ;  /* 0x0000001803037211 */ /* 0x000fce00078e08ff */
.L_x_751:
[----:B0-----:R-:W0:Y:S01]  /*0660*/  LDC.64 R4, c[0x0][0x390] ;  /* 0x0000e400ff047b82 */ /* 0x001e220000000a00 */
        /* <DEDUP_REMOVED lines=8> */
[----:B------:R0:W2:Y:S01]  /*06f0*/  LDC.64 R8, c[0x4][R32] ;  /* 0x0100000020087b82 */ /* 0x0000a20000000a00 */
[----:B-1----:R-:W-:Y:S01]  /*0700*/  VIADD R2, R2, -UR4 ;  /* 0x8000000402027c36 */ /* 0x002fe20008000000 */
[----:B------:R-:W1:Y:S04]  /*0710*/  LDCU.64 UR4, c[0x4][0x28] ;  /* 0x01000500ff0477ac */ /* 0x000e680008000a00 */
[----:B------:R-:W-:Y:S01]  /*0720*/  LEA.HI R25, R2, R2, RZ, 0x1 ;  /* 0x0000000202197211 */ /* 0x000fe200078f08ff */
[----:B------:R0:W-:Y:S03]  /*0730*/  STL.64 [R1+0x8], R2 ;  /* 0x0000080201007387 */ /* 0x0001e60000100a00 */
[----:B------:R-:W-:-:S05]  /*0740*/  LOP3.LUT R25, R25, 0xfffffffe, RZ, 0xc0, !PT ;  /* 0xfffffffe19197812 */ /* 0x000fca00078ec0ff */
[----:B------:R-:W-:-:S05]  /*0750*/  IMAD.IADD R23, R2, 0x1, -R25 ;  /* 0x0000000102177824 */ /* 0x000fca00078e0a19 */
[----:B------:R0:W-:Y:S01]  /*0760*/  STL.64 [R1], R22 ;  /* 0x0000001601007387 */ /* 0x0001e20000100a00 */
[----:B-1----:R-:W-:Y:S01]  /*0770*/  MOV R4, UR4 ;  /* 0x0000000400047c02 */ /* 0x002fe20008000f00 */
[----:B--2---:R-:W-:-:S07]  /*0780*/  IMAD.U32 R5, RZ, RZ, UR5 ;  /* 0x00000005ff057e24 */ /* 0x004fce000f8e00ff */
[----:B------:R-:W-:-:S07]  /*0790*/  LEPC R20, `(.L_x_740) ;  /* 0x000000001014794e */ /* 0x000fce0000000000 */
[----:B0-----:R-:W-:Y:S05]  /*07a0*/  CALL.ABS.NOINC R8 ;  /* 0x0000000008007343 */ /* 0x001fea0003c00000 */
.L_x_740:
[----:B------:R-:W0:Y:S01]  /*07b0*/  LDC.64 R4, c[0x0][0x3a0] ;  /* 0x0000e800ff047b82 */ /* 0x000e220000000a00 */
[----:B------:R-:W1:Y:S01]  /*07c0*/  LDCU UR4, c[0x0][0x3c4] ;  /* 0x00007880ff0477ac */ /* 0x000e620008000800 */
        /* <DEDUP_REMOVED lines=24> */
.L_x_741:
        /* <DEDUP_REMOVED lines=14> */
.L_x_742:
        /* <DEDUP_REMOVED lines=20> */
.L_x_743:
        /* <DEDUP_REMOVED lines=17> */
.L_x_744:
        /* <DEDUP_REMOVED lines=17> */
.L_x_745:
        /* <DEDUP_REMOVED lines=17> */
.L_x_746:
        /* <DEDUP_REMOVED lines=17> */
.L_x_747:
        /* <DEDUP_REMOVED lines=17> */
.L_x_748:
        /* <DEDUP_REMOVED lines=17> */
.L_x_749:
        /* <DEDUP_REMOVED lines=17> */
.L_x_750:
        /* <DEDUP_REMOVED lines=10> */
.L_x_752:
        /* <DEDUP_REMOVED lines=16> */
.L_x_1421:


//--------------------- .text._Z5evictIfLi8ELi4ELi2EEvPT_S1_PKiS3_S3_S3_iiiiii --------------------------
	.section	.text._Z5evictIfLi8ELi4ELi2EEvPT_S1_PKiS3_S3_S3_iiiiii,"ax",@progbits
	.align	128
        .global         _Z5evictIfLi8ELi4ELi2EEvPT_S1_PKiS3_S3_S3_iiiiii
        .type           _Z5evictIfLi8ELi4ELi2EEvPT_S1_PKiS3_S3_S3_iiiiii,@function
        .size           _Z5evictIfLi8ELi4ELi2EEvPT_S1_PKiS3_S3_S3_iiiiii,(.L_x_1422 - _Z5evictIfLi8ELi4ELi2EEvPT_S1_PKiS3_S3_S3_iiiiii)
        .other          _Z5evictIfLi8ELi4ELi2EEvPT_S1_PKiS3_S3_S3_iiiiii,@"STO_CUDA_ENTRY STV_DEFAULT"
_Z5evictIfLi8ELi4ELi2EEvPT_S1_PKiS3_S3_S3_iiiiii:
.text._Z5evictIfLi8ELi4ELi2EEvPT_S1_PKiS3_S3_S3_iiiiii:
        /* <DEDUP_REMOVED lines=53> */
.L_x_753:
        /* <DEDUP_REMOVED lines=18> */
.L_x_754:
        /* <DEDUP_REMOVED lines=14> */
.L_x_755:
        /* <DEDUP_REMOVED lines=11> */
.L_x_756:
[----:B------:R-:W0:Y:S01]  /*0600*/  LDCU UR4, c[0x0][0x3c0] ;  /* 0x00007800ff0477ac */ /* 0x000e220008000800 */
[----:B------:R-:W-:Y:S01]  /*0610*/  ISETP.GE.AND P0, PT, R24, R2, PT ;  /* 0x000000021800720c */ /* 0x000fe20003f06270 */
[----:B0-----:R-:W-:-:S12]  /*0620*/  IMAD R23, R16, UR4, RZ ;  /* 0x0000000410177c24 */ /* 0x001fd8000f8e02ff */
[----:B------:R-:W-:Y:S05]  /*0630*/  @P0 EXIT ;  /* 0x000000000000094d */ /* 0x000fea0003800000 */
[C---:B------:R-:W-:Y:S02]  /*0640*/  IMAD R19, R23.reuse, 0x2, R2 ;  /* 0x0000000217137824 */ /* 0x040fe400078e0202 */
[----:B------:R-:W-:-:S07]  /*0650*/  IMAD R23, R23, 0x2, R24 ;  /* 0x0000000217177824 */ /* 0x000fce00078e0218 */
.L_x_775:
        /* <DEDUP_REMOVED lines=21> */
[----:B-1----:R-:W-:Y:S01]  /*07b0*/  MOV R4, UR4 ;  /* 0x0000000400047c02 */ /* 0x002fe20008000f00 */
[----:B------:R-:W-:Y:S02]  /*07c0*/  IMAD.U32 R5, RZ, RZ, UR5 ;  /* 0x00000005ff057e24 */ /* 0x000fe4000f8e00ff */
[----:B--2---:R-:W-:-:S07]  /*07d0*/  IMAD.MOV.U32 R23, RZ, RZ, R18 ;  /* 0x000000ffff177224 */ /* 0x004fce00078e0012 */
[----:B------:R-:W-:-:S07]  /*07e0*/  LEPC R20, `(.L_x_757) ;  /* 0x000000001014794e */ /* 0x000fce0000000000 */
[----:B0-----:R-:W-:Y:S05]  /*07f0*/  CALL.ABS.NOINC R8 ;  /* 0x0000000008007343 */ /* 0x001fea0003c00000 */
.L_x_757:
        /* <DEDUP_REMOVED lines=26> */
.L_x_758:
        /* <DEDUP_REMOVED lines=14> */
.L_x_759:
        /* <DEDUP_REMOVED lines=19> */
.L_x_760:
[----:B------:R-:W2:Y:S01]  /*0bb0*/  LDG.E R3, desc[UR36][R40.64+0x4] ;  /* 0x0000042428037981 */ /* 0x000ea2000c1e1900 */
[----:B------:R-:W-:Y:S01]  /*0bc0*/  HFMA2 R33, -RZ, RZ, 0, 1.1920928955078125e-07 ;  /* 0x00000002ff217431 */ /* 0x000fe200000001ff */
        /* <DEDUP_REMOVED lines=14> */
.L_x_761:
        /* <DEDUP_REMOVED lines=16> */
.L_x_762:
        /* <DEDUP_REMOVED lines=18> */
.L_x_763:
        /* <DEDUP_REMOVED lines=16> */
.L_x_764:
        /* <DEDUP_REMOVED lines=16> */
.L_x_765:
        /* <DEDUP_REMOVED lines=16> */
.L_x_766:
        /* <DEDUP_REMOVED lines=17> */
.L_x_767:
        /* <DEDUP_REMOVED lines=20> */
.L_x_768:
        /* <DEDUP_REMOVED lines=18> */
.L_x_769:
[----:B------:R-:W2:Y:S01]  /*1540*/  LDG.E R3, desc[UR36][R38.64+0x10] ;  /* 0x0000102426037981 */ /* 0x000ea2000c1e1900 */
[----:B------:R-:W-:Y:S02]  /*1550*/  HFMA2 R13, -RZ, RZ, 0, 3.5762786865234375e-07 ;  /* 0x00000006ff0d7431 */ /* 0x000fe400000001ff */
        /* <DEDUP_REMOVED lines=16> */
.L_x_770:
        /* <DEDUP_REMOVED lines=18> */
.L_x_771:
[----:B------:R-:W2:Y:S01]  /*1780*/  LDG.E R3, desc[UR36][R38.64+0x20] ;  /* 0x0000202426037981 */ /* 0x000ea2000c1e1900 */
[----:B------:R-:W-:Y:S02]  /*1790*/  HFMA2 R13, -RZ, RZ, 0, 5.9604644775390625e-07 ;  /* 0x0000000aff0d7431 */ /* 0x000fe400000001ff */
        /* <DEDUP_REMOVED lines=16> */
.L_x_772:
        /* <DEDUP_REMOVED lines=18> */
.L_x_773:
        /* <DEDUP_REMOVED lines=18> */
.L_x_774:
[----:B------:R-:W2:Y:S01]  /*1ae0*/  LDG.E R39, desc[UR36][R38.64+0x38] ;  /* 0x0000382426277981 */ /* 0x000ea2000c1e1900 */
[----:B------:R-:W-:Y:S02]  /*1af0*/  ISETP.NE.AND P6, PT, R22, RZ, PT ;  /* 0x000000ff1600720c */ /* 0x000fe40003fc5270 */
[----:B------:R-:W-:Y:S01]  /*1b00*/  IADD3 R29, PT, PT, R37, R29, RZ ;  /* 0x0000001d251d7210 */ /* 0x000fe20007ffe0ff */
[----:B--2---:R0:W-:Y:S10]  /*1b10*/  STG.E desc[UR36][R32.64+0x38], R39 ;  /* 0x0000382720007986 */ /* 0x0041f4000c101924 */
[----:B------:R-:W-:Y:S05]  /*1b20*/  @!P6 BRA `(.L_x_775) ;  /* 0xffffffe800cce947 */ /* 0x000fea000383ffff */
[----:B------:R-:W-:Y:S05]  /*1b30*/  EXIT ;  /* 0x000000000000794d */ /* 0x000fea0003800000 */
.L_x_776:
        /* <DEDUP_REMOVED lines=12> */
.L_x_1422:


//--------------------- .text._Z5evictIfLi4ELi4ELi2EEvPT_S1_PKiS3_S3_S3_iiiiii --------------------------
	.section	.text._Z5evictIfLi4ELi4ELi2EEvPT_S1_PKiS3_S3_S3_iiiiii,"ax",@progbits
	.align	128
        .global         _Z5evictIfLi4ELi4ELi2EEvPT_S1_PKiS3_S3_S3_iiiiii
        .type           _Z5evictIfLi4ELi4ELi2EEvPT_S1_PKiS3_S3_S3_iiiiii,@function
        .size           _Z5evictIfLi4ELi4ELi2EEvPT_S1_PKiS3_S3_S3_iiiiii,(.L_x_1423 - _Z5evictIfLi4ELi4ELi2EEvPT_S1_PKiS3_S3_S3_iiiiii)
        .other          _Z5evictIfLi4ELi4ELi2EEvPT_S1_PKiS3_S3_S3_iiiiii,@"STO_CUDA_ENTRY STV_DEFAULT"
_Z5evictIfLi4ELi4ELi2EEvPT_S1_PKiS3_S3_S3_iiiiii:
.text._Z5evictIfLi4ELi4ELi2EEvPT_S1_PKiS3_S3_S3_iiiiii:
        /* <DEDUP_REMOVED lines=53> */
.L_x_777:
        /* <DEDUP_REMOVED lines=18> */
.L_x_778:
        /* <DEDUP_REMOVED lines=14> */
.L_x_779:
        /* <DEDUP_REMOVED lines=11> */
.L_x_780:
[----:B------:R-:W0:Y:S01]  /*0600*/  LDCU UR4, c[0x0][0x3c0] ;  /* 0x00007800ff0477ac */ /* 0x000e220008000800 */
[----:B------:R-:W-:Y:S01]  /*0610*/  ISETP.GE.AND P0, PT, R22, R2, PT ;  /* 0x000000021600720c */ /* 0x000fe20003f06270 */
[----:B0-----:R-:W-:-:S12]  /*0620*/  IMAD R25, R24, UR4, RZ ;  /* 0x0000000418197c24 */ /* 0x001fd8000f8e02ff */
[----:B------:R-:W-:Y:S05]  /*0630*/  @P0 EXIT ;  /* 0x000000000000094d */ /* 0x000fea0003800000 */
[C---:B------:R-:W-:Y:S02]  /*0640*/  IMAD R27, R25.reuse, 0x2, R2 ;  /* 0x00000002191b7824 */ /* 0x040fe400078e0202 */
[----:B------:R-:W-:-:S07]  /*0650*/  IMAD R25, R25, 0x2, R22 ;  /* 0x0000000219197824 */ /* 0x000fce00078e0216 */
.L_x_791:
        /* <DEDUP_REMOVED lines=15> */
[----:B------:R-:W-:-:S02]  /*0750*/  LOP3.LUT R19, R30, 0xfffffffe, RZ, 0xc0, !PT ;  /* 0xfffffffe1e137812 */ /* 0x000fc400078ec0ff */
[----:B------:R-:W-:-:S03]  /*0760*/  SHF.L.U32 R30, R30, 0x2, RZ ;  /* 0x000000021e1e7819 */ /* 0x000fc600000006ff */
        /* <DEDUP_REMOVED lines=9> */
.L_x_781:
        /* <DEDUP_REMOVED lines=26> */
.L_x_782:
        /* <DEDUP_REMOVED lines=14> */
.L_x_783:
        /* <DEDUP_REMOVED lines=19> */
.L_x_784:
        /* <DEDUP_REMOVED lines=17> */
.L_x_785:
        /* <DEDUP_REMOVED lines=17> */
.L_x_786:
        /* <DEDUP_REMOVED lines=17> */
.L_x_787:
        /* <DEDUP_REMOVED lines=20> */
.L_x_788:
        /* <DEDUP_REMOVED lines=17> */
.L_x_789:
        /* <DEDUP_REMOVED lines=17> */
.L_x_790:
[----:B------:R-:W2:Y:S01]  /*1240*/  LDG.E R41, desc[UR36][R40.64+0x18] ;  /* 0x0000182428297981 */ /* 0x000ea2000c1e1900 */
[----:B------:R-:W-:Y:S02]  /*1250*/  ISETP.NE.AND P6, PT, R24, RZ, PT ;  /* 0x000000ff1800720c */ /* 0x000fe40003fc5270 */
[----:B------:R-:W-:Y:S01]  /*1260*/  IADD3 R17, PT, PT, R37, R17, RZ ;  /* 0x0000001125117210 */ /* 0x000fe20007ffe0ff */
[----:B--2---:R0:W-:Y:S10]  /*1270*/  STG.E desc[UR36][R38.64+0x18], R41 ;  /* 0x0000182926007986 */ /* 0x0041f4000c101924 */
[----:B------:R-:W-:Y:S05]  /*1280*/  @!P6 BRA `(.L_x_791) ;  /* 0xfffffff000f4e947 */ /* 0x000fea000383ffff */
[----:B------:R-:W-:Y:S05]  /*1290*/  EXIT ;  /* 0x000000000000794d */ /* 0x000fea0003800000 */
.L_x_792:
        /* <DEDUP_REMOVED lines=14> */
.L_x_1423:


//--------------------- .text._Z5evictIfLi2ELi4ELi2EEvPT_S1_PKiS3_S3_S3_iiiiii --------------------------
	.section	.text._Z5evictIfLi2ELi4ELi2EEvPT_S1_PKiS3_S3_S3_iiiiii,"ax",@progbits
	.align	128
        .global         _Z5evictIfLi2ELi4ELi2EEvPT_S1_PKiS3_S3_S3_iiiiii
        .type           _Z5evictIfLi2ELi4ELi2EEvPT_S1_PKiS3_S3_S3_iiiiii,@function
        .size           _Z5evictIfLi2ELi4ELi2EEvPT_S1_PKiS3_S3_S3_iiiiii,(.L_x_1424 - _Z5evictIfLi2ELi4ELi2EEvPT_S1_PKiS3_S3_S3_iiiiii)
        .other          _Z5evictIfLi2ELi4ELi2EEvPT_S1_PKiS3_S3_S3_iiiiii,@"STO_CUDA_ENTRY STV_DEFAULT"
_Z5evictIfLi2ELi4ELi2EEvPT_S1_PKiS3_S3_S3_iiiiii:
.text._Z5evictIfLi2ELi4ELi2EEvPT_S1_PKiS3_S3_S3_iiiiii:
        /* <DEDUP_REMOVED lines=53> */
.L_x_793:
        /* <DEDUP_REMOVED lines=18> */
.L_x_794:
        /* <DEDUP_REMOVED lines=14> */
.L_x_795:
        /* <DEDUP_REMOVED lines=11> */
.L_x_796:
[----:B------:R-:W0:Y:S01]  /*0600*/  LDCU UR4, c[0x0][0x3c0] ;  /* 0x00007800ff0477ac */ /* 0x000e220008000800 */
[----:B------:R-:W-:Y:S01]  /*0610*/  ISETP.GE.AND P0, PT, R22, R2, PT ;  /* 0x000000021600720c */ /* 0x000fe20003f06270 */
[----:B0-----:R-:W-:-:S12]  /*0620*/  IMAD R25, R24, UR4, RZ ;  /* 0x0000000418197c24 */ /* 0x001fd8000f8e02ff */
[----:B------:R-:W-:Y:S05]  /*0630*/  @P0 EXIT ;  /* 0x000000000000094d */ /* 0x000fea0003800000 */
[C---:B------:R-:W-:Y:S01]  /*0640*/  IMAD R27, R25.reuse, 0x2, R2 ;  /* 0x00000002191b7824 */ /* 0x040fe200078e0202 */
[----:B------:R-:W-:-:S07]  /*0650*/  LEA R25, R25, R22, 0x1 ;  /* 0x0000001619197211 */ /* 0x000fce00078e08ff */
.L_x_805:
[----:B0-----:R-:W0:Y:S01]  /*0660*/  LDC.64 R2, c[0x0][0x390] ;  /* 0x0000e400ff027b82 */ /* 0x001e220000000a00 */
[----:B------:R-:W1:Y:S01]  /*0670*/  LDCU UR4, c[0x0][0x3b4] ;  /* 0x00007680ff0477ac */ /* 0x000e620008000800 */
[----:B0-----:R-:W-:-:S06]  /*0680*/  IMAD.WIDE R2, R25, 0x4, R2 ;  /* 0x0000000419027825 */ /* 0x001fcc00078e0202 */
[----:B------:R-:W1:Y:S01]  /*0690*/  LDG.E.CONSTANT R2, desc[UR36][R2.64] ;  /* 0x0000002402027981 */ /* 0x000e62000c1e9900 */
[----:B------:R-:W-:Y:S01]  /*06a0*/  IADD3 R26, PT, PT, R37, R25, RZ ;  /* 0x00000019251a7210 */ /* 0x000fe20007ffe0ff */
[----:B------:R-:W-:Y:S01]  /*06b0*/  IMAD.MOV.U32 R6, RZ, RZ, R36 ;  /* 0x000000ffff067224 */ /* 0x000fe200078e0024 */
[----:B------:R-:W-:Y:S02]  /*06c0*/  MOV R34, 0x0 ;  /* 0x0000000000227802 */ /* 0x000fe40000000f00 */
[----:B------:R-:W-:Y:S01]  /*06d0*/  ISETP.GE.AND P0, PT, R26, R27, PT ;  /* 0x0000001b1a00720c */ /* 0x000fe20003f06270 */
[----:B------:R-:W-:Y:S01]  /*06e0*/  STL.64 [R1+0x10], R26 ;  /* 0x0000101a01007387 */ /* 0x000fe20000100a00 */
[----:B------:R-:W-:Y:S01]  /*06f0*/  MOV R7, R35 ;  /* 0x0000002300077202 */ /* 0x000fe20000000f00 */
[----:B-1----:R-:W-:Y:S01]  /*0700*/  VIADD R24, R2, -UR4 ;  /* 0x8000000402187c36 */ /* 0x002fe20008000000 */
[----:B------:R-:W0:Y:S01]  /*0710*/  LDCU.64 UR4, c[0x4][0x28] ;  /* 0x01000500ff0477ac */ /* 0x000e220008000a00 */
[----:B------:R1:W2:Y:S03]  /*0720*/  LDC.64 R2, c[0x4][R34] ;  /* 0x0100000022027b82 */ /* 0x0002a60000000a00 */
        /* <DEDUP_REMOVED lines=13> */
.L_x_797:
        /* <DEDUP_REMOVED lines=26> */
.L_x_798:
        /* <DEDUP_REMOVED lines=14> */
.L_x_799:
        /* <DEDUP_REMOVED lines=19> */
.L_x_800:
        /* <DEDUP_REMOVED lines=17> */
.L_x_801:
        /* <DEDUP_REMOVED lines=17> */
.L_x_802:
        /* <DEDUP_REMOVED lines=17> */
.L_x_803:
        /* <DEDUP_REMOVED lines=20> */
.L_x_804:
[----:B------:R-:W2:Y:S01]  /*1020*/  LDG.E R39, desc[UR36][R38.64+0x8] ;  /* 0x0000082426277981 */ /* 0x000ea2000c1e1900 */
[----:B------:R-:W-:Y:S02]  /*1030*/  ISETP.NE.AND P6, PT, R24, RZ, PT ;  /* 0x000000ff1800720c */ /* 0x000fe40003fc5270 */
[----:B------:R-:W-:Y:S01]  /*1040*/  IADD3 R17, PT, PT, R37, R17, RZ ;  /* 0x0000001125117210 */ /* 0x000fe20007ffe0ff */
[----:B--2---:R0:W-:Y:S10]  /*1050*/  STG.E desc[UR36][R28.64+0x8], R39 ;  /* 0x000008271c007986 */ /* 0x0041f4000c101924 */
[----:B------:R-:W-:Y:S05]  /*1060*/  @!P6 BRA `(.L_x_805) ;  /* 0xfffffff4007ce947 */ /* 0x000fea000383ffff */
[----:B------:R-:W-:Y:S05]  /*1070*/  EXIT ;  /* 0x000000000000794d */ /* 0x000fea0003800000 */
.L_x_806:
        /* <DEDUP_REMOVED lines=16> */
.L_x_1424:


//--------------------- .text._Z5evictIfLi1ELi4ELi2EEvPT_S1_PKiS3_S3_S3_iiiiii --------------------------
	.section	.text._Z5evictIfLi1ELi4ELi2EEvPT_S1_PKiS3_S3_S3_iiiiii,"ax",@progbits
	.align	128
        .global         _Z5evictIfLi1ELi4ELi2EEvPT_S1_PKiS3_S3_S3_iiiiii
        .type           _Z5evictIfLi1ELi4ELi2EEvPT_S1_PKiS3_S3_S3_iiiiii,@function
        .size           _Z5evictIfLi1ELi4ELi2EEvPT_S1_PKiS3_S3_S3_iiiiii,(.L_x_1425 - _Z5evictIfLi1ELi4ELi2EEvPT_S1_PKiS3_S3_S3_iiiiii)
        .other          _Z5evictIfLi1ELi4ELi2EEvPT_S1_PKiS3_S3_S3_iiiiii,@"STO_CUDA_ENTRY STV_DEFAULT"
_Z5evictIfLi1ELi4ELi2EEvPT_S1_PKiS3_S3_S3_iiiiii:
.text._Z5evictIfLi1ELi4ELi2EEvPT_S1_PKiS3_S3_S3_iiiiii:
        /* <DEDUP_REMOVED lines=53> */
.L_x_807:
        /* <DEDUP_REMOVED lines=18> */
.L_x_808:
        /* <DEDUP_REMOVED lines=14> */
.L_x_809:
        /* <DEDUP_REMOVED lines=11> */
.L_x_810:
        /* <DEDUP_REMOVED lines=39> */
[----:B------:R-:W0:Y:S01]  /*0870*/  LDC.64 R2, c[0x4][R2] ;  /* 0x0100000002027b82 */ /* 0x000e220000000a00 */
[----:B------:R-:W-:Y:S02]  /*0880*/  IMAD.MOV.U32 R6, RZ, RZ, R35 ;  /* 0x000000ffff067224 */ /* 0x000fe400078e0023 */
[----:B------:R2:W-:Y:S01]  /*0890*/  STL.64 [R1+0x10], R16 ;  /* 0x0000101001007387 */ /* 0x0005e20000100a00 */
[----:B------:R-:W-:Y:S01]  /*08a0*/  IMAD.MOV.U32 R7, RZ, RZ, R34 ;  /* 0x000000ffff077224 */ /* 0x000fe200078e0022 */
[----:B-1----:R-:W-:Y:S01]  /*08b0*/  IADD3 R18, PT, PT, R4, -UR4, RZ ;  /* 0x8000000404127c10 */ /* 0x002fe2000fffe0ff */
[----:B------:R-:W1:Y:S03]  /*08c0*/  LDCU.64 UR4, c[0x4][0x28] ;  /* 0x01000500ff0477ac */ /* 0x000e660008000a00 */
[----:B------:R-:W-:Y:S01]  /*08d0*/  LEA.HI R23, R18, R18, RZ, 0x1 ;  /* 0x0000001212177211 */ /* 0x000fe200078f08ff */
[----:B------:R2:W-:Y:S03]  /*08e0*/  STL.64 [R1+0x8], R18 ;  /* 0x0000081201007387 */ /* 0x0005e60000100a00 */
[----:B------:R-:W-:-:S05]  /*08f0*/  LOP3.LUT R23, R23, 0xfffffffe, RZ, 0xc0, !PT ;  /* 0xfffffffe17177812 */ /* 0x000fca00078ec0ff */
[----:B------:R-:W-:-:S05]  /*0900*/  IMAD.IADD R27, R18, 0x1, -R23 ;  /* 0x00000001121b7824 */ /* 0x000fca00078e0a17 */
[----:B------:R2:W-:Y:S01]  /*0910*/  STL.64 [R1], R26 ;  /* 0x0000001a01007387 */ /* 0x0005e20000100a00 */
[----:B-1----:R-:W-:Y:S01]  /*0920*/  IMAD.U32 R4, RZ, RZ, UR4 ;  /* 0x00000004ff047e24 */ /* 0x002fe2000f8e00ff */
[----:B0-----:R-:W-:-:S07]  /*0930*/  MOV R5, UR5 ;  /* 0x0000000500057c02 */ /* 0x001fce0008000f00 */
[----:B------:R-:W-:-:S07]  /*0940*/  LEPC R20, `(.L_x_813) ;  /* 0x000000001014794e */ /* 0x000fce0000000000 */
[----:B--2---:R-:W-:Y:S05]  /*0950*/  CALL.ABS.NOINC R2 ;  /* 0x0000000002007343 */ /* 0x004fea0003c00000 */
.L_x_813:
[----:B------:R-:W0:Y:S01]  /*0960*/  LDC.64 R4, c[0x0][0x3a0] ;  /* 0x0000e800ff047b82 */ /* 0x000e220000000a00 */
[----:B------:R-:W1:Y:S01]  /*0970*/  LDCU UR4, c[0x0][0x3c4] ;  /* 0x00007880ff0477ac */ /* 0x000e620008000800 */
        /* <DEDUP_REMOVED lines=25> */
.L_x_814:
        /* <DEDUP_REMOVED lines=14> */
.L_x_815:
        /* <DEDUP_REMOVED lines=19> */
.L_x_816:
        /* <DEDUP_REMOVED lines=16> */
.L_x_817:
        /* <DEDUP_REMOVED lines=17> */
.L_x_818:
        /* <DEDUP_REMOVED lines=17> */
.L_x_819:
[----:B------:R-:W0:Y:S02]  /*1040*/  LDC.64 R4, c[0x0][0x388] ;  /* 0x0000e200ff047b82 */ /* 0x000e240000000a00 */
[----:B0-----:R-:W-:-:S06]  /*1050*/  IMAD.WIDE R2, R18, 0x4, R4 ;  /* 0x0000000412027825 */ /* 0x001fcc00078e0204 */
[----:B------:R-:W2:Y:S01]  /*1060*/  LDG.E R3, desc[UR36][R2.64] ;  /* 0x0000002402037981 */ /* 0x000ea2000c1e1900 */
[----:B------:R-:W-:Y:S01]  /*1070*/  IMAD.WIDE R4, R25, 0x4, R4 ;  /* 0x0000000419047825 */ /* 0x000fe200078e0204 */
[----:B------:R-:W-:-:S03]  /*1080*/  IADD3 R29, PT, PT, R36, R29, RZ ;  /* 0x0000001d241d7210 */ /* 0x000fc60007ffe0ff */
[----:B------:R-:W-:Y:S01]  /*1090*/  IMAD.MOV.U32 R19, RZ, RZ, R16 ;  /* 0x000000ffff137224 */ /* 0x000fe200078e0010 */
[----:B--2---:R0:W-:Y:S06]  /*10a0*/  STG.E desc[UR36][R4.64], R3 ;  /* 0x0000000304007986 */ /* 0x0041ec000c101924 */
.L_x_812:
[----:B------:R-:W-:Y:S05]  /*10b0*/  BSYNC.RECONVERGENT B6 ;  /* 0x0000000000067941 */ /* 0x000fea0003800200 */
.L_x_811:
[----:B------:R-:W-:-:S13]  /*10c0*/  ISETP.NE.AND P0, PT, R30, RZ, PT ;  /* 0x000000ff1e00720c */ /* 0x000fda0003f05270 */
[----:B------:R-:W-:Y:S05]  /*10d0*/  @!P0 EXIT ;  /* 0x000000000000894d */ /* 0x000fea0003800000 */
.L_x_834:
        /* <DEDUP_REMOVED lines=9> */
[----:B0-----:R1:W0:Y:S01]  /*1170*/  LDC.64 R2, c[0x4][R37] ;  /* 0x0100000025027b82 */ /* 0x0012220000000a00 */
[----:B--2---:R-:W-:Y:S01]  /*1180*/  IADD3 R18, PT, PT, R18, -UR4, RZ ;  /* 0x8000000412127c10 */ /* 0x004fe2000fffe0ff */
[----:B------:R-:W2:Y:S03]  /*1190*/  LDCU.64 UR4, c[0x4][0x28] ;  /* 0x01000500ff0477ac */ /* 0x000ea60008000a00 */
[----:B------:R-:W-:Y:S01]  /*11a0*/  LEA.HI R23, R18, R18, RZ, 0x1 ;  /* 0x0000001212177211 */ /* 0x000fe200078f08ff */
[----:B------:R1:W-:Y:S03]  /*11b0*/  STL.64 [R1+0x8], R18 ;  /* 0x0000081201007387 */ /* 0x0003e60000100a00 */
[----:B------:R-:W-:-:S04]  /*11c0*/  LOP3.LUT R23, R23, 0xfffffffe, RZ, 0xc0, !PT ;  /* 0xfffffffe17177812 */ /* 0x000fc800078ec0ff */
[----:B------:R-:W-:-:S05]  /*11d0*/  IADD3 R27, PT, PT, R18, -R23, RZ ;  /* 0x80000017121b7210 */ /* 0x000fca0007ffe0ff */
[----:B------:R1:W-:Y:S01]  /*11e0*/  STL.64 [R1], R26 ;  /* 0x0000001a01007387 */ /* 0x0003e20000100a00 */
[----:B--2---:R-:W-:Y:S01]  /*11f0*/  IMAD.U32 R4, RZ, RZ, UR4 ;  /* 0x00000004ff047e24 */ /* 0x004fe2000f8e00ff */
[----:B0-----:R-:W-:-:S07]  /*1200*/  MOV R5, UR5 ;  /* 0x0000000500057c02 */ /* 0x001fce0008000f00 */
[----:B------:R-:W-:-:S07]  /*1210*/  LEPC R20, `(.L_x_820) ;  /* 0x000000001014794e */ /* 0x000fce0000000000 */
[----:B-1----:R-:W-:Y:S05]  /*1220*/  CALL.ABS.NOINC R2 ;  /* 0x0000000002007343 */ /* 0x002fea0003c00000 */
.L_x_820:
        /* <DEDUP_REMOVED lines=26> */
.L_x_821:
        /* <DEDUP_REMOVED lines=14> */
.L_x_822:
        /* <DEDUP_REMOVED lines=20> */
.L_x_823:
        /* <DEDUP_REMOVED lines=17> */
.L_x_824:
        /* <DEDUP_REMOVED lines=17> */
.L_x_825:
        /* <DEDUP_REMOVED lines=17> */
.L_x_826:
        /* <DEDUP_REMOVED lines=18> */
[----:B------:R-:W-:Y:S01]  /*1a40*/  LEA.HI R23, R10, R10, RZ, 0x1 ;  /* 0x0000000a0a177211 */ /* 0x000fe200078f08ff */
[----:B------:R0:W-:Y:S03]  /*1a50*/  STL.64 [R1+0x8], R10 ;  /* 0x0000080a01007387 */ /* 0x0001e60000100a00 */
[----:B------:R-:W-:-:S05]  /*1a60*/  LOP3.LUT R23, R23, 0xfffffffe, RZ, 0xc0, !PT ;  /* 0xfffffffe17177812 */ /* 0x000fca00078ec0ff */
[----:B------:R-:W-:-:S05]  /*1a70*/  IMAD.IADD R27, R10, 0x1, -R23 ;  /* 0x000000010a1b7824 */ /* 0x000fca00078e0a17 */
[----:B------:R0:W-:Y:S01]  /*1a80*/  STL.64 [R1], R26 ;  /* 0x0000001a01007387 */ /* 0x0001e20000100a00 */
[----:B-1----:R-:W-:Y:S01]  /*1a90*/  MOV R4, UR4 ;  /* 0x0000000400047c02 */ /* 0x002fe20008000f00 */
[----:B------:R-:W-:Y:S02]  /*1aa0*/  IMAD.U32 R5, RZ, RZ, UR5 ;  /* 0x00000005ff057e24 */ /* 0x000fe4000f8e00ff */
[----:B--23--:R0:W-:Y:S05]  /*1ab0*/  STG.E desc[UR36][R8.64], R0 ;  /* 0x0000000008007986 */ /* 0x00c1ea000c101924 */
[----:B------:R-:W-:-:S07]  /*1ac0*/  LEPC R20, `(.L_x_827) ;  /* 0x000000001014794e */ /* 0x000fce0000000000 */
[----:B0-----:R-:W-:Y:S05]  /*1ad0*/  CALL.ABS.NOINC R2 ;  /* 0x0000000002007343 */ /* 0x001fea0003c00000 */
.L_x_827:
        /* <DEDUP_REMOVED lines=26> */
.L_x_828:
        /* <DEDUP_REMOVED lines=14> */
.L_x_829:
        /* <DEDUP_REMOVED lines=19> */
.L_x_830:
        /* <DEDUP_REMOVED lines=16> */
.L_x_831:
        /* <DEDUP_REMOVED lines=17> */
.L_x_832:
        /* <DEDUP_REMOVED lines=17> */
.L_x_833:
        /* <DEDUP_REMOVED lines=9> */
.L_x_835:
        /* <DEDUP_REMOVED lines=12> */
.L_x_1425:


//--------------------- .text._Z5evictIfLi8ELi2ELi2EEvPT_S1_PKiS3_S3_S3_iiiiii --------------------------
	.section	.text._Z5evictIfLi8ELi2ELi2EEvPT_S1_PKiS3_S3_S3_iiiiii,"ax",@progbits
	.align	128
        .global         _Z5evictIfLi8ELi2ELi2EEvPT_S1_PKiS3_S3_S3_iiiiii
        .type           _Z5evictIfLi8ELi2ELi2EEvPT_S1_PKiS3_S3_S3_iiiiii,@function
        .size           _Z5evictIfLi8ELi2ELi2EEvPT_S1_PKiS3_S3_S3_iiiiii,(.L_x_1426 - _Z5evictIfLi8ELi2ELi2EEvPT_S1_PKiS3_S3_S3_iiiiii)
        .other          _Z5evictIfLi8ELi2ELi2EEvPT_S1_PKiS3_S3_S3_iiiiii,@"STO_CUDA_ENTRY STV_DEFAULT"
_Z5evictIfLi8ELi2ELi2EEvPT_S1_PKiS3_S3_S3_iiiiii:
.text._Z5evictIfLi8ELi2ELi2EEvPT_S1_PKiS3_S3_S3_iiiiii:
        /* <DEDUP_REMOVED lines=53> */
.L_x_836:
        /* <DEDUP_REMOVED lines=18> */
.L_x_837:
        /* <DEDUP_REMOVED lines=14> */
.L_x_838:
        /* <DEDUP_REMOVED lines=11> */
.L_x_839:
[----:B------:R-:W0:Y:S01]  /*0600*/  LDCU UR4, c[0x0][0x3c0] ;  /* 0x00007800ff0477ac */ /* 0x000e220008000800 */
[----:B------:R-:W-:Y:S01]  /*0610*/  ISETP.GE.AND P0, PT, R24, R16, PT ;  /* 0x000000101800720c */ /* 0x000fe20003f06270 */
[----:B0-----:R-:W-:-:S12]  /*0620*/  IMAD R23, R18, UR4, RZ ;  /* 0x0000000412177c24 */ /* 0x001fd8000f8e02ff */
[----:B------:R-:W-:Y:S05]  /*0630*/  @P0 EXIT ;  /* 0x000000000000094d */ /* 0x000fea0003800000 */
[C---:B------:R-:W-:Y:S02]  /*0640*/  IMAD R19, R23.reuse, 0x2, R16 ;  /* 0x0000000217137824 */ /* 0x040fe400078e0210 */
[----:B------:R-:W-:-:S07]  /*0650*/  IMAD R23, R23, 0x2, R24 ;  /* 0x0000000217177824 */ /* 0x000fce00078e0218 */
.L_x_858:
        /* <DEDUP_REMOVED lines=19> */
[----:B--2---:R-:W-:Y:S02]  /*0790*/  P2R R22, PR, RZ, 0x1 ;  /* 0x00000001ff167803 */ /* 0x004fe40000000000 */
[----:B------:R2:W-:Y:S01]  /*07a0*/  STL.64 [R1], R26 ;  /* 0x0000001a01007387 */ /* 0x0005e20000100a00 */
[----:B-1----:R-:W-:Y:S01]  /*07b0*/  MOV R4, UR4 ;  /* 0x0000000400047c02 */ /* 0x002fe20008000f00 */
[----:B------:R-:W-:Y:S02]  /*07c0*/  IMAD.U32 R5, RZ, RZ, UR5 ;  /* 0x00000005ff057e24 */ /* 0x000fe4000f8e00ff */
[----:B0-----:R-:W-:-:S07]  /*07d0*/  IMAD.MOV.U32 R23, RZ, RZ, R18 ;  /* 0x000000ffff177224 */ /* 0x001fce00078e0012 */
[----:B------:R-:W-:-:S07]  /*07e0*/  LEPC R20, `(.L_x_840) ;  /* 0x000000001014794e */ /* 0x000fce0000000000 */
[----:B--2---:R-:W-:Y:S05]  /*07f0*/  CALL.ABS.NOINC R8 ;  /* 0x0000000008007343 */ /* 0x004fea0003c00000 */
.L_x_840:
[----:B------:R-:W0:Y:S01]  /*0800*/  LDC.64 R4, c[0x0][0x3a0] ;  /* 0x0000e800ff047b82 */ /* 0x000e220000000a00 */
[----:B------:R-:W1:Y:S01]  /*0810*/  LDCU UR4, c[0x0][0x3c4] ;  /* 0x00007880ff0477ac */ /* 0x000e620008000800 */
        /* <DEDUP_REMOVED lines=24> */
.L_x_841:
        /* <DEDUP_REMOVED lines=14> */
.L_x_842:
        /* <DEDUP_REMOVED lines=19> */
.L_x_843:
        /* <DEDUP_REMOVED lines=19> */
.L_x_844:
        /* <DEDUP_REMOVED lines=19> */
.L_x_845:
        /* <DEDUP_REMOVED lines=19> */
.L_x_846:
        /* <DEDUP_REMOVED lines=19> */
.L_x_847:
        /* <DEDUP_REMOVED lines=18> */
.L_x_848:
        /* <DEDUP_REMOVED lines=16> */
.L_x_849:
[----:B------:R-:W2:Y:S01]  /*1290*/  LDG.E R41, desc[UR36][R40.64+0x34] ;  /* 0x0000342428297981 */ /* 0x000ea2000c1e1900 */
[----:B------:R-:W-:Y:S01]  /*12a0*/  LEA.HI R0, R29, R29, RZ, 0x1 ;  /* 0x0000001d1d007211 */ /* 0x000fe200078f08ff */
[----:B------:R-:W-:Y:S01]  /*12b0*/  IMAD.MOV.U32 R10, RZ, RZ, R31 ;  /* 0x000000ffff0a7224 */ /* 0x000fe200078e001f */
[----:B------:R-:W-:Y:S01]  /*12c0*/  MOV R11, R26 ;  /* 0x0000001a000b7202 */ /* 0x000fe20000000f00 */
[----:B------:R-:W-:Y:S01]  /*12d0*/  IMAD.MOV.U32 R33, RZ, RZ, RZ ;  /* 0x000000ffff217224 */ /* 0x000fe200078e00ff */
[----:B------:R-:W-:Y:S01]  /*12e0*/  LOP3.LUT R4, R0, 0xfffffffe, RZ, 0xc0, !PT ;  /* 0xfffffffe00047812 */ /* 0x000fe200078ec0ff */
[----:B------:R0:W1:Y:S01]  /*12f0*/  LDC.64 R8, c[0x4][R18] ;  /* 0x0100000012087b82 */ /* 0x0000620000000a00 */
[----:B------:R-:W-:Y:S01]  /*1300*/  SHF.L.U32 R0, R31, 0x4, RZ ;  /* 0x000000041f007819 */ /* 0x000fe200000006ff */
[----:B------:R0:W-:Y:S01]  /*1310*/  STL.64 [R1], R10 ;  /* 0x0000000a01007387 */ /* 0x0001e20000100a00 */
[----:B------:R-:W-:Y:S01]  /*1320*/  MOV R16, R24 ;  /* 0x0000001800107202 */ /* 0x000fe20000000f00 */
[----:B------:R-:W-:Y:S01]  /*1330*/  IMAD.IADD R3, R29, 0x1, -R4 ;  /* 0x000000011d037824 */ /* 0x000fe200078e0a04 */
[----:B------:R-:W3:Y:S01]  /*1340*/  LDCU.64 UR4, c[0x4][0x40] ;  /* 0x01000800ff0477ac */ /* 0x000ee20008000a00 */
[----:B------:R-:W-:Y:S01]  /*1350*/  MOV R6, R34 ;  /* 0x0000002200067202 */ /* 0x000fe20000000f00 */
[----:B------:R-:W-:Y:S01]  /*1360*/  IMAD.MOV.U32 R7, RZ, RZ, R2 ;  /* 0x000000ffff077224 */ /* 0x000fe200078e0002 */
[----:B------:R0:W-:Y:S01]  /*1370*/  STL.64 [R1+0x8], R16 ;  /* 0x0000081001007387 */ /* 0x0001e20000100a00 */
[----:B------:R-:W-:-:S05]  /*1380*/  LEA R0, R3, R0, 0x1 ;  /* 0x0000000003007211 */ /* 0x000fca00078e08ff */
[----:B------:R-:W-:-:S05]  /*1390*/  IMAD.IADD R32, R0, 0x1, -R3 ;  /* 0x0000000100207824 */ /* 0x000fca00078e0a03 */
[----:B------:R0:W-:Y:S01]  /*13a0*/  STL.64 [R1+0x10], R32 ;  /* 0x0000102001007387 */ /* 0x0001e20000100a00 */
[----:B---3--:R-:W-:Y:S01]  /*13b0*/  MOV R4, UR4 ;  /* 0x0000000400047c02 */ /* 0x008fe20008000f00 */
[----:B------:R-:W-:Y:S02]  /*13c0*/  IMAD.U32 R5, RZ, RZ, UR5 ;  /* 0x00000005ff057e24 */ /* 0x000fe4000f8e00ff */
[----:B-12---:R0:W-:Y:S05]  /*13d0*/  STG.E desc[UR36][R38.64+0x34], R41 ;  /* 0x0000342926007986 */ /* 0x0061ea000c101924 */
[----:B------:R-:W-:-:S07]  /*13e0*/  LEPC R20, `(.L_x_850) ;  /* 0x000000001014794e */ /* 0x000fce0000000000 */
[----:B0-----:R-:W-:Y:S05]  /*13f0*/  CALL.ABS.NOINC R8 ;  /* 0x0000000008007343 */ /* 0x001fea0003c00000 */
.L_x_850:
        /* <DEDUP_REMOVED lines=20> */
.L_x_851:
        /* <DEDUP_REMOVED lines=17> */
.L_x_852:
        /* <DEDUP_REMOVED lines=17> */
.L_x_853:
        /* <DEDUP_REMOVED lines=17> */
.L_x_854:
        /* <DEDUP_REMOVED lines=17> */
.L_x_855:
        /* <DEDUP_REMOVED lines=17> */
.L_x_856:
        /* <DEDUP_REMOVED lines=17> */
.L_x_857:
[----:B------:R-:W2:Y:S01]  /*1ba0*/  LDG.E R41, desc[UR36][R40.64+0x38] ;  /* 0x0000382428297981 */ /* 0x000ea2000c1e1900 */
[----:B------:R-:W-:Y:S02]  /*1bb0*/  ISETP.NE.AND P6, PT, R22, RZ, PT ;  /* 0x000000ff1600720c */ /* 0x000fe40003fc5270 */
[----:B------:R-:W-:Y:S01]  /*1bc0*/  IADD3 R29, PT, PT, R36, R29, RZ ;  /* 0x0000001d241d7210 */ /* 0x000fe20007ffe0ff */
[----:B--2---:R0:W-:Y:S10]  /*1bd0*/  STG.E desc[UR36][R38.64+0x38], R41 ;  /* 0x0000382926007986 */ /* 0x0041f4000c101924 */
[----:B------:R-:W-:Y:S05]  /*1be0*/  @!P6 BRA `(.L_x_858) ;  /* 0xffffffe8009ce947 */ /* 0x000fea000383ffff */
[----:B------:R-:W-:Y:S05]  /*1bf0*/  EXIT ;  /* 0x000000000000794d */ /* 0x000fea0003800000 */
.L_x_859:
        /* <DEDUP_REMOVED lines=16> */
.L_x_1426:


//--------------------- .text._Z5evictIfLi4ELi2ELi2EEvPT_S1_PKiS3_S3_S3_iiiiii --------------------------
	.section	.text._Z5evictIfLi4ELi2ELi2EEvPT_S1_PKiS3_S3_S3_iiiiii,"ax",@progbits
	.align	128
        .global         _Z5evictIfLi4ELi2ELi2EEvPT_S1_PKiS3_S3_S3_iiiiii
        .type           _Z5evictIfLi4ELi2ELi2EEvPT_S1_PKiS3_S3_S3_iiiiii,@function
        .size           _Z5evictIfLi4ELi2ELi2EEvPT_S1_PKiS3_S3_S3_iiiiii,(.L_x_1427 - _Z5evictIfLi4ELi2ELi2EEvPT_S1_PKiS3_S3_S3_iiiiii)
        .other          _Z5evictIfLi4ELi2ELi2EEvPT_S1_PKiS3_S3_S3_iiiiii,@"STO_CUDA_ENTRY STV_DEFAULT"
_Z5evictIfLi4ELi2ELi2EEvPT_S1_PKiS3_S3_S3_iiiiii:
.text._Z5evictIfLi4ELi2ELi2EEvPT_S1_PKiS3_S3_S3_iiiiii:
        /* <DEDUP_REMOVED lines=53> */
.L_x_860:
        /* <DEDUP_REMOVED lines=18> */
.L_x_861:
        /* <DEDUP_REMOVED lines=14> */
.L_x_862:
        /* <DEDUP_REMOVED lines=11> */
.L_x_863:
[----:B------:R-:W0:Y:S01]  /*0600*/  LDCU UR4, c[0x0][0x3c0] ;  /* 0x00007800ff0477ac */ /* 0x000e220008000800 */
[----:B------:R-:W-:Y:S01]  /*0610*/  ISETP.GE.AND P0, PT, R24, R2, PT ;  /* 0x000000021800720c */ /* 0x000fe20003f06270 */
[----:B0-----:R-:W-:-:S12]  /*0620*/  IMAD R23, R16, UR4, RZ ;  /* 0x0000000410177c24 */ /* 0x001fd8000f8e02ff */
[----:B------:R-:W-:Y:S05]  /*0630*/  @P0 EXIT ;  /* 0x000000000000094d */ /* 0x000fea0003800000 */
[C---:B------:R-:W-:Y:S02]  /*0640*/  IMAD R19, R23.reuse, 0x2, R2 ;  /* 0x0000000217137824 */ /* 0x040fe400078e0202 */
[----:B------:R-:W-:-:S07]  /*0650*/  IMAD R23, R23, 0x2, R24 ;  /* 0x0000000217177824 */ /* 0x000fce00078e0218 */
.L_x_874:
        /* <DEDUP_REMOVED lines=26> */
.L_x_864:
        /* <DEDUP_REMOVED lines=26> */
.L_x_865:
        /* <DEDUP_REMOVED lines=14> */
.L_x_866:
        /* <DEDUP_REMOVED lines=19> */
.L_x_867:
        /* <DEDUP_REMOVED lines=18> */
.L_x_868:
        /* <DEDUP_REMOVED lines=16> */
.L_x_869:
        /* <DEDUP_REMOVED lines=17> */
.L_x_870:
        /* <DEDUP_REMOVED lines=20> */
.L_x_871:
        /* <DEDUP_REMOVED lines=18> */
.L_x_872:
        /* <DEDUP_REMOVED lines=18> */
.L_x_873:
[----:B------:R-:W2:Y:S01]  /*1260*/  LDG.E R39, desc[UR36][R38.64+0x18] ;  /* 0x0000182426277981 */ /* 0x000ea2000c1e1900 */
[----:B------:R-:W-:Y:S02]  /*1270*/  ISETP.NE.AND P6, PT, R22, RZ, PT ;  /* 0x000000ff1600720c */ /* 0x000fe40003fc5270 */
[----:B------:R-:W-:Y:S01]  /*1280*/  IADD3 R29, PT, PT, R37, R29, RZ ;  /* 0x0000001d251d7210 */ /* 0x000fe20007ffe0ff */
[----:B--2---:R0:W-:Y:S10]  /*1290*/  STG.E desc[UR36][R32.64+0x18], R39 ;  /* 0x0000182720007986 */ /* 0x0041f4000c101924 */
[----:B------:R-:W-:Y:S05]  /*12a0*/  @!P6 BRA `(.L_x_874) ;  /* 0xfffffff000ece947 */ /* 0x000fea000383ffff */
[----:B------:R-:W-:Y:S05]  /*12b0*/  EXIT ;  /* 0x000000000000794d */ /* 0x000fea0003800000 */
.L_x_875:
        /* <DEDUP_REMOVED lines=12> */
.L_x_1427:


//--------------------- .text._Z5evictIfLi2ELi2ELi2EEvPT_S1_PKiS3_S3_S3_iiiiii --------------------------
	.section	.text._Z5evictIfLi2ELi2ELi2EEvPT_S1_PKiS3_S3_S3_iiiiii,"ax",@progbits
	.align	128
        .global         _Z5evictIfLi2ELi2ELi2EEvPT_S1_PKiS3_S3_S3_iiiiii
        .type           _Z5evictIfLi2ELi2ELi2EEvPT_S1_PKiS3_S3_S3_iiiiii,@function
        .size           _Z5evictIfLi2ELi2ELi2EEvPT_S1_PKiS3_S3_S3_iiiiii,(.L_x_1428 - _Z5evictIfLi2ELi2ELi2EEvPT_S1_PKiS3_S3_S3_iiiiii)
        .other          _Z5evictIfLi2ELi2ELi2EEvPT_S1_PKiS3_S3_S3_iiiiii,@"STO_CUDA_ENTRY STV_DEFAULT"
_Z5evictIfLi2ELi2ELi2EEvPT_S1_PKiS3_S3_S3_iiiiii:
.text._Z5evictIfLi2ELi2ELi2EEvPT_S1_PKiS3_S3_S3_iiiiii:
        /* <DEDUP_REMOVED lines=53> */
.L_x_876:
        /* <DEDUP_REMOVED lines=18> */
.L_x_877:
        /* <DEDUP_REMOVED lines=14> */
.L_x_878:
        /* <DEDUP_REMOVED lines=11> */
.L_x_879:
        /* <DEDUP_REMOVED lines=46> */
[----:B------:R-:W-:Y:S01]  /*08e0*/  LEA.HI R24, R8, R8, RZ, 0x1 ;  /* 0x0000000808187211 */ /* 0x000fe200078f08ff */
[----:B------:R0:W-:Y:S03]  /*08f0*/  STL.64 [R1+0x8], R8 ;  /* 0x0000080801007387 */ /* 0x0001e60000100a00 */
[C---:B------:R-:W-:Y:S01]  /*0900*/  LOP3.LUT R29, R24.reuse, 0xfffffffe, RZ, 0xc0, !PT ;  /* 0xfffffffe181d7812 */ /* 0x040fe200078ec0ff */
[----:B------:R-:W-:-:S04]  /*0910*/  IMAD.SHL.U32 R24, R24, 0x2, RZ ;  /* 0x0000000218187824 */ /* 0x000fc800078e00ff */
[----:B------:R-:W-:Y:S01]  /*0920*/  IMAD.IADD R29, R8, 0x1, -R29 ;  /* 0x00000001081d7824 */ /* 0x000fe200078e0a1d */
[----:B------:R-:W-:-:S04]  /*0930*/  LOP3.LUT R24, R24, 0xfffffffc, RZ, 0xc0, !PT ;  /* 0xfffffffc18187812 */ /* 0x000fc800078ec0ff */
[----:B------:R0:W-:Y:S01]  /*0940*/  STL.64 [R1], R28 ;  /* 0x0000001c01007387 */ /* 0x0001e20000100a00 */
[----:B-1----:R-:W-:Y:S01]  /*0950*/  MOV R4, UR4 ;  /* 0x0000000400047c02 */ /* 0x002fe20008000f00 */
[----:B------:R-:W-:-:S07]  /*0960*/  IMAD.U32 R5, RZ, RZ, UR5 ;  /* 0x00000005ff057e24 */ /* 0x000fce000f8e00ff */
[----:B------:R-:W-:-:S07]  /*0970*/  LEPC R20, `(.L_x_882) ;  /* 0x000000001014794e */ /* 0x000fce0000000000 */
[----:B0-2---:R-:W-:Y:S05]  /*0980*/  CALL.ABS.NOINC R2 ;  /* 0x0000000002007343 */ /* 0x005fea0003c00000 */
.L_x_882:
        /* <DEDUP_REMOVED lines=27> */
.L_x_883:
        /* <DEDUP_REMOVED lines=14> */
.L_x_884:
        /* <DEDUP_REMOVED lines=20> */
.L_x_885:
[----:B------:R-:W2:Y:S01]  /*0d60*/  LDG.E R39, desc[UR36][R38.64+0x4] ;  /* 0x0000042426277981 */ /* 0x000ea2000c1e1900 */
[----:B------:R-:W-:Y:S01]  /*0d70*/  HFMA2 R25, -RZ, RZ, 0, 0 ;  /* 0x00000000ff197431 */ /* 0x000fe200000001ff */
[----:B------:R-:W-:Y:S01]  /*0d80*/  MOV R8, R19 ;  /* 0x0000001300087202 */ /* 0x000fe20000000f00 */
[----:B------:R-:W-:Y:S01]  /*0d90*/  IMAD.MOV.U32 R9, RZ, RZ, R28 ;  /* 0x000000ffff097224 */ /* 0x000fe200078e001c */
[----:B------:R0:W1:Y:S01]  /*0da0*/  LDC.64 R2, c[0x4][R31] ;  /* 0x010000001f027b82 */ /* 0x0000620000000a00 */
[----:B------:R-:W-:Y:S01]  /*0db0*/  IMAD.MOV.U32 R26, RZ, RZ, R22 ;  /* 0x000000ffff1a7224 */ /* 0x000fe200078e0016 */
        /* <DEDUP_REMOVED lines=11> */
.L_x_886:
        /* <DEDUP_REMOVED lines=9> */
[----:B-1----:R-:W-:Y:S01]  /*0f00*/  MOV R4, UR4 ;  /* 0x0000000400047c02 */ /* 0x002fe20008000f00 */
[----:B------:R-:W-:Y:S01]  /*0f10*/  IMAD.WIDE R24, R27, 0x4, R2 ;  /* 0x000000041b187825 */ /* 0x000fe200078e0202 */
[----:B------:R0:W-:Y:S01]  /*0f20*/  STL.64 [R1], R8 ;  /* 0x0000000801007387 */ /* 0x0001e20000100a00 */
[----:B------:R0:W1:Y:S01]  /*0f30*/  LDC.64 R2, c[0x4][R31] ;  /* 0x010000001f027b82 */ /* 0x0000620000000a00 */
[----:B------:R-:W-:Y:S01]  /*0f40*/  MOV R6, R35 ;  /* 0x0000002300067202 */ /* 0x000fe20000000f00 */
[----:B------:R-:W-:Y:S01]  /*0f50*/  IMAD.U32 R5, RZ, RZ, UR5 ;  /* 0x00000005ff057e24 */ /* 0x000fe2000f8e00ff */
[----:B------:R0:W-:Y:S01]  /*0f60*/  STL.64 [R1+0x8], R22 ;  /* 0x0000081601007387 */ /* 0x0001e20000100a00 */
[----:B------:R-:W-:-:S03]  /*0f70*/  IMAD.MOV.U32 R7, RZ, RZ, R34 ;  /* 0x000000ffff077224 */ /* 0x000fc600078e0022 */
[----:B------:R0:W-:Y:S04]  /*0f80*/  STL.64 [R1+0x10], R12 ;  /* 0x0000100c01007387 */ /* 0x0001e80000100a00 */
[----:B-12---:R0:W-:Y:S02]  /*0f90*/  STG.E desc[UR36][R24.64], R11 ;  /* 0x0000000b18007986 */ /* 0x0061e4000c101924 */
[----:B------:R-:W-:-:S07]  /*0fa0*/  LEPC R20, `(.L_x_887) ;  /* 0x000000001014794e */ /* 0x000fce0000000000 */
[----:B0-----:R-:W-:Y:S05]  /*0fb0*/  CALL.ABS.NOINC R2 ;  /* 0x0000000002007343 */ /* 0x001fea0003c00000 */
.L_x_887:
[----:B------:R-:W2:Y:S01]  /*0fc0*/  LDG.E R39, desc[UR36][R38.64+0x8] ;  /* 0x0000082426277981 */ /* 0x000ea2000c1e1900 */
[----:B------:R-:W-:Y:S01]  /*0fd0*/  IADD3 R33, PT, PT, R36, R33, RZ ;  /* 0x0000002124217210 */ /* 0x000fe20007ffe0ff */
[----:B------:R-:W-:Y:S02]  /*0fe0*/  IMAD.MOV.U32 R19, RZ, RZ, R16 ;  /* 0x000000ffff137224 */ /* 0x000fe400078e0010 */
[----:B--2---:R0:W-:Y:S05]  /*0ff0*/  STG.E desc[UR36][R24.64+0x8], R39 ;  /* 0x0000082718007986 */ /* 0x0041ea000c101924 */
.L_x_881:
[----:B------:R-:W-:Y:S05]  /*1000*/  BSYNC.RECONVERGENT B6 ;  /* 0x0000000000067941 */ /* 0x000fea0003800200 */
.L_x_880:
[----:B------:R-:W-:-:S13]  /*1010*/  ISETP.NE.AND P0, PT, R30, RZ, PT ;  /* 0x000000ff1e00720c */ /* 0x000fda0003f05270 */
[----:B------:R-:W-:Y:S05]  /*1020*/  @!P0 EXIT ;  /* 0x000000000000894d */ /* 0x000fea0003800000 */
.L_x_900:
        /* <DEDUP_REMOVED lines=9> */
[----:B------:R1:W3:Y:S01]  /*10c0*/  LDC.64 R2, c[0x4][R37] ;  /* 0x0100000025027b82 */ /* 0x0002e20000000a00 */
[----:B--2---:R-:W-:Y:S01]  /*10d0*/  IADD3 R18, PT, PT, R18, -UR4, RZ ;  /* 0x8000000412127c10 */ /* 0x004fe2000fffe0ff */
[----:B------:R-:W2:Y:S03]  /*10e0*/  LDCU.64 UR4, c[0x4][0x28] ;  /* 0x01000500ff0477ac */ /* 0x000ea60008000a00 */
[----:B0-----:R-:W-:Y:S01]  /*10f0*/  LEA.HI R24, R18, R18, RZ, 0x1 ;  /* 0x0000001212187211 */ /* 0x001fe200078f08ff */
[----:B------:R1:W-:Y:S03]  /*1100*/  STL.64 [R1+0x8], R18 ;  /* 0x0000081201007387 */ /* 0x0003e60000100a00 */
[----:B------:R-:W-:-:S02]  /*1110*/  LOP3.LUT R29, R24, 0xfffffffe, RZ, 0xc0, !PT ;  /* 0xfffffffe181d7812 */ /* 0x000fc400078ec0ff */
[----:B------:R-:W-:Y:S02]  /*1120*/  SHF.L.U32 R24, R24, 0x1, RZ ;  /* 0x0000000118187819 */ /* 0x000fe400000006ff */
[----:B------:R-:W-:Y:S02]  /*1130*/  IADD3 R29, PT, PT, R18, -R29, RZ ;  /* 0x8000001d121d7210 */ /* 0x000fe40007ffe0ff */
[----:B------:R-:W-:-:S03]  /*1140*/  LOP3.LUT R24, R24, 0xfffffffc, RZ, 0xc0, !PT ;  /* 0xfffffffc18187812 */ /* 0x000fc600078ec0ff */
[----:B------:R1:W-:Y:S01]  /*1150*/  STL.64 [R1], R28 ;  /* 0x0000001c01007387 */ /* 0x0003e20000100a00 */
[----:B--2---:R-:W-:Y:S02]  /*1160*/  IMAD.U32 R4, RZ, RZ, UR4 ;  /* 0x00000004ff047e24 */ /* 0x004fe4000f8e00ff */
[----:B---3--:R-:W-:-:S07]  /*1170*/  IMAD.U32 R5, RZ, RZ, UR5 ;  /* 0x00000005ff057e24 */ /* 0x008fce000f8e00ff */
[----:B------:R-:W-:-:S07]  /*1180*/  LEPC R20, `(.L_x_888) ;  /* 0x000000001014794e */ /* 0x000fce0000000000 */
[----:B-1----:R-:W-:Y:S05]  /*1190*/  CALL.ABS.NOINC R2 ;  /* 0x0000000002007343 */ /* 0x002fea0003c00000 */
.L_x_888:
        /* <DEDUP_REMOVED lines=26> */
.L_x_889:
        /* <DEDUP_REMOVED lines=14> */
.L_x_890:
        /* <DEDUP_REMOVED lines=20> */
.L_x_891:
        /* <DEDUP_REMOVED lines=17> */
.L_x_892:
[----:B------:R-:W0:Y:S01]  /*1670*/  LDC.64 R2, c[0x0][0x388] ;  /* 0x0000e200ff027b82 */ /* 0x000e220000000a00 */
[----:B------:R-:W-:Y:S02]  /*1680*/  HFMA2 R27, -RZ, RZ, 0, 1.1920928955078125e-07 ;  /* 0x00000002ff1b7431 */ /* 0x000fe400000001ff */
        /* <DEDUP_REMOVED lines=18> */
.L_x_893:
        /* <DEDUP_REMOVED lines=27> */
.L_x_894:
        /* <DEDUP_REMOVED lines=26> */
.L_x_895:
        /* <DEDUP_REMOVED lines=14> */
.L_x_896:
        /* <DEDUP_REMOVED lines=19> */
.L_x_897:
        /* <DEDUP_REMOVED lines=17> */
.L_x_898:
        /* <DEDUP_REMOVED lines=21> */
.L_x_899:
[----:B------:R-:W2:Y:S01]  /*1f70*/  LDG.E R27, desc[UR36][R26.64+0x8] ;  /* 0x000008241a1b7981 */ /* 0x000ea2000c1e1900 */
[----:B------:R-:W-:Y:S02]  /*1f80*/  ISETP.GE.AND P0, PT, R19, R17, PT ;  /* 0x000000111300720c */ /* 0x000fe40003f06270 */
[----:B------:R-:W-:Y:S01]  /*1f90*/  IADD3 R33, PT, PT, R36, R33, RZ ;  /* 0x0000002124217210 */ /* 0x000fe20007ffe0ff */
[----:B--2---:R1:W-:Y:S10]  /*1fa0*/  STG.E desc[UR36][R24.64+0x8], R27 ;  /* 0x0000081b18007986 */ /* 0x0043f4000c101924 */
[----:B------:R-:W-:Y:S05]  /*1fb0*/  @!P0 BRA `(.L_x_900) ;  /* 0xfffffff0001c8947 */ /* 0x000fea000383ffff */
[----:B------:R-:W-:Y:S05]  /*1fc0*/  EXIT ;  /* 0x000000000000794d */ /* 0x000fea0003800000 */
.L_x_901:
        /* <DEDUP_REMOVED lines=11> */
.L_x_1428:


//--------------------- .text._Z5evictIfLi1ELi2ELi2EEvPT_S1_PKiS3_S3_S3_iiiiii --------------------------
	.section	.text._Z5evictIfLi1ELi2ELi2EEvPT_S1_PKiS3_S3_S3_iiiiii,"ax",@progbits
	.align	128
        .global         _Z5evictIfLi1ELi2ELi2EEvPT_S1_PKiS3_S3_S3_iiiiii
        .type           _Z5evictIfLi1ELi2ELi2EEvPT_S1_PKiS3_S3_S3_iiiiii,@function
        .size           _Z5evictIfLi1ELi2ELi2EEvPT_S1_PKiS3_S3_S3_iiiiii,(.L_x_1429 - _Z5evictIfLi1ELi2ELi2EEvPT_S1_PKiS3_S3_S3_iiiiii)
        .other          _Z5evictIfLi1ELi2ELi2EEvPT_S1_PKiS3_S3_S3_iiiiii,@"STO_CUDA_ENTRY STV_DEFAULT"
_Z5evictIfLi1ELi2ELi2EEvPT_S1_PKiS3_S3_S3_iiiiii:
.text._Z5evictIfLi1ELi2ELi2EEvPT_S1_PKiS3_S3_S3_iiiiii:
        /* <DEDUP_REMOVED lines=53> */
.L_x_902:
        /* <DEDUP_REMOVED lines=18> */
.L_x_903:
        /* <DEDUP_REMOVED lines=14> */
.L_x_904:
        /* <DEDUP_REMOVED lines=11> */
.L_x_905:
        /* <DEDUP_REMOVED lines=54> */
.L_x_908:
        /* <DEDUP_REMOVED lines=27> */
.L_x_909:
        /* <DEDUP_REMOVED lines=14> */
.L_x_910:
        /* <DEDUP_REMOVED lines=20> */
.L_x_911:
        /* <DEDUP_REMOVED lines=17> */
.L_x_912:
[----:B------:R-:W0:Y:S02]  /*0e40*/  LDC.64 R4, c[0x0][0x388] ;  /* 0x0000e200ff047b82 */ /* 0x000e240000000a00 */
[----:B0-----:R-:W-:-:S06]  /*0e50*/  IMAD.WIDE R2, R18, 0x4, R4 ;  /* 0x0000000412027825 */ /* 0x001fcc00078e0204 */
[----:B------:R-:W2:Y:S01]  /*0e60*/  LDG.E R3, desc[UR36][R2.64] ;  /* 0x0000002402037981 */ /* 0x000ea2000c1e1900 */
[----:B------:R-:W-:Y:S01]  /*0e70*/  IMAD.WIDE R4, R25, 0x4, R4 ;  /* 0x0000000419047825 */ /* 0x000fe200078e0204 */
[----:B------:R-:W-:-:S03]  /*0e80*/  IADD3 R29, PT, PT, R36, R29, RZ ;  /* 0x0000001d241d7210 */ /* 0x000fc60007ffe0ff */
[----:B------:R-:W-:Y:S01]  /*0e90*/  IMAD.MOV.U32 R19, RZ, RZ, R16 ;  /* 0x000000ffff137224 */ /* 0x000fe200078e0010 */
[----:B--2---:R0:W-:Y:S06]  /*0ea0*/  STG.E desc[UR36][R4.64], R3 ;  /* 0x0000000304007986 */ /* 0x0041ec000c101924 */
.L_x_907:
[----:B------:R-:W-:Y:S05]  /*0eb0*/  BSYNC.RECONVERGENT B6 ;  /* 0x0000000000067941 */ /* 0x000fea0003800200 */
.L_x_906:
[----:B------:R-:W-:-:S13]  /*0ec0*/  ISETP.NE.AND P0, PT, R30, RZ, PT ;  /* 0x000000ff1e00720c */ /* 0x000fda0003f05270 */
[----:B------:R-:W-:Y:S05]  /*0ed0*/  @!P0 EXIT ;  /* 0x000000000000894d */ /* 0x000fea0003800000 */
.L_x_923:
        /* <DEDUP_REMOVED lines=21> */
.L_x_913:
        /* <DEDUP_REMOVED lines=26> */
.L_x_914:
        /* <DEDUP_REMOVED lines=14> */
.L_x_915:
        /* <DEDUP_REMOVED lines=20> */
.L_x_916:
        /* <DEDUP_REMOVED lines=17> */
.L_x_917:
        /* <DEDUP_REMOVED lines=28> */
.L_x_918:
        /* <DEDUP_REMOVED lines=26> */
.L_x_919:
        /* <DEDUP_REMOVED lines=14> */
.L_x_920:
        /* <DEDUP_REMOVED lines=20> */
.L_x_921:
        /* <DEDUP_REMOVED lines=17> */
.L_x_922:
        /* <DEDUP_REMOVED lines=9> */
.L_x_924:
        /* <DEDUP_REMOVED lines=14> */
.L_x_1429:


//--------------------- .text._Z5evictIfLi8ELi1ELi2EEvPT_S1_PKiS3_S3_S3_iiiiii --------------------------
	.section	.text._Z5evictIfLi8ELi1ELi2EEvPT_S1_PKiS3_S3_S3_iiiiii,"ax",@progbits
	.align	128
        .global         _Z5evictIfLi8ELi1ELi2EEvPT_S1_PKiS3_S3_S3_iiiiii
        .type           _Z5evictIfLi8ELi1ELi2EEvPT_S1_PKiS3_S3_S3_iiiiii,@function
        .size           _Z5evictIfLi8ELi1ELi2EEvPT_S1_PKiS3_S3_S3_iiiiii,(.L_x_1430 - _Z5evictIfLi8ELi1ELi2EEvPT_S1_PKiS3_S3_S3_iiiiii)
        .other          _Z5evictIfLi8ELi1ELi2EEvPT_S1_PKiS3_S3_S3_iiiiii,@"STO_CUDA_ENTRY STV_DEFAULT"
_Z5evictIfLi8ELi1ELi2EEvPT_S1_PKiS3_S3_S3_iiiiii:
.text._Z5evictIfLi8ELi1ELi2EEvPT_S1_PKiS3_S3_S3_iiiiii:
        /* <DEDUP_REMOVED lines=53> */
.L_x_925:
        /* <DEDUP_REMOVED lines=18> */
.L_x_926:
        /* <DEDUP_REMOVED lines=14> */
.L_x_927:
        /* <DEDUP_REMOVED lines=11> */
.L_x_928:
[----:B------:R-:W0:Y:S01]  /*0600*/  LDCU UR4, c[0x0][0x3c0] ;  /* 0x00007800ff0477ac */ /* 0x000e220008000800 */
[----:B------:R-:W-:Y:S01]  /*0610*/  ISETP.GE.AND P0, PT, R22, R2, PT ;  /* 0x000000021600720c */ /* 0x000fe20003f06270 */
[----:B0-----:R-:W-:-:S12]  /*0620*/  IMAD R25, R24, UR4, RZ ;  /* 0x0000000418197c24 */ /* 0x001fd8000f8e02ff */
[----:B------:R-:W-:Y:S05]  /*0630*/  @P0 EXIT ;  /* 0x000000000000094d */ /* 0x000fea0003800000 */
[C---:B------:R-:W-:Y:S02]  /*0640*/  IMAD R27, R25.reuse, 0x2, R2 ;  /* 0x00000002191b7824 */ /* 0x040fe400078e0202 */
[----:B------:R-:W-:-:S07]  /*0650*/  IMAD R25, R25, 0x2, R22 ;  /* 0x0000000219197824 */ /* 0x000fce00078e0216 */
.L_x_947:
        /* <DEDUP_REMOVED lines=26> */
.L_x_929:
        /* <DEDUP_REMOVED lines=24> */
.L_x_930:
        /* <DEDUP_REMOVED lines=14> */
.L_x_931:
        /* <DEDUP_REMOVED lines=22> */
.L_x_932:
        /* <DEDUP_REMOVED lines=19> */
.L_x_933:
        /* <DEDUP_REMOVED lines=19> */
.L_x_934:
        /* <DEDUP_REMOVED lines=19> */
.L_x_935:
        /* <DEDUP_REMOVED lines=19> */
.L_x_936:
        /* <DEDUP_REMOVED lines=19> */
.L_x_937:
        /* <DEDUP_REMOVED lines=19> */
.L_x_938:
        /* <DEDUP_REMOVED lines=16> */
.L_x_939:
[----:B------:R-:W0:Y:S01]  /*13e0*/  LDC.64 R34, c[0x0][0x388] ;  /* 0x0000e200ff227b82 */ /* 0x000e220000000a00 */
[----:B------:R-:W-:Y:S01]  /*13f0*/  HFMA2 R13, -RZ, RZ, 0, 1.1920928955078125e-07 ;  /* 0x00000002ff0d7431 */ /* 0x000fe200000001ff */
        /* <DEDUP_REMOVED lines=18> */
.L_x_940:
        /* <DEDUP_REMOVED lines=17> */
.L_x_941:
        /* <DEDUP_REMOVED lines=17> */
.L_x_942:
        /* <DEDUP_REMOVED lines=17> */
.L_x_943:
[----:B------:R-:W2:Y:S01]  /*1850*/  LDG.E R3, desc[UR36][R36.64+0x20] ;  /* 0x0000202424037981 */ /* 0x000ea2000c1e1900 */
[----:B------:R-:W-:Y:S01]  /*1860*/  HFMA2 R13, -RZ, RZ, 0, 5.9604644775390625e-07 ;  /* 0x0000000aff0d7431 */ /* 0x000fe200000001ff */
        /* <DEDUP_REMOVED lines=15> */
.L_x_944:
        /* <DEDUP_REMOVED lines=17> */
.L_x_945:
        /* <DEDUP_REMOVED lines=17> */
.L_x_946:
[----:B------:R-:W2:Y:S01]  /*1b80*/  LDG.E R37, desc[UR36][R36.64+0x38] ;  /* 0x0000382424257981 */ /* 0x000ea2000c1e1900 */
[----:B------:R-:W-:Y:S02]  /*1b90*/  ISETP.NE.AND P6, PT, R24, RZ, PT ;  /* 0x000000ff1800720c */ /* 0x000fe40003fc5270 */
[----:B------:R-:W-:Y:S01]  /*1ba0*/  IADD3 R17, PT, PT, R32, R17, RZ ;  /* 0x0000001120117210 */ /* 0x000fe20007ffe0ff */
[----:B--2---:R0:W-:Y:S10]  /*1bb0*/  STG.E desc[UR36][R34.64+0x38], R37 ;  /* 0x0000382522007986 */ /* 0x0041f4000c101924 */
[----:B------:R-:W-:Y:S05]  /*1bc0*/  @!P6 BRA `(.L_x_947) ;  /* 0xffffffe800a4e947 */ /* 0x000fea000383ffff */
[----:B------:R-:W-:Y:S05]  /*1bd0*/  EXIT ;  /* 0x000000000000794d */ /* 0x000fea0003800000 */
.L_x_948:
        /* <DEDUP_REMOVED lines=10> */
.L_x_1430:


//--------------------- .text._Z5evictIfLi4ELi1ELi2EEvPT_S1_PKiS3_S3_S3_iiiiii --------------------------
	.section	.text._Z5evictIfLi4ELi1ELi2EEvPT_S1_PKiS3_S3_S3_iiiiii,"ax",@progbits
	.align	128
        .global         _Z5evictIfLi4ELi1ELi2EEvPT_S1_PKiS3_S3_S3_iiiiii
        .type           _Z5evictIfLi4ELi1ELi2EEvPT_S1_PKiS3_S3_S3_iiiiii,@function
        .size           _Z5evictIfLi4ELi1ELi2EEvPT_S1_PKiS3_S3_S3_iiiiii,(.L_x_1431 - _Z5evictIfLi4ELi1ELi2EEvPT_S1_PKiS3_S3_S3_iiiiii)
        .other          _Z5evictIfLi4ELi1ELi2EEvPT_S1_PKiS3_S3_S3_iiiiii,@"STO_CUDA_ENTRY STV_DEFAULT"
_Z5evictIfLi4ELi1ELi2EEvPT_S1_PKiS3_S3_S3_iiiiii:
.text._Z5evictIfLi4ELi1ELi2EEvPT_S1_PKiS3_S3_S3_iiiiii:
        /* <DEDUP_REMOVED lines=53> */
.L_x_949:
        /* <DEDUP_REMOVED lines=18> */
.L_x_950:
        /* <DEDUP_REMOVED lines=14> */
.L_x_951:
        /* <DEDUP_REMOVED lines=11> */
.L_x_952:
[----:B------:R-:W0:Y:S01]  /*0600*/  LDCU UR4, c[0x0][0x3c0] ;  /* 0x00007800ff0477ac */ /* 0x000e220008000800 */
[----:B------:R-:W-:Y:S01]  /*0610*/  ISETP.GE.AND P0, PT, R22, R2, PT ;  /* 0x000000021600720c */ /* 0x000fe20003f06270 */
[----:B0-----:R-:W-:-:S12]  /*0620*/  IMAD R25, R24, UR4, RZ ;  /* 0x0000000418197c24 */ /* 0x001fd8000f8e02ff */
[----:B------:R-:W-:Y:S05]  /*0630*/  @P0 EXIT ;  /* 0x000000000000094d */ /* 0x000fea0003800000 */
[C---:B------:R-:W-:Y:S02]  /*0640*/  IMAD R27, R25.reuse, 0x2, R2 ;  /* 0x00000002191b7824 */ /* 0x040fe400078e0202 */
[----:B------:R-:W-:-:S07]  /*0650*/  IMAD R25, R25, 0x2, R22 ;  /* 0x0000000219197824 */ /* 0x000fce00078e0216 */
.L_x_963:
        /* <DEDUP_REMOVED lines=26> */
.L_x_953:
        /* <DEDUP_REMOVED lines=24> */
.L_x_954:
        /* <DEDUP_REMOVED lines=14> */
.L_x_955:
        /* <DEDUP_REMOVED lines=22> */
.L_x_956:
        /* <DEDUP_REMOVED lines=19> */
.L_x_957:
        /* <DEDUP_REMOVED lines=19> */
.L_x_958:
        /* <DEDUP_REMOVED lines=16> */
.L_x_959:
        /* <DEDUP_REMOVED lines=20> */
.L_x_960:
        /* <DEDUP_REMOVED lines=17> */
.L_x_961:
        /* <DEDUP_REMOVED lines=17> */
.L_x_962:
[----:B------:R-:W2:Y:S01]  /*1280*/  LDG.E R37, desc[UR36][R36.64+0x18] ;  /* 0x0000182424257981 */ /* 0x000ea2000c1e1900 */
[----:B------:R-:W-:Y:S02]  /*1290*/  ISETP.NE.AND P6, PT, R24, RZ, PT ;  /* 0x000000ff1800720c */ /* 0x000fe40003fc5270 */
[----:B------:R-:W-:Y:S01]  /*12a0*/  IADD3 R17, PT, PT, R32, R17, RZ ;  /* 0x0000001120117210 */ /* 0x000fe20007ffe0ff */
[----:B--2---:R0:W-:Y:S10]  /*12b0*/  STG.E desc[UR36][R34.64+0x18], R37 ;  /* 0x0000182522007986 */ /* 0x0041f4000c101924 */
[----:B------:R-:W-:Y:S05]  /*12c0*/  @!P6 BRA `(.L_x_963) ;  /* 0xfffffff000e4e947 */ /* 0x000fea000383ffff */
[----:B------:R-:W-:Y:S05]  /*12d0*/  EXIT ;  /* 0x000000000000794d */ /* 0x000fea0003800000 */
.L_x_964:
        /* <DEDUP_REMOVED lines=10> */
.L_x_1431:


//--------------------- .text._Z5evictIfLi2ELi1ELi2EEvPT_S1_PKiS3_S3_S3_iiiiii --------------------------
	.section	.text._Z5evictIfLi2ELi1ELi2EEvPT_S1_PKiS3_S3_S3_iiiiii,"ax",@progbits
	.align	128
        .global         _Z5evictIfLi2ELi1ELi2EEvPT_S1_PKiS3_S3_S3_iiiiii
        .type           _Z5evictIfLi2ELi1ELi2EEvPT_S1_PKiS3_S3_S3_iiiiii,@function
        .size           _Z5evictIfLi2ELi1ELi2EEvPT_S1_PKiS3_S3_S3_iiiiii,(.L_x_1432 - _Z5evictIfLi2ELi1ELi2EEvPT_S1_PKiS3_S3_S3_iiiiii)
        .other          _Z5evictIfLi2ELi1ELi2EEvPT_S1_PKiS3_S3_S3_iiiiii,@"STO_CUDA_ENTRY STV_DEFAULT"
_Z5evictIfLi2ELi1ELi2EEvPT_S1_PKiS3_S3_S3_iiiiii:
.text._Z5evictIfLi2ELi1ELi2EEvPT_S1_PKiS3_S3_S3_iiiiii:
        /* <DEDUP_REMOVED lines=53> */
.L_x_965:
        /* <DEDUP_REMOVED lines=18> */
.L_x_966:
        /* <DEDUP_REMOVED lines=14> */
.L_x_967:
        /* <DEDUP_REMOVED lines=11> */
.L_x_968:
        /* <DEDUP_REMOVED lines=57> */
.L_x_971:
        /* <DEDUP_REMOVED lines=25> */
.L_x_972:
        /* <DEDUP_REMOVED lines=14> */
.L_x_973:
        /* <DEDUP_REMOVED lines=22> */
.L_x_974:
[----:B------:R-:W2:Y:S01]  /*0d60*/  LDG.E R37, desc[UR36][R36.64+0x8] ;  /* 0x0000082424257981 */ /* 0x000ea2000c1e1900 */
[----:B------:R-:W-:Y:S01]  /*0d70*/  MOV R10, R17 ;  /* 0x00000011000a7202 */ /* 0x000fe20000000f00 */
[----:B------:R-:W-:Y:S01]  /*0d80*/  IMAD.MOV.U32 R11, RZ, RZ, R24 ;  /* 0x000000ffff0b7224 */ /* 0x000fe200078e0018 */
[----:B------:R0:W1:Y:S01]  /*0d90*/  LDC.64 R8, c[0x4][R23] ;  /* 0x0100000017087b82 */ /* 0x0000620000000a00 */
[----:B------:R-:W-:Y:S01]  /*0da0*/  IMAD.MOV.U32 R3, RZ, RZ, RZ ;  /* 0x000000ffff037224 */ /* 0x000fe200078e00ff */
[----:B------:R0:W-:Y:S01]  /*0db0*/  STL.64 [R1+0x8], R30 ;  /* 0x0000081e01007387 */ /* 0x0001e20000100a00 */
[----:B------:R-:W3:Y:S01]  /*0dc0*/  LDCU.64 UR4, c[0x4][0x40] ;  /* 0x01000800ff0477ac */ /* 0x000ee20008000a00 */
[----:B------:R-:W-:Y:S01]  /*0dd0*/  MOV R6, R27 ;  /* 0x0000001b00067202 */ /* 0x000fe20000000f00 */
[----:B------:R-:W-:Y:S01]  /*0de0*/  IMAD.MOV.U32 R7, RZ, RZ, R26 ;  /* 0x000000ffff077224 */ /* 0x000fe200078e001a */
[----:B------:R0:W-:Y:S04]  /*0df0*/  STL.64 [R1], R10 ;  /* 0x0000000a01007387 */ /* 0x0001e80000100a00 */
[----:B------:R0:W-:Y:S01]  /*0e00*/  STL.64 [R1+0x10], R2 ;  /* 0x0000100201007387 */ /* 0x0001e20000100a00 */
[----:B---3--:R-:W-:Y:S01]  /*0e10*/  MOV R4, UR4 ;  /* 0x0000000400047c02 */ /* 0x008fe20008000f00 */
[----:B------:R-:W-:-:S02]  /*0e20*/  IMAD.U32 R5, RZ, RZ, UR5 ;  /* 0x00000005ff057e24 */ /* 0x000fc4000f8e00ff */
[----:B-12---:R0:W-:Y:S05]  /*0e30*/  STG.E desc[UR36][R34.64+0x8], R37 ;  /* 0x0000082522007986 */ /* 0x0061ea000c101924 */
[----:B------:R-:W-:-:S07]  /*0e40*/  LEPC R20, `(.L_x_975) ;  /* 0x000000001014794e */ /* 0x000fce0000000000 */
[----:B0-----:R-:W-:Y:S05]  /*0e50*/  CALL.ABS.NOINC R8 ;  /* 0x0000000008007343 */ /* 0x001fea0003c00000 */
.L_x_975:
        /* <DEDUP_REMOVED lines=20> */
.L_x_976:
[----:B------:R-:W2:Y:S01]  /*0fa0*/  LDG.E R35, desc[UR36][R34.64+0x8] ;  /* 0x0000082422237981 */ /* 0x000ea2000c1e1900 */
[----:B------:R-:W-:Y:S01]  /*0fb0*/  IADD3 R29, PT, PT, R32, R29, RZ ;  /* 0x0000001d201d7210 */ /* 0x000fe20007ffe0ff */
[----:B------:R-:W-:Y:S02]  /*0fc0*/  IMAD.MOV.U32 R23, RZ, RZ, R18 ;  /* 0x000000ffff177224 */ /* 0x000fe400078e0012 */
[----:B--2---:R0:W-:Y:S05]  /*0fd0*/  STG.E desc[UR36][R16.64+0x8], R35 ;  /* 0x0000082310007986 */ /* 0x0041ea000c101924 */
.L_x_970:
[----:B------:R-:W-:Y:S05]  /*0fe0*/  BSYNC.RECONVERGENT B6 ;  /* 0x0000000000067941 */ /* 0x000fea0003800200 */
.L_x_969:
[----:B------:R-:W-:-:S13]  /*0ff0*/  ISETP.NE.AND P0, PT, R22, RZ, PT ;  /* 0x000000ff1600720c */ /* 0x000fda0003f05270 */
[----:B------:R-:W-:Y:S05]  /*1000*/  @!P0 EXIT ;  /* 0x000000000000894d */ /* 0x000fea0003800000 */
.L_x_989:
[----:B01----:R-:W0:Y:S01]  /*1010*/  LDC.64 R34, c[0x0][0x390] ;  /* 0x0000e400ff227b82 */ /* 0x003e220000000a00 */
[----:B------:R-:W1:Y:S01]  /*1020*/  LDCU UR4, c[0x0][0x3b4] ;  /* 0x00007680ff0477ac */ /* 0x000e620008000800 */
[----:B0-----:R-:W-:-:S05]  /*1030*/  IMAD.WIDE R34, R23, 0x4, R34 ;  /* 0x0000000417227825 */ /* 0x001fca00078e0222 */
[----:B------:R-:W1:Y:S01]  /*1040*/  LDG.E.CONSTANT R22, desc[UR36][R34.64] ;  /* 0x0000002422167981 */ /* 0x000e62000c1e9900 */
[----:B------:R-:W-:Y:S01]  /*1050*/  IMAD.IADD R18, R32, 0x1, R23 ;  /* 0x0000000120127824 */ /* 0x000fe200078e0217 */
[----:B------:R-:W-:Y:S01]  /*1060*/  MOV R33, 0x0 ;  /* 0x0000000000217802 */ /* 0x000fe20000000f00 */
[----:B------:R-:W-:Y:S01]  /*1070*/  IMAD.MOV.U32 R7, RZ, RZ, R26 ;  /* 0x000000ffff077224 */ /* 0x000fe200078e001a */
[----:B------:R-:W-:Y:S02]  /*1080*/  MOV R6, R27 ;  /* 0x0000001b00067202 */ /* 0x000fe40000000f00 */
[----:B------:R0:W-:Y:S01]  /*1090*/  STL.64 [R1+0x10], R18 ;  /* 0x0000101201007387 */ /* 0x0001e20000100a00 */
[----:B------:R0:W2:Y:S01]  /*10a0*/  LDC.64 R2, c[0x4][R33] ;  /* 0x0100000021027b82 */ /* 0x0000a20000000a00 */
[----:B-1----:R-:W-:Y:S01]  /*10b0*/  IADD3 R22, PT, PT, R22, -UR4, RZ ;  /* 0x8000000416167c10 */ /* 0x002fe2000fffe0ff */
[----:B------:R-:W1:Y:S03]  /*10c0*/  LDCU.64 UR4, c[0x4][0x28] ;  /* 0x01000500ff0477ac */ /* 0x000e660008000a00 */
[----:B------:R-:W-:Y:S01]  /*10d0*/  LEA.HI R36, R22, R22, RZ, 0x1 ;  /* 0x0000001616247211 */ /* 0x000fe200078f08ff */
[----:B------:R0:W-:Y:S03]  /*10e0*/  STL.64 [R1+0x8], R22 ;  /* 0x0000081601007387 */ /* 0x0001e60000100a00 */
[----:B------:R-:W-:-:S02]  /*10f0*/  LOP3.LUT R25, R36, 0xfffffffe, RZ, 0xc0, !PT ;  /* 0xfffffffe24197812 */ /* 0x000fc400078ec0ff */
[----:B------:R-:W-:Y:S02]  /*1100*/  SHF.L.U32 R36, R36, 0x1, RZ ;  /* 0x0000000124247819 */ /* 0x000fe400000006ff */
[----:B------:R-:W-:Y:S02]  /*1110*/  IADD3 R25, PT, PT, R22, -R25, RZ ;  /* 0x8000001916197210 */ /* 0x000fe40007ffe0ff */
[----:B------:R-:W-:-:S03]  /*1120*/  LOP3.LUT R36, R36, 0xfffffffc, RZ, 0xc0, !PT ;  /* 0xfffffffc24247812 */ /* 0x000fc600078ec0ff */
[----:B------:R0:W-:Y:S01]  /*1130*/  STL.64 [R1], R24 ;  /* 0x0000001801007387 */ /* 0x0001e20000100a00 */
[----:B-1----:R-:W-:Y:S02]  /*1140*/  IMAD.U32 R4, RZ, RZ, UR4 ;  /* 0x00000004ff047e24 */ /* 0x002fe4000f8e00ff */
[----:B--2---:R-:W-:-:S07]  /*1150*/  IMAD.U32 R5, RZ, RZ, UR5 ;  /* 0x00000005ff057e24 */ /* 0x004fce000f8e00ff */
[----:B------:R-:W-:-:S07]  /*1160*/  LEPC R20, `(.L_x_977) ;  /* 0x000000001014794e */ /* 0x000fce0000000000 */
[----:B0-----:R-:W-:Y:S05]  /*1170*/  CALL.ABS.NOINC R2 ;  /* 0x0000000002007343 */ /* 0x001fea0003c00000 */
.L_x_977:
        /* <DEDUP_REMOVED lines=24> */
.L_x_978:
        /* <DEDUP_REMOVED lines=14> */
.L_x_979:
        /* <DEDUP_REMOVED lines=22> */
.L_x_980:
        /* <DEDUP_REMOVED lines=16> */
.L_x_981:
        /* <DEDUP_REMOVED lines=20> */
.L_x_982:
[C---:B------:R-:W-:Y:S01]  /*1780*/  IMAD.WIDE R34, R32.reuse, 0x4, R34 ;  /* 0x0000000420227825 */ /* 0x040fe200078e0222 */
[----:B------:R-:W2:Y:S01]  /*1790*/  LDG.E R37, desc[UR36][R36.64+0x8] ;  /* 0x0000082424257981 */ /* 0x000ea2000c1e1900 */
[----:B------:R-:W0:Y:S03]  /*17a0*/  LDCU UR4, c[0x0][0x3b4] ;  /* 0x00007680ff0477ac */ /* 0x000e260008000800 */
[----:B------:R-:W0:Y:S01]  /*17b0*/  LDG.E.CONSTANT R8, desc[UR36][R34.64] ;  /* 0x0000002422087981 */ /* 0x000e22000c1e9900 */
[C---:B------:R-:W-:Y:S01]  /*17c0*/  IMAD.IADD R23, R32.reuse, 0x1, R18 ;  /* 0x0000000120177824 */ /* 0x040fe200078e0212 */
[----:B------:R-:W-:Y:S02]  /*17d0*/  MOV R11, R19 ;  /* 0x00000013000b7202 */ /* 0x000fe40000000f00 */
[----:B------:R-:W-:Y:S01]  /*17e0*/  MOV R9, R18 ;  /* 0x0000001200097202 */ /* 0x000fe20000000f00 */
[----:B------:R-:W-:Y:S01]  /*17f0*/  IMAD.MOV.U32 R10, RZ, RZ, R23 ;  /* 0x000000ffff0a7224 */ /* 0x000fe200078e0017 */
[----:B------:R1:W3:Y:S04]  /*1800*/  LDC.64 R2, c[0x4][R33] ;  /* 0x0100000021027b82 */ /* 0x0002e80000000a00 */
[----:B------:R1:W-:Y:S01]  /*1810*/  STL.64 [R1+0x10], R10 ;  /* 0x0000100a01007387 */ /* 0x0003e20000100a00 */
[----:B------:R-:W-:Y:S01]  /*1820*/  IMAD.MOV.U32 R6, RZ, RZ, R27 ;  /* 0x000000ffff067224 */ /* 0x000fe200078e001b */
[----:B------:R-:W-:Y:S01]  /*1830*/  MOV R7, R26 ;  /* 0x0000001a00077202 */ /* 0x000fe20000000f00 */
[----:B------:R-:W-:Y:S01]  /*1840*/  IMAD.IADD R29, R32, 0x1, R29 ;  /* 0x00000001201d7824 */ /* 0x000fe200078e021d */
[----:B0-----:R-:W-:Y:S01]  /*1850*/  IADD3 R8, PT, PT, R8, -UR4, RZ ;  /* 0x8000000408087c10 */ /* 0x001fe2000fffe0ff */
[----:B--2---:R1:W-:Y:S01]  /*1860*/  STG.E desc[UR36][R16.64+0x8], R37 ;  /* 0x0000082510007986 */ /* 0x0043e2000c101924 */
[----:B------:R-:W0:Y:S02]  /*1870*/  LDCU.64 UR4, c[0x4][0x28] ;  /* 0x01000500ff0477ac */ /* 0x000e240008000a00 */
[----:B------:R-:W-:-:S04]  /*1880*/  LEA.HI R0, R8, R8, RZ, 0x1 ;  /* 0x0000000808007211 */ /* 0x000fc800078f08ff */
[----:B------:R-:W-:-:S05]  /*1890*/  LOP3.LUT R25, R0, 0xfffffffe, RZ, 0xc0, !PT ;  /* 0xfffffffe00197812 */ /* 0x000fca00078ec0ff */
[----:B------:R-:W-:Y:S01]  /*18a0*/  IMAD.IADD R25, R8, 0x1, -R25 ;  /* 0x0000000108197824 */ /* 0x000fe200078e0a19 */
[----:B------:R1:W-:Y:S04]  /*18b0*/  STL.64 [R1+0x8], R8 ;  /* 0x0000080801007387 */ /* 0x0003e80000100a00 */
[----:B------:R1:W-:Y:S01]  /*18c0*/  STL.64 [R1], R24 ;  /* 0x0000001801007387 */ /* 0x0003e20000100a00 */
[----:B------:R-:W-:Y:S01]  /*18d0*/  SHF.L.U32 R18, R0, 0x1, RZ ;  /* 0x0000000100127819 */ /* 0x000fe200000006ff */
[----:B0-----:R-:W-:Y:S01]  /*18e0*/  IMAD.U32 R5, RZ, RZ, UR5 ;  /* 0x00000005ff057e24 */ /* 0x001fe2000f8e00ff */
[----:B------:R-:W-:Y:S02]  /*18f0*/  MOV R4, UR4 ;  /* 0x0000000400047c02 */ /* 0x000fe40008000f00 */
[----:B---3--:R-:W-:-:S07]  /*1900*/  LOP3.LUT R18, R18, 0xfffffffc, RZ, 0xc0, !PT ;  /* 0xfffffffc12127812 */ /* 0x008fce00078ec0ff */
[----:B------:R-:W-:-:S07]  /*1910*/  LEPC R20, `(.L_x_983) ;  /* 0x000000001014794e */ /* 0x000fce0000000000 */
[----:B-1----:R-:W-:Y:S05]  /*1920*/  CALL.ABS.NOINC R2 ;  /* 0x0000000002007343 */ /* 0x002fea0003c00000 */
.L_x_983:
        /* <DEDUP_REMOVED lines=24> */
.L_x_984:
        /* <DEDUP_REMOVED lines=14> */
.L_x_985:
        /* <DEDUP_REMOVED lines=22> */
.L_x_986:
        /* <DEDUP_REMOVED lines=16> */
.L_x_987:
        /* <DEDUP_REMOVED lines=20> */
.L_x_988:
[----:B------:R-:W2:Y:S01]  /*1f30*/  LDG.E R35, desc[UR36][R34.64+0x8] ;  /* 0x0000082422237981 */ /* 0x000ea2000c1e1900 */
[----:B------:R-:W-:Y:S02]  /*1f40*/  ISETP.GE.AND P0, PT, R23, R19, PT ;  /* 0x000000131700720c */ /* 0x000fe40003f06270 */
[----:B------:R-:W-:Y:S01]  /*1f50*/  IADD3 R29, PT, PT, R32, R29, RZ ;  /* 0x0000001d201d7210 */ /* 0x000fe20007ffe0ff */
[----:B--2---:R1:W-:Y:S10]  /*1f60*/  STG.E desc[UR36][R16.64+0x8], R35 ;  /* 0x0000082310007986 */ /* 0x0043f4000c101924 */
[----:B------:R-:W-:Y:S05]  /*1f70*/  @!P0 BRA `(.L_x_989) ;  /* 0xfffffff000248947 */ /* 0x000fea000383ffff */
[----:B------:R-:W-:Y:S05]  /*1f80*/  EXIT ;  /* 0x000000000000794d */ /* 0x000fea0003800000 */
.L_x_990:
        /* <DEDUP_REMOVED lines=15> */
.L_x_1432:


//--------------------- .text._Z5evictIfLi1ELi1ELi2EEvPT_S1_PKiS3_S3_S3_iiiiii --------------------------
	.section	.text._Z5evictIfLi1ELi1ELi2EEvPT_S1_PKiS3_S3_S3_iiiiii,"ax",@progbits
	.align	128
        .global         _Z5evictIfLi1ELi1ELi2EEvPT_S1_PKiS3_S3_S3_iiiiii
        .type           _Z5evictIfLi1ELi1ELi2EEvPT_S1_PKiS3_S3_S3_iiiiii,@function
        .size           _Z5evictIfLi1ELi1ELi2EEvPT_S1_PKiS3_S3_S3_iiiiii,(.L_x_1433 - _Z5evictIfLi1ELi1ELi2EEvPT_S1_PKiS3_S3_S3_iiiiii)
        .other          _Z5evictIfLi1ELi1ELi2EEvPT_S1_PKiS3_S3_S3_iiiiii,@"STO_CUDA_ENTRY STV_DEFAULT"
_Z5evictIfLi1ELi1ELi2EEvPT_S1_PKiS3_S3_S3_iiiiii:
.text._Z5evictIfLi1ELi1ELi2EEvPT_S1_PKiS3_S3_S3_iiiiii:
        /* <DEDUP_REMOVED lines=53> */
.L_x_991:
        /* <DEDUP_REMOVED lines=18> */
.L_x_992:
        /* <DEDUP_REMOVED lines=14> */
.L_x_993:
        /* <DEDUP_REMOVED lines=11> */
.L_x_994:
        /* <DEDUP_REMOVED lines=52> */
[----:B0-----:R-:W-:-:S07]  /*0940*/  IMAD.U32 R5, RZ, RZ, UR5 ;  /* 0x00000005ff057e24 */ /* 0x001fce000f8e00ff */
[----:B------:R-:W-:-:S07]  /*0950*/  LEPC R20, `(.L_x_997) ;  /* 0x000000001014794e */ /* 0x000fce0000000000 */
[----:B--2---:R-:W-:Y:S05]  /*0960*/  CALL.ABS.NOINC R22 ;  /* 0x0000000016007343 */ /* 0x004fea0003c00000 */
.L_x_997:
        /* <DEDUP_REMOVED lines=24> */
.L_x_998:
        /* <DEDUP_REMOVED lines=15> */
.L_x_999:
        /* <DEDUP_REMOVED lines=20> */
.L_x_1000:
[----:B------:R-:W0:Y:S02]  /*0d20*/  LDC.64 R4, c[0x0][0x388] ;  /* 0x0000e200ff047b82 */ /* 0x000e240000000a00 */
[----:B0-----:R-:W-:-:S06]  /*0d30*/  IMAD.WIDE R2, R2, 0x4, R4 ;  /* 0x0000000402027825 */ /* 0x001fcc00078e0204 */
[----:B------:R-:W2:Y:S01]  /*0d40*/  LDG.E R3, desc[UR36][R2.64] ;  /* 0x0000002402037981 */ /* 0x000ea2000c1e1900 */
[----:B------:R-:W-:Y:S01]  /*0d50*/  IMAD.WIDE R4, R16, 0x4, R4 ;  /* 0x0000000410047825 */ /* 0x000fe200078e0204 */
[----:B------:R-:W-:-:S03]  /*0d60*/  IADD3 R25, PT, PT, R34, R25, RZ ;  /* 0x0000001922197210 */ /* 0x000fc60007ffe0ff */
[----:B------:R-:W-:Y:S01]  /*0d70*/  IMAD.MOV.U32 R17, RZ, RZ, R18 ;  /* 0x000000ffff117224 */ /* 0x000fe200078e0012 */
[----:B--2---:R0:W-:Y:S06]  /*0d80*/  STG.E desc[UR36][R4.64], R3 ;  /* 0x0000000304007986 */ /* 0x0041ec000c101924 */
.L_x_996:
[----:B------:R-:W-:Y:S05]  /*0d90*/  BSYNC.RECONVERGENT B6 ;  /* 0x0000000000067941 */ /* 0x000fea0003800200 */
.L_x_995:
[----:B------:R-:W-:-:S13]  /*0da0*/  ISETP.NE.AND P0, PT, R27, RZ, PT ;  /* 0x000000ff1b00720c */ /* 0x000fda0003f05270 */
[----:B------:R-:W-:Y:S05]  /*0db0*/  @!P0 EXIT ;  /* 0x000000000000894d */ /* 0x000fea0003800000 */
.L_x_1009:
        /* <DEDUP_REMOVED lines=9> */
[----:B0-----:R1:W0:Y:S01]  /*0e50*/  LDC.64 R2, c[0x4][R35] ;  /* 0x0100000023027b82 */ /* 0x0012220000000a00 */
[----:B--2---:R-:W-:Y:S01]  /*0e60*/  IADD3 R16, PT, PT, R16, -UR4, RZ ;  /* 0x8000000410107c10 */ /* 0x004fe2000fffe0ff */
[----:B------:R-:W2:Y:S03]  /*0e70*/  LDCU.64 UR4, c[0x4][0x28] ;  /* 0x01000500ff0477ac */ /* 0x000ea60008000a00 */
[----:B------:R-:W-:Y:S01]  /*0e80*/  LEA.HI R0, R16, R16, RZ, 0x1 ;  /* 0x0000001010007211 */ /* 0x000fe200078f08ff */
[----:B------:R1:W-:Y:S03]  /*0e90*/  STL.64 [R1+0x8], R16 ;  /* 0x0000081001007387 */ /* 0x0003e60000100a00 */
[----:B------:R-:W-:-:S05]  /*0ea0*/  LOP3.LUT R27, R0, 0xfffffffe, RZ, 0xc0, !PT ;  /* 0xfffffffe001b7812 */ /* 0x000fca00078ec0ff */
[----:B------:R-:W-:-:S05]  /*0eb0*/  IMAD.IADD R27, R16, 0x1, -R27 ;  /* 0x00000001101b7824 */ /* 0x000fca00078e0a1b */
[----:B------:R1:W-:Y:S01]  /*0ec0*/  STL.64 [R1], R26 ;  /* 0x0000001a01007387 */ /* 0x0003e20000100a00 */
[----:B--2---:R-:W-:Y:S01]  /*0ed0*/  IMAD.U32 R4, RZ, RZ, UR4 ;  /* 0x00000004ff047e24 */ /* 0x004fe2000f8e00ff */
[----:B0-----:R-:W-:-:S07]  /*0ee0*/  MOV R5, UR5 ;  /* 0x0000000500057c02 */ /* 0x001fce0008000f00 */
[----:B------:R-:W-:-:S07]  /*0ef0*/  LEPC R20, `(.L_x_1001) ;  /* 0x000000001014794e */ /* 0x000fce0000000000 */
[----:B-1----:R-:W-:Y:S05]  /*0f00*/  CALL.ABS.NOINC R2 ;  /* 0x0000000002007343 */ /* 0x002fea0003c00000 */
.L_x_1001:
        /* <DEDUP_REMOVED lines=23> */
.L_x_1002:
        /* <DEDUP_REMOVED lines=15> */
.L_x_1003:
        /* <DEDUP_REMOVED lines=20> */
.L_x_1004:
        /* <DEDUP_REMOVED lines=9> */
[----:B------:R-:W-:Y:S01]  /*1340*/  MOV R3, R18 ;  /* 0x0000001200037202 */ /* 0x000fe20000000f00 */
[----:B------:R3:W4:Y:S01]  /*1350*/  LDC.64 R8, c[0x4][R35] ;  /* 0x0100000023087b82 */ /* 0x0007220000000a00 */
[----:B------:R-:W-:Y:S01]  /*1360*/  MOV R6, R33 ;  /* 0x0000002100067202 */ /* 0x000fe20000000f00 */
[----:B------:R-:W-:Y:S01]  /*1370*/  IMAD.MOV.U32 R12, RZ, RZ, R17 ;  /* 0x000000ffff0c7224 */ /* 0x000fe200078e0011 */
[----:B------:R-:W-:Y:S01]  /*1380*/  IADD3 R25, PT, PT, R34, R25, RZ ;  /* 0x0000001922197210 */ /* 0x000fe20007ffe0ff */
[----:B------:R-:W-:-:S03]  /*1390*/  IMAD.MOV.U32 R7, RZ, RZ, R32 ;  /* 0x000000ffff077224 */ /* 0x000fc600078e0020 */
[----:B------:R3:W-:Y:S01]  /*13a0*/  STL.64 [R1+0x10], R12 ;  /* 0x0000100c01007387 */ /* 0x0007e20000100a00 */
[----:B-1----:R-:W-:Y:S01]  /*13b0*/  IADD3 R2, PT, PT, R28, -UR4, RZ ;  /* 0x800000041c027c10 */ /* 0x002fe2000fffe0ff */
[----:B------:R-:W0:Y:S03]  /*13c0*/  LDCU.64 UR4, c[0x4][0x28] ;  /* 0x01000500ff0477ac */ /* 0x000e260008000a00 */
[----:B------:R-:W-:Y:S01]  /*13d0*/  LEA.HI R0, R2, R2, RZ, 0x1 ;  /* 0x0000000202007211 */ /* 0x000fe200078f08ff */
[----:B------:R3:W-:Y:S03]  /*13e0*/  STL.64 [R1+0x8], R2 ;  /* 0x0000080201007387 */ /* 0x0007e60000100a00 */
[----:B------:R-:W-:-:S05]  /*13f0*/  LOP3.LUT R27, R0, 0xfffffffe, RZ, 0xc0, !PT ;  /* 0xfffffffe001b7812 */ /* 0x000fca00078ec0ff */
[----:B------:R-:W-:-:S05]  /*1400*/  IMAD.IADD R27, R2, 0x1, -R27 ;  /* 0x00000001021b7824 */ /* 0x000fca00078e0a1b */
[----:B------:R3:W-:Y:S01]  /*1410*/  STL.64 [R1], R26 ;  /* 0x0000001a01007387 */ /* 0x0007e20000100a00 */
[----:B0-----:R-:W-:Y:S01]  /*1420*/  MOV R4, UR4 ;  /* 0x0000000400047c02 */ /* 0x001fe20008000f00 */
[----:B------:R-:W-:Y:S02]  /*1430*/  IMAD.U32 R5, RZ, RZ, UR5 ;  /* 0x00000005ff057e24 */ /* 0x000fe4000f8e00ff */
[----:B--2-4-:R3:W-:Y:S05]  /*1440*/  STG.E desc[UR36][R10.64], R15 ;  /* 0x0000000f0a007986 */ /* 0x0147ea000c101924 */
[----:B------:R-:W-:-:S07]  /*1450*/  LEPC R20, `(.L_x_1005) ;  /* 0x000000001014794e */ /* 0x000fce0000000000 */
[----:B---3--:R-:W-:Y:S05]  /*1460*/  CALL.ABS.NOINC R8 ;  /* 0x0000000008007343 */ /* 0x008fea0003c00000 */
.L_x_1005:
        /* <DEDUP_REMOVED lines=23> */
.L_x_1006:
        /* <DEDUP_REMOVED lines=15> */
.L_x_1007:
        /* <DEDUP_REMOVED lines=20> */
.L_x_1008:
        /* <DEDUP_REMOVED lines=9> */
.L_x_1010:
        /* <DEDUP_REMOVED lines=14> */
.L_x_1433:


//--------------------- .text._Z5evictIfLi8ELi8ELi1EEvPT_S1_PKiS3_S3_S3_iiiiii --------------------------
	.section	.text._Z5evictIfLi8ELi8ELi1EEvPT_S1_PKiS3_S3_S3_iiiiii,"ax",@progbits
	.align	128
        .global         _Z5evictIfLi8ELi8ELi1EEvPT_S1_PKiS3_S3_S3_iiiiii
        .type           _Z5evictIfLi8ELi8ELi1EEvPT_S1_PKiS3_S3_S3_iiiiii,@function
        .size           _Z5evictIfLi8ELi8ELi1EEvPT_S1_PKiS3_S3_S3_iiiiii,(.L_x_1434 - _Z5evictIfLi8ELi8ELi1EEvPT_S1_PKiS3_S3_S3_iiiiii)
        .other          _Z5evictIfLi8ELi8ELi1EEvPT_S1_PKiS3_S3_S3_iiiiii,@"STO_CUDA_ENTRY STV_DEFAULT"
_Z5evictIfLi8ELi8ELi1EEvPT_S1_PKiS3_S3_S3_iiiiii:
.text._Z5evictIfLi8ELi8ELi1EEvPT_S1_PKiS3_S3_S3_iiiiii:
        /* <DEDUP_REMOVED lines=53> */
.L_x_1011:
        /* <DEDUP_REMOVED lines=18> */
.L_x_1012:
        /* <DEDUP_REMOVED lines=14> */
.L_x_1013:
        /* <DEDUP_REMOVED lines=11> */
.L_x_1014:
[----:B------:R-:W-:-:S13]  /*0600*/  ISETP.GE.AND P0, PT, R18, R22, PT ;  /* 0x000000161200720c */ /* 0x000fda0003f06270 */
[----:B------:R-:W-:Y:S05]  /*0610*/  @P0 EXIT ;  /* 0x000000000000094d */ /* 0x000fea0003800000 */
[----:B------:R-:W0:Y:S02]  /*0620*/  LDCU UR4, c[0x0][0x3c0] ;  /* 0x00007800ff0477ac */ /* 0x000e240008000800 */
[C---:B0-----:R-:W-:Y:S02]  /*0630*/  IMAD R25, R24.reuse, UR4, R22 ;  /* 0x0000000418197c24 */ /* 0x041fe4000f8e0216 */
[----:B------:R-:W-:-:S07]  /*0640*/  IMAD R23, R24, UR4, R18 ;  /* 0x0000000418177c24 */ /* 0x000fce000f8e0212 */
.L_x_1033:
[----:B0-----:R-:W0:Y:S01]  /*0650*/  LDC.64 R4, c[0x0][0x390] ;  /* 0x0000e400ff047b82 */ /* 0x001e220000000a00 */
[----:B------:R-:W1:Y:S01]  /*0660*/  LDCU UR6, c[0x0][0x3b4] ;  /* 0x00007680ff0677ac */ /* 0x000e620008000800 */
[----:B------:R-:W2:Y:S01]  /*0670*/  LDCU.64 UR4, c[0x4][0x28] ;  /* 0x01000500ff0477ac */ /* 0x000ea20008000a00 */
[----:B0-----:R-:W-:-:S06]  /*0680*/  IMAD.WIDE R4, R23, 0x4, R4 ;  /* 0x0000000417047825 */ /* 0x001fcc00078e0204 */
[----:B------:R2:W1:Y:S01]  /*0690*/  LDG.E.CONSTANT R4, desc[UR36][R4.64] ;  /* 0x0000002404047981 */ /* 0x000462000c1e9900 */
[----:B------:R-:W-:Y:S01]  /*06a0*/  IMAD.MOV.U32 R3, RZ, RZ, RZ ;  /* 0x000000ffff037224 */ /* 0x000fe200078e00ff */
[----:B------:R-:W-:Y:S01]  /*06b0*/  IADD3 R24, PT, PT, R32, R23, RZ ;  /* 0x0000001720187210 */ /* 0x000fe20007ffe0ff */
[----:B------:R-:W-:Y:S01]  /*06c0*/  IMAD.MOV.U32 R7, RZ, RZ, R31 ;  /* 0x000000ffff077224 */ /* 0x000fe200078e001f */
[----:B------:R-:W-:Y:S02]  /*06d0*/  MOV R30, 0x0 ;  /* 0x00000000001e7802 */ /* 0x000fe40000000f00 */
[----:B------:R-:W-:Y:S01]  /*06e0*/  STL.64 [R1], R2 ;  /* 0x0000000201007387 */ /* 0x000fe20000100a00 */
[----:B------:R-:W-:Y:S01]  /*06f0*/  ISETP.GE.AND P0, PT, R24, R25, PT ;  /* 0x000000191800720c */ /* 0x000fe20003f06270 */
[----:B------:R0:W3:Y:S01]  /*0700*/  LDC.64 R8, c[0x4][R30] ;  /* 0x010000001e087b82 */ /* 0x0000e20000000a00 */
[----:B------:R-:W-:Y:S01]  /*0710*/  MOV R6, R33 ;  /* 0x0000002100067202 */ /* 0x000fe20000000f00 */
[----:B------:R-:W-:Y:S01]  /*0720*/  STL.64 [R1+0x10], R24 ;  /* 0x0000101801007387 */ /* 0x000fe20000100a00 */
[----:B--2---:R-:W-:Y:S01]  /*0730*/  IMAD.U32 R5, RZ, RZ, UR5 ;  /* 0x00000005ff057e24 */ /* 0x004fe2000f8e00ff */
[----:B------:R-:W-:Y:S01]  /*0740*/  P2R R34, PR, RZ, 0x1 ;  /* 0x00000001ff227803 */ /* 0x000fe20000000000 */
[----:B-1----:R-:W-:-:S02]  /*0750*/  VIADD R22, R4, -UR6 ;  /* 0x8000000604167c36 */ /* 0x002fc40008000000 */
[----:B------:R-:W-:Y:S02]  /*0760*/  IMAD.U32 R4, RZ, RZ, UR4 ;  /* 0x00000004ff047e24 */ /* 0x000fe4000f8e00ff */
[----:B------:R-:W-:Y:S01]  /*0770*/  IMAD.SHL.U32 R19, R22, 0x8, RZ ;  /* 0x0000000816137824 */ /* 0x000fe200078e00ff */
[----:B------:R1:W-:Y:S02]  /*0780*/  STL.64 [R1+0x8], R22 ;  /* 0x0000081601007387 */ /* 0x0003e40000100a00 */
[----:B01-3--:R-:W-:-:S07]  /*0790*/  MOV R23, R24 ;  /* 0x0000001800177202 */ /* 0x00bfce0000000f00 */
[----:B------:R-:W-:-:S07]  /*07a0*/  LEPC R20, `(.L_x_1015) ;  /* 0x000000001014794e */ /* 0x000fce0000000000 */
[----:B------:R-:W-:Y:S05]  /*07b0*/  CALL.ABS.NOINC R8 ;  /* 0x0000000008007343 */ /* 0x000fea0003c00000 */
.L_x_1015:
[----:B------:R-:W0:Y:S01]  /*07c0*/  LDC.64 R6, c[0x0][0x3a0] ;  /* 0x0000e800ff067b82 */ /* 0x000e220000000a00 */
[----:B------:R-:W1:Y:S02]  /*07d0*/  LDCU UR4, c[0x0][0x3c4] ;  /* 0x00007880ff0477ac */ /* 0x000e640008000800 */
[--C-:B-1----:R-:W-:Y:S02]  /*07e0*/  IMAD R3, R16, UR4, R17.reuse ;  /* 0x0000000410037c24 */ /* 0x102fe4000f8e0211 */
[----:B------:R-:W-:Y:S02]  /*07f0*/  IMAD.MOV.U32 R26, RZ, RZ, R17 ;  /* 0x000000ffff1a7224 */ /* 0x000fe400078e0011 */
[----:B------:R-:W-:Y:S01]  /*0800*/  IMAD.MOV.U32 R29, RZ, RZ, RZ ;  /* 0x000000ffff1d7224 */ /* 0x000fe200078e00ff */
[----:B------:R1:W-:Y:S01]  /*0810*/  STL.64 [R1], R16 ;  /* 0x0000001001007387 */ /* 0x0003e20000100a00 */
[----:B0-----:R-:W-:Y:S01]  /*0820*/  IMAD.WIDE R6, R3, 0x4, R6 ;  /* 0x0000000403067825 */ /* 0x001fe200078e0206 */
[----:B------:R1:W0:Y:S01]  /*0830*/  LDC.64 R8, c[0x4][R30] ;  /* 0x010000001e087b82 */ /* 0x0002220000000a00 */
[----:B------:R-:W2:Y:S03]  /*0840*/  LDCU.64 UR4, c[0x4][0x30] ;  /* 0x01000600ff0477ac */ /* 0x000ea60008000a00 */
[----:B------:R3:W4:Y:S02]  /*0850*/  LDG.E.CONSTANT R27, desc[UR36][R6.64] ;  /* 0x00000024061b7981 */ /* 0x000724000c1e9900 */
[----:B---3--:R-:W-:Y:S01]  /*0860*/  MOV R6, R33 ;  /* 0x0000002100067202 */ /* 0x008fe20000000f00 */
[----:B------:R-:W-:-:S02]  /*0870*/  IMAD.MOV.U32 R7, RZ, RZ, R31 ;  /* 0x000000ffff077224 */ /* 0x000fc400078e001f */
[----:B--2---:R-:W-:Y:S02]  /*0880*/  IMAD.U32 R4, RZ, RZ, UR4 ;  /* 0x00000004ff047e24 */ /* 0x004fe4000f8e00ff */
[----:B------:R-:W-:Y:S01]  /*0890*/  IMAD.U32 R5, RZ, RZ, UR5 ;  /* 0x00000005ff057e24 */ /* 0x000fe2000f8e00ff */
[----:B----4-:R-:W-:Y:S01]  /*08a0*/  SHF.L.U32 R28, R27, 0x3, RZ ;  /* 0x000000031b1c7819 */ /* 0x010fe200000006ff */
[----:B------:R1:W-:Y:S04]  /*08b0*/  STL.64 [R1+0x8], R26 ;  /* 0x0000081a01007387 */ /* 0x0003e80000100a00 */
[----:B------:R1:W-:Y:S04]  /*08c0*/  STL.64 [R1+0x10], R28 ;  /* 0x0000101c01007387 */ /* 0x0003e80000100a00 */
[----:B0-----:R1:W-:Y:S02]  /*08d0*/  STL [R1+0x18], R28 ;  /* 0x0000181c01007387 */ /* 0x0013e40000100800 */
[----:B------:R-:W-:-:S07]  /*08e0*/  LEPC R20, `(.L_x_1016) ;  /* 0x000000001014794e */ /* 0x000fce0000000000 */
[----:B-1----:R-:W-:Y:S05]  /*08f0*/  CALL.ABS.NOINC R8 ;  /* 0x0000000008007343 */ /* 0x002fea0003c00000 */
.L_x_1016:
        /* <DEDUP_REMOVED lines=14> */
.L_x_1017:
        /* <DEDUP_REMOVED lines=19> */
.L_x_1018:
        /* <DEDUP_REMOVED lines=16> */
.L_x_1019:
        /* <DEDUP_REMOVED lines=16> */
.L_x_1020:
[----:B------:R-:W2:Y:S01]  /*0d10*/  LDG.E R3, desc[UR36][R38.64+0xc] ;  /* 0x00000c2426037981 */ /* 0x000ea2000c1e1900 */
[----:B------:R-:W-:Y:S01]  /*0d20*/  HFMA2 R29, -RZ, RZ, 0, 2.384185791015625e-07 ;  /* 0x00000004ff1d7431 */ /* 0x000fe200000001ff */
        /* <DEDUP_REMOVED lines=14> */
.L_x_1021:
        /* <DEDUP_REMOVED lines=16> */
.L_x_1022:
[----:B------:R-:W2:Y:S01]  /*0f10*/  LDG.E R3, desc[UR36][R38.64+0x14] ;  /* 0x0000142426037981 */ /* 0x000ea2000c1e1900 */
[----:B------:R-:W-:Y:S01]  /*0f20*/  HFMA2 R29, -RZ, RZ, 0, 3.5762786865234375e-07 ;  /* 0x00000006ff1d7431 */ /* 0x000fe200000001ff */
        /* <DEDUP_REMOVED lines=14> */
.L_x_1023:
        /* <DEDUP_REMOVED lines=16> */
.L_x_1024:
[----:B------:R-:W2:Y:S01]  /*1110*/  LDG.E R39, desc[UR36][R38.64+0x1c] ;  /* 0x00001c2426277981 */ /* 0x000ea2000c1e1900 */
[----:B------:R-:W-:Y:S01]  /*1120*/  HFMA2 R29, -RZ, RZ, 0, 0 ;  /* 0x00000000ff1d7431 */ /* 0x000fe200000001ff */
        /* <DEDUP_REMOVED lines=14> */
.L_x_1025:
        /* <DEDUP_REMOVED lines=19> */
.L_x_1026:
        /* <DEDUP_REMOVED lines=16> */
.L_x_1027:
        /* <DEDUP_REMOVED lines=16> */
.L_x_1028:
        /* <DEDUP_REMOVED lines=16> */
.L_x_1029:
        /* <DEDUP_REMOVED lines=16> */
.L_x_1030:
        /* <DEDUP_REMOVED lines=16> */
.L_x_1031:
        /* <DEDUP_REMOVED lines=16> */
.L_x_1032:
[----:B------:R-:W2:Y:S01]  /*1940*/  LDG.E R39, desc[UR36][R38.64+0x1c] ;  /* 0x00001c2426277981 */ /* 0x000ea2000c1e1900 */
[----:B------:R-:W-:Y:S02]  /*1950*/  ISETP.NE.AND P6, PT, R34, RZ, PT ;  /* 0x000000ff2200720c */ /* 0x000fe40003fc5270 */
[----:B------:R-:W-:Y:S01]  /*1960*/  IADD3 R17, PT, PT, R32, R17, RZ ;  /* 0x0000001120117210 */ /* 0x000fe20007ffe0ff */
[----:B--2---:R0:W-:Y:S10]  /*1970*/  STG.E desc[UR36][R36.64+0x1c], R39 ;  /* 0x00001c2724007986 */ /* 0x0041f4000c101924 */
[----:B------:R-:W-:Y:S05]  /*1980*/  @!P6 BRA `(.L_x_1033) ;  /* 0xffffffec0030e947 */ /* 0x000fea000383ffff */
[----:B------:R-:W-:Y:S05]  /*1990*/  EXIT ;  /* 0x000000000000794d */ /* 0x000fea0003800000 */
.L_x_1034:
        /* <DEDUP_REMOVED lines=14> */
.L_x_1434:


//--------------------- .text._Z5evictIfLi4ELi8ELi1EEvPT_S1_PKiS3_S3_S3_iiiiii --------------------------
	.section	.text._Z5evictIfLi4ELi8ELi1EEvPT_S1_PKiS3_S3_S3_iiiiii,"ax",@progbits
	.align	128
        .global         _Z5evictIfLi4ELi8ELi1EEvPT_S1_PKiS3_S3_S3_iiiiii
        .type           _Z5evictIfLi4ELi8ELi1EEvPT_S1_PKiS3_S3_S3_iiiiii,@function
        .size           _Z5evictIfLi4ELi8ELi1EEvPT_S1_PKiS3_S3_S3_iiiiii,(.L_x_1435 - _Z5evictIfLi4ELi8ELi1EEvPT_S1_PKiS3_S3_S3_iiiiii)
        .other          _Z5evictIfLi4ELi8ELi1EEvPT_S1_PKiS3_S3_S3_iiiiii,@"STO_CUDA_ENTRY STV_DEFAULT"
_Z5evictIfLi4ELi8ELi1EEvPT_S1_PKiS3_S3_S3_iiiiii:
.text._Z5evictIfLi4ELi8ELi1EEvPT_S1_PKiS3_S3_S3_iiiiii:
        /* <DEDUP_REMOVED lines=53> */
.L_x_1035:
        /* <DEDUP_REMOVED lines=18> */
.L_x_1036:
        /* <DEDUP_REMOVED lines=14> */
.L_x_1037:
        /* <DEDUP_REMOVED lines=11> */
.L_x_1038:
[----:B------:R-:W-:-:S13]  /*0600*/  ISETP.GE.AND P0, PT, R18, R22, PT ;  /* 0x000000161200720c */ /* 0x000fda0003f06270 */
[----:B------:R-:W-:Y:S05]  /*0610*/  @P0 EXIT ;  /* 0x000000000000094d */ /* 0x000fea0003800000 */
[----:B------:R-:W0:Y:S02]  /*0620*/  LDCU UR4, c[0x0][0x3c0] ;  /* 0x00007800ff0477ac */ /* 0x000e240008000800 */
[C---:B0-----:R-:W-:Y:S02]  /*0630*/  IMAD R25, R24.reuse, UR4, R22 ;  /* 0x0000000418197c24 */ /* 0x041fe4000f8e0216 */
[----:B------:R-:W-:-:S07]  /*0640*/  IMAD R23, R24, UR4, R18 ;  /* 0x0000000418177c24 */ /* 0x000fce000f8e0212 */
.L_x_1053:
        /* <DEDUP_REMOVED lines=14> */
[----:B--2---:R-:W-:-:S02]  /*0730*/  MOV R5, UR5 ;  /* 0x0000000500057c02 */ /* 0x004fc40008000f00 */
[----:B------:R-:W-:Y:S01]  /*0740*/  P2R R34, PR, RZ, 0x1 ;  /* 0x00000001ff227803 */ /* 0x000fe20000000000 */
[----:B-1----:R-:W-:Y:S02]  /*0750*/  VIADD R22, R4, -UR6 ;  /* 0x8000000604167c36 */ /* 0x002fe40008000000 */
[----:B------:R-:W-:Y:S02]  /*0760*/  IMAD.U32 R4, RZ, RZ, UR4 ;  /* 0x00000004ff047e24 */ /* 0x000fe4000f8e00ff */
[----:B------:R-:W-:Y:S01]  /*0770*/  IMAD.SHL.U32 R19, R22, 0x4, RZ ;  /* 0x0000000416137824 */ /* 0x000fe200078e00ff */
[----:B------:R1:W-:Y:S02]  /*0780*/  STL.64 [R1+0x8], R22 ;  /* 0x0000081601007387 */ /* 0x0003e40000100a00 */
[----:B01-3--:R-:W-:-:S07]  /*0790*/  MOV R23, R24 ;  /* 0x0000001800177202 */ /* 0x00bfce0000000f00 */
[----:B------:R-:W-:-:S07]  /*07a0*/  LEPC R20, `(.L_x_1039) ;  /* 0x000000001014794e */ /* 0x000fce0000000000 */
[----:B------:R-:W-:Y:S05]  /*07b0*/  CALL.ABS.NOINC R8 ;  /* 0x0000000008007343 */ /* 0x000fea0003c00000 */
.L_x_1039:
[----:B------:R-:W0:Y:S01]  /*07c0*/  LDC.64 R6, c[0x0][0x3a0] ;  /* 0x0000e800ff067b82 */ /* 0x000e220000000a00 */
[----:B------:R-:W1:Y:S02]  /*07d0*/  LDCU UR4, c[0x0][0x3c4] ;  /* 0x00007880ff0477ac */ /* 0x000e640008000800 */
[--C-:B-1----:R-:W-:Y:S02]  /*07e0*/  IMAD R3, R16, UR4, R17.reuse ;  /* 0x0000000410037c24 */ /* 0x102fe4000f8e0211 */
[----:B------:R-:W-:Y:S02]  /*07f0*/  HFMA2 R29, -RZ, RZ, 0, 0 ;  /* 0x00000000ff1d7431 */ /* 0x000fe400000001ff */
[----:B------:R-:W-:Y:S01]  /*0800*/  IMAD.MOV.U32 R26, RZ, RZ, R17 ;  /* 0x000000ffff1a7224 */ /* 0x000fe200078e0011 */
[----:B------:R1:W-:Y:S01]  /*0810*/  STL.64 [R1], R16 ;  /* 0x0000001001007387 */ /* 0x0003e20000100a00 */
[----:B------:R1:W2:Y:S01]  /*0820*/  LDC.64 R8, c[0x4][R30] ;  /* 0x010000001e087b82 */ /* 0x0002a20000000a00 */
[----:B0-----:R-:W-:Y:S01]  /*0830*/  IMAD.WIDE R6, R3, 0x4, R6 ;  /* 0x0000000403067825 */ /* 0x001fe200078e0206 */
[----:B------:R-:W0:Y:S04]  /*0840*/  LDCU.64 UR4, c[0x4][0x30] ;  /* 0x01000600ff0477ac */ /* 0x000e280008000a00 */
[----:B------:R3:W4:Y:S02]  /*0850*/  LDG.E.CONSTANT R27, desc[UR36][R6.64] ;  /* 0x00000024061b7981 */ /* 0x000724000c1e9900 */
[----:B---3--:R-:W-:Y:S01]  /*0860*/  MOV R6, R33 ;  /* 0x0000002100067202 */ /* 0x008fe20000000f00 */
[----:B------:R-:W-:Y:S01]  /*0870*/  IMAD.MOV.U32 R7, RZ, RZ, R31 ;  /* 0x000000ffff077224 */ /* 0x000fe200078e001f */
[----:B0-----:R-:W-:Y:S01]  /*0880*/  MOV R4, UR4 ;  /* 0x0000000400047c02 */ /* 0x001fe20008000f00 */
[----:B------:R-:W-:-:S02]  /*0890*/  IMAD.U32 R5, RZ, RZ, UR5 ;  /* 0x00000005ff057e24 */ /* 0x000fc4000f8e00ff */
[----:B----4-:R-:W-:Y:S01]  /*08a0*/  IMAD.SHL.U32 R28, R27, 0x4, RZ ;  /* 0x000000041b1c7824 */ /* 0x010fe200078e00ff */
[----:B------:R1:W-:Y:S04]  /*08b0*/  STL.64 [R1+0x8], R26 ;  /* 0x0000081a01007387 */ /* 0x0003e80000100a00 */
[----:B------:R1:W-:Y:S04]  /*08c0*/  STL.64 [R1+0x10], R28 ;  /* 0x0000101c01007387 */ /* 0x0003e80000100a00 */
[----:B--2---:R1:W-:Y:S02]  /*08d0*/  STL [R1+0x18], R28 ;  /* 0x0000181c01007387 */ /* 0x0043e40000100800 */
[----:B------:R-:W-:-:S07]  /*08e0*/  LEPC R20, `(.L_x_1040) ;  /* 0x000000001014794e */ /* 0x000fce0000000000 */
[----:B-1----:R-:W-:Y:S05]  /*08f0*/  CALL.ABS.NOINC R8 ;  /* 0x0000000008007343 */ /* 0x002fea0003c00000 */
.L_x_1040:
        /* <DEDUP_REMOVED lines=14> */
.L_x_1041:
        /* <DEDUP_REMOVED lines=19> */
.L_x_1042:
        /* <DEDUP_REMOVED lines=16> */
.L_x_1043:
        /* <DEDUP_REMOVED lines=16> */
.L_x_1044:
        /* <DEDUP_REMOVED lines=16> */
.L_x_1045:
        /* <DEDUP_REMOVED lines=16> */
.L_x_1046:
        /* <DEDUP_REMOVED lines=16> */
.L_x_1047:
        /* <DEDUP_REMOVED lines=16> */
.L_x_1048:
        /* <DEDUP_REMOVED lines=16> */
.L_x_1049:
        /* <DEDUP_REMOVED lines=19> */
.L_x_1050:
        /* <DEDUP_REMOVED lines=16> */
.L_x_1051:
        /* <DEDUP_REMOVED lines=16> */
.L_x_1052:
[----:B------:R-:W2:Y:S01]  /*1540*/  LDG.E R39, desc[UR36][R38.64+0xc] ;  /* 0x00000c2426277981 */ /* 0x000ea2000c1e1900 */
[----:B------:R-:W-:Y:S02]  /*1550*/  ISETP.NE.AND P6, PT, R34, RZ, PT ;  /* 0x000000ff2200720c */ /* 0x000fe40003fc5270 */
[----:B------:R-:W-:Y:S01]  /*1560*/  IADD3 R17, PT, PT, R32, R17, RZ ;  /* 0x0000001120117210 */ /* 0x000fe20007ffe0ff */
[----:B--2---:R0:W-:Y:S10]  /*1570*/  STG.E desc[UR36][R36.64+0xc], R39 ;  /* 0x00000c2724007986 */ /* 0x0041f4000c101924 */
[----:B------:R-:W-:Y:S05]  /*1580*/  @!P6 BRA `(.L_x_1053) ;  /* 0xfffffff00030e947 */ /* 0x000fea000383ffff */
[----:B------:R-:W-:Y:S05]  /*1590*/  EXIT ;  /* 0x000000000000794d */ /* 0x000fea0003800000 */
.L_x_1054:
        /* <DEDUP_REMOVED lines=14> */
.L_x_1435:


//--------------------- .text._Z5evictIfLi2ELi8ELi1EEvPT_S1_PKiS3_S3_S3_iiiiii --------------------------
	.section	.text._Z5evictIfLi2ELi8ELi1EEvPT_S1_PKiS3_S3_S3_iiiiii,"ax",@progbits
	.align	128
        .global         _Z5evictIfLi2ELi8ELi1EEvPT_S1_PKiS3_S3_S3_iiiiii
        .type           _Z5evictIfLi2ELi8ELi1EEvPT_S1_PKiS3_S3_S3_iiiiii,@function
        .size           _Z5evictIfLi2ELi8ELi1EEvPT_S1_PKiS3_S3_S3_iiiiii,(.L_x_1436 - _Z5evictIfLi2ELi8ELi1EEvPT_S1_PKiS3_S3_S3_iiiiii)
        .other          _Z5evictIfLi2ELi8ELi1EEvPT_S1_PKiS3_S3_S3_iiiiii,@"STO_CUDA_ENTRY STV_DEFAULT"
_Z5evictIfLi2ELi8ELi1EEvPT_S1_PKiS3_S3_S3_iiiiii:
.text._Z5evictIfLi2ELi8ELi1EEvPT_S1_PKiS3_S3_S3_iiiiii:
        /* <DEDUP_REMOVED lines=53> */
.L_x_1055:
        /* <DEDUP_REMOVED lines=18> */
.L_x_1056:
        /* <DEDUP_REMOVED lines=14> */
.L_x_1057:
[C---:B------:R-:W-:Y:S01]  /*0550*/  IMAD.IADD R8, R24.reuse, 0x1, R18 ;  /* 0x0000000118087824 */ /* 0x040fe200078e0212 */
[----:B------:R0:W1:Y:S01]  /*0560*/  LDC.64 R10, c[0x4][R19] ;  /* 0x01000000130a7b82 */ /* 0x0000620000000a00 */
[----:B------:R-:W-:Y:S01]  /*0570*/  IMAD.IADD R9, R24, 0x1, R22 ;  /* 0x0000000118097824 */ /* 0x000fe200078e0216 */
[----:B------:R-:W2:Y:S01]  /*0580*/  LDCU.64 UR4, c[0x4][0x20] ;  /* 0x01000400ff0477ac */ /* 0x000ea20008000a00 */
[----:B------:R-:W-:Y:S01]  /*0590*/  MOV R6, R33 ;  /* 0x0000002100067202 */ /* 0x000fe20000000f00 */
[----:B------:R-:W-:Y:S02]  /*05a0*/  IMAD.MOV.U32 R7, RZ, RZ, R31 ;  /* 0x000000ffff077224 */ /* 0x000fe400078e001f */
[----:B------:R0:W-:Y:S01]  /*05b0*/  STL.64 [R1], R8 ;  /* 0x0000000801007387 */ /* 0x0001e20000100a00 */
[----:B--2---:R-:W-:Y:S01]  /*05c0*/  MOV R4, UR4 ;  /* 0x0000000400047c02 */ /* 0x004fe20008000f00 */
[----:B0-----:R-:W-:-:S07]  /*05d0*/  IMAD.U32 R5, RZ, RZ, UR5 ;  /* 0x00000005ff057e24 */ /* 0x001fce000f8e00ff */
[----:B------:R-:W-:-:S07]  /*05e0*/  LEPC R20, `(.L_x_1058) ;  /* 0x000000001014794e */ /* 0x000fce0000000000 */
[----:B-1----:R-:W-:Y:S05]  /*05f0*/  CALL.ABS.NOINC R10 ;  /* 0x000000000a007343 */ /* 0x002fea0003c00000 */
.L_x_1058:
[----:B------:R-:W-:-:S13]  /*0600*/  ISETP.GE.AND P0, PT, R18, R22, PT ;  /* 0x000000161200720c */ /* 0x000fda0003f06270 */
[----:B------:R-:W-:Y:S05]  /*0610*/  @P0 EXIT ;  /* 0x000000000000094d */ /* 0x000fea0003800000 */
[----:B------:R-:W0:Y:S02]  /*0620*/  LDCU UR4, c[0x0][0x3c0] ;  /* 0x00007800ff0477ac */ /* 0x000e240008000800 */
[C---:B0-----:R-:W-:Y:S02]  /*0630*/  IMAD R25, R24.reuse, UR4, R22 ;  /* 0x0000000418197c24 */ /* 0x041fe4000f8e0216 */
[----:B------:R-:W-:-:S07]  /*0640*/  IMAD R23, R24, UR4, R18 ;  /* 0x0000000418177c24 */ /* 0x000fce000f8e0212 */
.L_x_1071:
[----:B0-----:R-:W0:Y:S01]  /*0650*/  LDC.64 R4, c[0x0][0x390] ;  /* 0x0000e400ff047b82 */ /* 0x001e220000000a00 */
[----:B------:R-:W1:Y:S01]  /*0660*/  LDCU UR6, c[0x0][0x3b4] ;  /* 0x00007680ff0677ac */ /* 0x000e620008000800 */
[----:B------:R-:W2:Y:S01]  /*0670*/  LDCU.64 UR4, c[0x4][0x28] ;  /* 0x01000500ff0477ac */ /* 0x000ea20008000a00 */
[----:B0-----:R-:W-:-:S06]  /*0680*/  IMAD.WIDE R4, R23, 0x4, R4 ;  /* 0x0000000417047825 */ /* 0x001fcc00078e0204 */
[----:B------:R2:W1:Y:S01]  /*0690*/  LDG.E.CONSTANT R4, desc[UR36][R4.64] ;  /* 0x0000002404047981 */ /* 0x000462000c1e9900 */
[----:B------:R-:W-:Y:S01]  /*06a0*/  HFMA2 R3, -RZ, RZ, 0, 0 ;  /* 0x00000000ff037431 */ /* 0x000fe200000001ff */
[----:B------:R-:W-:Y:S01]  /*06b0*/  IADD3 R24, PT, PT, R32, R23, RZ ;  /* 0x0000001720187210 */ /* 0x000fe20007ffe0ff */
[----:B------:R-:W-:Y:S01]  /*06c0*/  IMAD.MOV.U32 R6, RZ, RZ, R33 ;  /* 0x000000ffff067224 */ /* 0x000fe200078e0021 */
[----:B------:R-:W-:Y:S02]  /*06d0*/  MOV R30, 0x0 ;  /* 0x00000000001e7802 */ /* 0x000fe40000000f00 */
[----:B------:R-:W-:Y:S01]  /*06e0*/  ISETP.GE.AND P0, PT, R24, R25, PT ;  /* 0x000000191800720c */ /* 0x000fe20003f06270 */
[----:B------:R-:W-:Y:S01]  /*06f0*/  STL.64 [R1+0x10], R24 ;  /* 0x0000101801007387 */ /* 0x000fe20000100a00 */
[----:B------:R0:W3:Y:S01]  /*0700*/  LDC.64 R8, c[0x4][R30] ;  /* 0x010000001e087b82 */ /* 0x0000e20000000a00 */
[----:B------:R-:W-:Y:S02]  /*0710*/  MOV R7, R31 ;  /* 0x0000001f00077202 */ /* 0x000fe40000000f00 */
[----:B------:R-:W-:Y:S01]  /*0720*/  STL.64 [R1], R2 ;  /* 0x0000000201007387 */ /* 0x000fe20000100a00 */
        /* <DEDUP_REMOVED lines=9> */
.L_x_1059:
        /* <DEDUP_REMOVED lines=20> */
.L_x_1060:
        /* <DEDUP_REMOVED lines=14> */
.L_x_1061:
        /* <DEDUP_REMOVED lines=19> */
.L_x_1062:
        /* <DEDUP_REMOVED lines=16> */
.L_x_1063:
        /* <DEDUP_REMOVED lines=16> */
.L_x_1064:
        /* <DEDUP_REMOVED lines=16> */
.L_x_1065:
        /* <DEDUP_REMOVED lines=16> */
.L_x_1066:
        /* <DEDUP_REMOVED lines=16> */
.L_x_1067:
        /* <DEDUP_REMOVED lines=16> */
.L_x_1068:
        /* <DEDUP_REMOVED lines=16> */
.L_x_1069:
[----:B------:R-:W0:Y:S01]  /*1210*/  LDC.64 R4, c[0x0][0x388] ;  /* 0x0000e200ff047b82 */ /* 0x000e220000000a00 */
        /* <DEDUP_REMOVED lines=18> */
.L_x_1070:
[----:B------:R-:W2:Y:S01]  /*1340*/  LDG.E R37, desc[UR36][R36.64+0x4] ;  /* 0x0000042424257981 */ /* 0x000ea2000c1e1900 */
[----:B------:R-:W-:Y:S02]  /*1350*/  ISETP.NE.AND P6, PT, R34, RZ, PT ;  /* 0x000000ff2200720c */ /* 0x000fe40003fc5270 */
[----:B------:R-:W-:Y:S01]  /*1360*/  IADD3 R17, PT, PT, R32, R17, RZ ;  /* 0x0000001120117210 */ /* 0x000fe20007ffe0ff */
[----:B--2---:R0:W-:Y:S10]  /*1370*/  STG.E desc[UR36][R26.64+0x4], R37 ;  /* 0x000004251a007986 */ /* 0x0041f4000c101924 */
[----:B------:R-:W-:Y:S05]  /*1380*/  @!P6 BRA `(.L_x_1071) ;  /* 0xfffffff000b0e947 */ /* 0x000fea000383ffff */
[----:B------:R-:W-:Y:S05]  /*1390*/  EXIT ;  /* 0x000000000000794d */ /* 0x000fea0003800000 */
.L_x_1072:
        /* <DEDUP_REMOVED lines=14> */
.L_x_1436:


//--------------------- .text._Z5evictIfLi1ELi8ELi1EEvPT_S1_PKiS3_S3_S3_iiiiii --------------------------
	.section	.text._Z5evictIfLi1ELi8ELi1EEvPT_S1_PKiS3_S3_S3_iiiiii,"ax",@progbits
	.align	128
        .global         _Z5evictIfLi1ELi8ELi1EEvPT_S1_PKiS3_S3_S3_iiiiii
        .type           _Z5evictIfLi1ELi8ELi1EEvPT_S1_PKiS3_S3_S3_iiiiii,@function
        .size           _Z5evictIfLi1ELi8ELi1EEvPT_S1_PKiS3_S3_S3_iiiiii,(.L_x_1437 - _Z5evictIfLi1ELi8ELi1EEvPT_S1_PKiS3_S3_S3_iiiiii)
        .other          _Z5evictIfLi1ELi8ELi1EEvPT_S1_PKiS3_S3_S3_iiiiii,@"STO_CUDA_ENTRY STV_DEFAULT"
_Z5evictIfLi1ELi8ELi1EEvPT_S1_PKiS3_S3_S3_iiiiii:
.text._Z5evictIfLi1ELi8ELi1EEvPT_S1_PKiS3_S3_S3_iiiiii:
        /* <DEDUP_REMOVED lines=53> */
.L_x_1073:
        /* <DEDUP_REMOVED lines=18> */
.L_x_1074:
        /* <DEDUP_REMOVED lines=9> */
[----:B------:R-:W-:Y:S01]  /*0500*/  MOV R6, R33 ;  /* 0x0000002100067202 */ /* 0x000fe20000000f00 */
[----:B------:R-:W-:Y:S01]  /*0510*/  IMAD.MOV.U32 R7, RZ, RZ, R31 ;  /* 0x000000ffff077224 */ /* 0x000fe200078e001f */
[----:B0--34-:R-:W-:-:S07]  /*0520*/  IADD3 R19, PT, PT, R9, R28, -R16 ;  /* 0x0000001c09137210 */ /* 0x019fce0007ffe810 */
[----:B------:R-:W-:-:S07]  /*0530*/  LEPC R20, `(.L_x_1075) ;  /* 0x000000001014794e */ /* 0x000fce0000000000 */
[----:B------:R-:W-:Y:S05]  /*0540*/  CALL.ABS.NOINC R10 ;  /* 0x000000000a007343 */ /* 0x000fea0003c00000 */
.L_x_1075:
[C---:B------:R-:W-:Y:S01]  /*0550*/  IADD3 R8, PT, PT, R22.reuse, R28, RZ ;  /* 0x0000001c16087210 */ /* 0x040fe20007ffe0ff */
[----:B------:R-:W-:Y:S01]  /*0560*/  IMAD.IADD R9, R22, 0x1, R16 ;  /* 0x0000000116097824 */ /* 0x000fe200078e0210 */
[----:B------:R-:W0:Y:S01]  /*0570*/  LDC.64 R24, c[0x4][R24] ;  /* 0x0100000018187b82 */ /* 0x000e220000000a00 */
[----:B------:R-:W1:Y:S01]  /*0580*/  LDCU.64 UR4, c[0x4][0x20] ;  /* 0x01000400ff0477ac */ /* 0x000e620008000a00 */
[----:B------:R-:W-:Y:S01]  /*0590*/  MOV R6, R33 ;  /* 0x0000002100067202 */ /* 0x000fe20000000f00 */
[----:B------:R-:W-:Y:S01]  /*05a0*/  IMAD.MOV.U32 R7, RZ, RZ, R31 ;  /* 0x000000ffff077224 */ /* 0x000fe200078e001f */
[----:B------:R2:W-:Y:S01]  /*05b0*/  STL.64 [R1], R8 ;  /* 0x0000000801007387 */ /* 0x0005e20000100a00 */
[----:B-1----:R-:W-:Y:S01]  /*05c0*/  MOV R4, UR4 ;  /* 0x0000000400047c02 */ /* 0x002fe20008000f00 */
[----:B--2---:R-:W-:-:S07]  /*05d0*/  IMAD.U32 R5, RZ, RZ, UR5 ;  /* 0x00000005ff057e24 */ /* 0x004fce000f8e00ff */
[----:B------:R-:W-:-:S07]  /*05e0*/  LEPC R20, `(.L_x_1076) ;  /* 0x000000001014794e */ /* 0x000fce0000000000 */
[----:B0-----:R-:W-:Y:S05]  /*05f0*/  CALL.ABS.NOINC R24 ;  /* 0x0000000018007343 */ /* 0x001fea0003c00000 */
.L_x_1076:
[----:B------:R-:W-:-:S13]  /*0600*/  ISETP.GE.AND P0, PT, R28, R16, PT ;  /* 0x000000101c00720c */ /* 0x000fda0003f06270 */
[----:B------:R-:W-:Y:S05]  /*0610*/  @P0 EXIT ;  /* 0x000000000000094d */ /* 0x000fea0003800000 */
[----:B------:R-:W0:Y:S02]  /*0620*/  LDCU UR4, c[0x0][0x3c0] ;  /* 0x00007800ff0477ac */ /* 0x000e240008000800 */
[C---:B0-----:R-:W-:Y:S02]  /*0630*/  IMAD R25, R22.reuse, UR4, R16 ;  /* 0x0000000416197c24 */ /* 0x041fe4000f8e0210 */
[----:B------:R-:W-:-:S07]  /*0640*/  IMAD R23, R22, UR4, R28 ;  /* 0x0000000416177c24 */ /* 0x000fce000f8e021c */
.L_x_1088:
[----:B0-----:R-:W0:Y:S01]  /*0650*/  LDC.64 R4, c[0x0][0x390] ;  /* 0x0000e400ff047b82 */ /* 0x001e220000000a00 */
[----:B------:R-:W1:Y:S01]  /*0660*/  LDCU UR4, c[0x0][0x3b4] ;  /* 0x00007680ff0477ac */ /* 0x000e620008000800 */
[----:B0-----:R-:W-:-:S06]  /*0670*/  IMAD.WIDE R4, R23, 0x4, R4 ;  /* 0x0000000417047825 */ /* 0x001fcc00078e0204 */
[----:B------:R-:W1:Y:S01]  /*0680*/  LDG.E.CONSTANT R4, desc[UR36][R4.64] ;  /* 0x0000002404047981 */ /* 0x000e62000c1e9900 */
[----:B------:R-:W-:Y:S01]  /*0690*/  HFMA2 R3, -RZ, RZ, 0, 0 ;  /* 0x00000000ff037431 */ /* 0x000fe200000001ff */
[----:B------:R-:W-:Y:S01]  /*06a0*/  IADD3 R24, PT, PT, R32, R23, RZ ;  /* 0x0000001720187210 */ /* 0x000fe20007ffe0ff */
[----:B------:R-:W-:Y:S01]  /*06b0*/  IMAD.MOV.U32 R6, RZ, RZ, R33 ;  /* 0x000000ffff067224 */ /* 0x000fe200078e0021 */
[----:B------:R-:W-:Y:S02]  /*06c0*/  MOV R30, 0x0 ;  /* 0x00000000001e7802 */ /* 0x000fe40000000f00 */
[----:B------:R-:W-:Y:S01]  /*06d0*/  ISETP.GE.AND P0, PT, R24, R25, PT ;  /* 0x000000191800720c */ /* 0x000fe20003f06270 */
[----:B------:R-:W-:Y:S01]  /*06e0*/  STL.64 [R1+0x10], R24 ;  /* 0x0000101801007387 */ /* 0x000fe20000100a00 */
[----:B------:R0:W2:Y:S01]  /*06f0*/  LDC.64 R8, c[0x4][R30] ;  /* 0x010000001e087b82 */ /* 0x0000a20000000a00 */
[----:B------:R-:W-:Y:S02]  /*0700*/  MOV R7, R31 ;  /* 0x0000001f00077202 */ /* 0x000fe40000000f00 */
[----:B------:R-:W-:Y:S01]  /*0710*/  STL.64 [R1], R2 ;  /* 0x0000000201007387 */ /* 0x000fe20000100a00 */
[----:B------:R-:W-:Y:S01]  /*0720*/  P2R R34, PR, RZ, 0x1 ;  /* 0x00000001ff227803 */ /* 0x000fe20000000000 */
[----:B-1----:R-:W-:Y:S01]  /*0730*/  VIADD R22, R4, -UR4 ;  /* 0x8000000404167c36 */ /* 0x002fe20008000000 */
[----:B------:R-:W1:Y:S04]  /*0740*/  LDCU.64 UR4, c[0x4][0x28] ;  /* 0x01000500ff0477ac */ /* 0x000e680008000a00 */
[----:B------:R3:W-:Y:S02]  /*0750*/  STL.64 [R1+0x8], R22 ;  /* 0x0000081601007387 */ /* 0x0007e40000100a00 */
[----:B---3--:R-:W-:-:S02]  /*0760*/  IMAD.MOV.U32 R23, RZ, RZ, R24 ;  /* 0x000000ffff177224 */ /* 0x008fc400078e0018 */
[----:B-1----:R-:W-:Y:S01]  /*0770*/  IMAD.U32 R4, RZ, RZ, UR4 ;  /* 0x00000004ff047e24 */ /* 0x002fe2000f8e00ff */
[----:B0-2---:R-:W-:-:S07]  /*0780*/  MOV R5, UR5 ;  /* 0x0000000500057c02 */ /* 0x005fce0008000f00 */
[----:B------:R-:W-:-:S07]  /*0790*/  LEPC R20, `(.L_x_1077) ;  /* 0x000000001014794e */ /* 0x000fce0000000000 */
[----:B------:R-:W-:Y:S05]  /*07a0*/  CALL.ABS.NOINC R8 ;  /* 0x0000000008007343 */ /* 0x000fea0003c00000 */
.L_x_1077:
[----:B------:R-:W0:Y:S01]  /*07b0*/  LDC.64 R6, c[0x0][0x3a0] ;  /* 0x0000e800ff067b82 */ /* 0x000e220000000a00 */
[----:B------:R-:W1:Y:S02]  /*07c0*/  LDCU UR4, c[0x0][0x3c4] ;  /* 0x00007880ff0477ac */ /* 0x000e640008000800 */
[----:B-1----:R-:W-:Y:S01]  /*07d0*/  IMAD R3, R18, UR4, R19 ;  /* 0x0000000412037c24 */ /* 0x002fe2000f8e0213 */
[----:B------:R-:W-:Y:S01]  /*07e0*/  MOV R26, R19 ;  /* 0x00000013001a7202 */ /* 0x000fe20000000f00 */
[----:B------:R-:W-:Y:S01]  /*07f0*/  IMAD.MOV.U32 R11, RZ, RZ, RZ ;  /* 0x000000ffff0b7224 */ /* 0x000fe200078e00ff */
[----:B------:R1:W-:Y:S02]  /*0800*/  STL.64 [R1], R18 ;  /* 0x0000001201007387 */ /* 0x0003e40000100a00 */
[----:B------:R1:W2:Y:S01]  /*0810*/  LDC.64 R8, c[0x4][R30] ;  /* 0x010000001e087b82 */ /* 0x0002a20000000a00 */
[----:B0-----:R-:W-:Y:S01]  /*0820*/  IMAD.WIDE R6, R3, 0x4, R6 ;  /* 0x0000000403067825 */ /* 0x001fe200078e0206 */
[----:B------:R-:W0:Y:S04]  /*0830*/  LDCU.64 UR4, c[0x4][0x30] ;  /* 0x01000600ff0477ac */ /* 0x000e280008000a00 */
[----:B------:R3:W4:Y:S02]  /*0840*/  LDG.E.CONSTANT R27, desc[UR36][R6.64] ;  /* 0x00000024061b7981 */ /* 0x000724000c1e9900 */
[----:B---3--:R-:W-:Y:S01]  /*0850*/  IMAD.MOV.U32 R6, RZ, RZ, R33 ;  /* 0x000000ffff067224 */ /* 0x008fe200078e0021 */
[----:B------:R-:W-:Y:S01]  /*0860*/  MOV R7, R31 ;  /* 0x0000001f00077202 */ /* 0x000fe20000000f00 */
[----:B0-----:R-:W-:Y:S01]  /*0870*/  IMAD.U32 R4, RZ, RZ, UR4 ;  /* 0x00000004ff047e24 */ /* 0x001fe2000f8e00ff */
[----:B------:R-:W-:-:S02]  /*0880*/  MOV R5, UR5 ;  /* 0x0000000500057c02 */ /* 0x000fc40008000f00 */
[----:B----4-:R-:W-:Y:S01]  /*0890*/  MOV R10, R27 ;  /* 0x0000001b000a7202 */ /* 0x010fe20000000f00 */
[----:B------:R1:W-:Y:S04]  /*08a0*/  STL.64 [R1+0x8], R26 ;  /* 0x0000081a01007387 */ /* 0x0003e80000100a00 */
[----:B------:R1:W-:Y:S04]  /*08b0*/  STL.64 [R1+0x10], R10 ;  /* 0x0000100a01007387 */ /* 0x0003e80000100a00 */
[----:B--2---:R1:W-:Y:S02]  /*08c0*/  STL [R1+0x18], R27 ;  /* 0x0000181b01007387 */ /* 0x0043e40000100800 */
[----:B------:R-:W-:-:S07]  /*08d0*/  LEPC R20, `(.L_x_1078) ;  /* 0x000000001014794e */ /* 0x000fce0000000000 */
[----:B-1----:R-:W-:Y:S05]  /*08e0*/  CALL.ABS.NOINC R8 ;  /* 0x0000000008007343 */ /* 0x002fea0003c00000 */
.L_x_1078:
[----:B------:R-:W-:Y:S02]  /*08f0*/  HFMA2 R13, -RZ, RZ, 0, 0 ;  /* 0x00000000ff0d7431 */ /* 0x000fe400000001ff */
[--C-:B------:R-:W-:Y:S01]  /*0900*/  IMAD.MOV.U32 R10, RZ, RZ, R27.reuse ;  /* 0x000000ffff0a7224 */ /* 0x100fe200078e001b */
[----:B------:R-:W-:Y:S01]  /*0910*/  MOV R11, R2 ;  /* 0x00000002000b7202 */ /* 0x000fe20000000f00 */
[----:B------:R-:W-:Y:S01]  /*0920*/  IMAD.MOV.U32 R12, RZ, RZ, R27 ;  /* 0x000000ffff0c7224 */ /* 0x000fe200078e001b */
[----:B------:R0:W1:Y:S01]  /*0930*/  LDC.64 R8, c[0x4][R30] ;  /* 0x010000001e087b82 */ /* 0x0000620000000a00 */
[----:B------:R-:W-:Y:S01]  /*0940*/  IMAD.MOV.U32 R29, RZ, RZ, R22 ;  /* 0x000000ffff1d7224 */ /* 0x000fe200078e0016 */
[----:B------:R-:W2:Y:S01]  /*0950*/  LDCU.64 UR4, c[0x4][0x38] ;  /* 0x01000700ff0477ac */ /* 0x000ea20008000a00 */
[----:B------:R0:W-:Y:S01]  /*0960*/  STL.64 [R1], R10 ;  /* 0x0000000a01007387 */ /* 0x0001e20000100a00 */
[----:B------:R-:W-:Y:S01]  /*0970*/  MOV R6, R33 ;  /* 0x0000002100067202 */ /* 0x000fe20000000f00 */
[----:B------:R-:W-:-:S02]  /*0980*/  IMAD.MOV.U32 R7, RZ, RZ, R31 ;  /* 0x000000ffff077224 */ /* 0x000fc400078e001f */
[----:B------:R0:W-:Y:S04]  /*0990*/  STL.64 [R1+0x10], R12 ;  /* 0x0000100c01007387 */ /* 0x0001e80000100a00 */
[----:B------:R0:W-:Y:S01]  /*09a0*/  STL.64 [R1+0x8], R28 ;  /* 0x0000081c01007387 */ /* 0x0001e20000100a00 */
[----:B--2---:R-:W-:Y:S01]  /*09b0*/  MOV R4, UR4 ;  /* 0x0000000400047c02 */ /* 0x004fe20008000f00 */
[----:B------:R-:W-:-:S07]  /*09c0*/  IMAD.U32 R5, RZ, RZ, UR5 ;  /* 0x00000005ff057e24 */ /* 0x000fce000f8e00ff */
[----:B------:R-:W-:-:S07]  /*09d0*/  LEPC R20, `(.L_x_1079) ;  /* 0x000000001014794e */ /* 0x000fce0000000000 */
[----:B01----:R-:W-:Y:S05]  /*09e0*/  CALL.ABS.NOINC R8 ;  /* 0x0000000008007343 */ /* 0x003fea0003c00000 */
.L_x_1079:
[----:B------:R-:W0:Y:S01]  /*09f0*/  LDC.64 R16, c[0x0][0x380] ;  /* 0x0000e000ff107b82 */ /* 0x000e220000000a00 */
[-C--:B------:R-:W-:Y:S01]  /*0a00*/  MOV R10, R27.reuse ;  /* 0x0000001b000a7202 */ /* 0x080fe20000000f00 */
        /* <DEDUP_REMOVED lines=19> */
.L_x_1080:
[----:B------:R-:W2:Y:S01]  /*0b40*/  LDG.E R3, desc[UR36][R36.64+0x4] ;  /* 0x0000042424037981 */ /* 0x000ea2000c1e1900 */
[----:B------:R-:W-:Y:S02]  /*0b50*/  HFMA2 R13, -RZ, RZ, 0, 1.1920928955078125e-07 ;  /* 0x00000002ff0d7431 */ /* 0x000fe400000001ff */
[--C-:B------:R-:W-:Y:S01]  /*0b60*/  IMAD.MOV.U32 R10, RZ, RZ, R27.reuse ;  /* 0x000000ffff0a7224 */ /* 0x100fe200078e001b */
        /* <DEDUP_REMOVED lines=15> */
.L_x_1081:
[----:B------:R-:W2:Y:S01]  /*0c60*/  LDG.E R3, desc[UR36][R36.64+0x8] ;  /* 0x0000082424037981 */ /* 0x000ea2000c1e1900 */
[-C--:B------:R-:W-:Y:S01]  /*0c70*/  MOV R10, R27.reuse ;  /* 0x0000001b000a7202 */ /* 0x080fe20000000f00 */
        /* <DEDUP_REMOVED lines=16> */
.L_x_1082:
[----:B------:R-:W2:Y:S01]  /*0d80*/  LDG.E R3, desc[UR36][R36.64+0xc] ;  /* 0x00000c2424037981 */ /* 0x000ea2000c1e1900 */
[----:B------:R-:W-:Y:S02]  /*0d90*/  HFMA2 R13, -RZ, RZ, 0, 2.384185791015625e-07 ;  /* 0x00000004ff0d7431 */ /* 0x000fe400000001ff */
        /* <DEDUP_REMOVED lines=16> */
.L_x_1083:
        /* <DEDUP_REMOVED lines=18> */
.L_x_1084:
[----:B------:R-:W2:Y:S01]  /*0fc0*/  LDG.E R3, desc[UR36][R36.64+0x14] ;  /* 0x0000142424037981 */ /* 0x000ea2000c1e1900 */
[----:B------:R-:W-:Y:S02]  /*0fd0*/  HFMA2 R13, -RZ, RZ, 0, 3.5762786865234375e-07 ;  /* 0x00000006ff0d7431 */ /* 0x000fe400000001ff */
        /* <DEDUP_REMOVED lines=16> */
.L_x_1085:
        /* <DEDUP_REMOVED lines=18> */
.L_x_1086:
[----:B------:R-:W2:Y:S01]  /*1200*/  LDG.E R37, desc[UR36][R36.64+0x1c] ;  /* 0x00001c2424257981 */ /* 0x000ea2000c1e1900 */
[----:B------:R-:W-:Y:S01]  /*1210*/  IMAD.MOV.U32 R10, RZ, RZ, R27 ;  /* 0x000000ffff0a7224 */ /* 0x000fe200078e001b */
[----:B------:R-:W-:Y:S01]  /*1220*/  MOV R11, R2 ;  /* 0x00000002000b7202 */ /* 0x000fe20000000f00 */
[----:B------:R-:W-:Y:S01]  /*1230*/  IMAD.MOV.U32 R29, RZ, RZ, R22 ;  /* 0x000000ffff1d7224 */ /* 0x000fe200078e0016 */
[----:B------:R-:W-:Y:S01]  /*1240*/  MOV R12, R27 ;  /* 0x0000001b000c7202 */ /* 0x000fe20000000f00 */
[----:B------:R-:W-:Y:S01]  /*1250*/  IMAD.MOV.U32 R13, RZ, RZ, RZ ;  /* 0x000000ffff0d7224 */ /* 0x000fe200078e00ff */
        /* <DEDUP_REMOVED lines=12> */
.L_x_1087:
[----:B------:R-:W0:Y:S01]  /*1320*/  LDC.64 R6, c[0x0][0x388] ;  /* 0x0000e200ff067b82 */ /* 0x000e220000000a00 */
[----:B------:R-:W-:Y:S01]  /*1330*/  ISETP.NE.AND P6, PT, R34, RZ, PT ;  /* 0x000000ff2200720c */ /* 0x000fe20003fc5270 */
[----:B0-----:R-:W-:-:S06]  /*1340*/  IMAD.WIDE R4, R27, 0x4, R6 ;  /* 0x000000041b047825 */ /* 0x001fcc00078e0206 */
[----:B------:R-:W2:Y:S01]  /*1350*/  LDG.E R5, desc[UR36][R4.64] ;  /* 0x0000002404057981 */ /* 0x000ea2000c1e1900 */
[----:B------:R-:W-:Y:S01]  /*1360*/  IMAD.WIDE R6, R22, 0x4, R6 ;  /* 0x0000000416067825 */ /* 0x000fe200078e0206 */
[----:B------:R-:W-:-:S04]  /*1370*/  IADD3 R19, PT, PT, R32, R19, RZ ;  /* 0x0000001320137210 */ /* 0x000fc80007ffe0ff */
[----:B--2---:R0:W-:Y:S01]  /*1380*/  STG.E desc[UR36][R6.64], R5 ;  /* 0x0000000506007986 */ /* 0x0041e2000c101924 */
[----:B------:R-:W-:Y:S05]  /*1390*/  @!P6 BRA `(.L_x_1088) ;  /* 0xfffffff000ace947 */ /* 0x000fea000383ffff */
[----:B------:R-:W-:Y:S05]  /*13a0*/  EXIT ;  /* 0x000000000000794d */ /* 0x000fea0003800000 */
.L_x_1089:
        /* <DEDUP_REMOVED lines=13> */
.L_x_1437:


//--------------------- .text._Z5evictIfLi8ELi4ELi1EEvPT_S1_PKiS3_S3_S3_iiiiii --------------------------
	.section	.text._Z5evictIfLi8ELi4ELi1EEvPT_S1_PKiS3_S3_S3_iiiiii,"ax",@progbits
	.align	128
        .global         _Z5evictIfLi8ELi4ELi1EEvPT_S1_PKiS3_S3_S3_iiiiii
        .type           _Z5evictIfLi8ELi4ELi1EEvPT_S1_PKiS3_S3_S3_iiiiii,@function
        .size           _Z5evictIfLi8ELi4ELi1EEvPT_S1_PKiS3_S3_S3_iiiiii,(.L_x_1438 - _Z5evictIfLi8ELi4ELi1EEvPT_S1_PKiS3_S3_S3_iiiiii)
        .other          _Z5evictIfLi8ELi4ELi1EEvPT_S1_PKiS3_S3_S3_iiiiii,@"STO_CUDA_ENTRY STV_DEFAULT"
_Z5evictIfLi8ELi4ELi1EEvPT_S1_PKiS3_S3_S3_iiiiii:
.text._Z5evictIfLi8ELi4ELi1EEvPT_S1_PKiS3_S3_S3_iiiiii:
        /* <DEDUP_REMOVED lines=53> */
.L_x_1090:
        /* <DEDUP_REMOVED lines=18> */
.L_x_1091:
        /* <DEDUP_REMOVED lines=14> */
.L_x_1092:
        /* <DEDUP_REMOVED lines=11> */
.L_x_1093:
[----:B------:R-:W-:-:S13]  /*0600*/  ISETP.GE.AND P0, PT, R18, R22, PT ;  /* 0x000000161200720c */ /* 0x000fda0003f06270 */
[----:B------:R-:W-:Y:S05]  /*0610*/  @P0 EXIT ;  /* 0x000000000000094d */ /* 0x000fea0003800000 */
[----:B------:R-:W0:Y:S02]  /*0620*/  LDCU UR4, c[0x0][0x3c0] ;  /* 0x00007800ff0477ac */ /* 0x000e240008000800 */
[C---:B0-----:R-:W-:Y:S02]  /*0630*/  IMAD R25, R24.reuse, UR4, R22 ;  /* 0x0000000418197c24 */ /* 0x041fe4000f8e0216 */
[----:B------:R-:W-:-:S07]  /*0640*/  IMAD R23, R24, UR4, R18 ;  /* 0x0000000418177c24 */ /* 0x000fce000f8e0212 */
.L_x_1112:
        /* <DEDUP_REMOVED lines=23> */
.L_x_1094:
        /* <DEDUP_REMOVED lines=20> */
.L_x_1095:
        /* <DEDUP_REMOVED lines=14> */
.L_x_1096:
        /* <DEDUP_REMOVED lines=19> */
.L_x_1097:
        /* <DEDUP_REMOVED lines=16> */
.L_x_1098:
        /* <DEDUP_REMOVED lines=16> */
.L_x_1099:
        /* <DEDUP_REMOVED lines=19> */
.L_x_1100:
[----:B------:R-:W2:Y:S01]  /*0e40*/  LDG.E R3, desc[UR36][R42.64+0x10] ;  /* 0x000010242a037981 */ /* 0x000ea2000c1e1900 */
[----:B------:R-:W-:Y:S01]  /*0e50*/  MOV R30, R18 ;  /* 0x00000012001e7202 */ /* 0x000fe20000000f00 */
[----:B------:R-:W-:Y:S01]  /*0e60*/  IMAD.MOV.U32 R33, RZ, RZ, 0x1 ;  /* 0x00000001ff217424 */ /* 0x000fe200078e00ff */
[----:B------:R0:W1:Y:S01]  /*0e70*/  LDC.64 R8, c[0x4][R34] ;  /* 0x0100000022087b82 */ /* 0x0000620000000a00 */
[----:B------:R-:W3:Y:S01]  /*0e80*/  LDCU.64 UR4, c[0x4][0x38] ;  /* 0x01000700ff0477ac */ /* 0x000ee20008000a00 */
[----:B------:R-:W-:Y:S01]  /*0e90*/  MOV R6, R27 ;  /* 0x0000001b00067202 */ /* 0x000fe20000000f00 */
[----:B------:R-:W-:Y:S01]  /*0ea0*/  STL.64 [R1+0x8], R30 ;  /* 0x0000081e01007387 */ /* 0x000fe20000100a00 */
[----:B------:R-:W-:-:S03]  /*0eb0*/  IMAD.MOV.U32 R7, RZ, RZ, R2 ;  /* 0x000000ffff077224 */ /* 0x000fc600078e0002 */
        /* <DEDUP_REMOVED lines=9> */
.L_x_1101:
        /* <DEDUP_REMOVED lines=17> */
.L_x_1102:
        /* <DEDUP_REMOVED lines=17> */
.L_x_1103:
        /* <DEDUP_REMOVED lines=16> */
.L_x_1104:
        /* <DEDUP_REMOVED lines=19> */
.L_x_1105:
        /* <DEDUP_REMOVED lines=16> */
.L_x_1106:
        /* <DEDUP_REMOVED lines=16> */
.L_x_1107:
        /* <DEDUP_REMOVED lines=16> */
.L_x_1108:
        /* <DEDUP_REMOVED lines=16> */
.L_x_1109:
        /* <DEDUP_REMOVED lines=16> */
.L_x_1110:
        /* <DEDUP_REMOVED lines=16> */
.L_x_1111:
[----:B------:R-:W2:Y:S01]  /*19a0*/  LDG.E R33, desc[UR36][R32.64+0x1c] ;  /* 0x00001c2420217981 */ /* 0x000ea2000c1e1900 */
[----:B------:R-:W-:Y:S02]  /*19b0*/  ISETP.NE.AND P6, PT, R38, RZ, PT ;  /* 0x000000ff2600720c */ /* 0x000fe40003fc5270 */
[----:B------:R-:W-:Y:S01]  /*19c0*/  IADD3 R17, PT, PT, R37, R17, RZ ;  /* 0x0000001125117210 */ /* 0x000fe20007ffe0ff */
[----:B--2---:R0:W-:Y:S10]  /*19d0*/  STG.E desc[UR36][R30.64+0x1c], R33 ;  /* 0x00001c211e007986 */ /* 0x0041f4000c101924 */
[----:B------:R-:W-:Y:S05]  /*19e0*/  @!P6 BRA `(.L_x_1112) ;  /* 0xffffffec0018e947 */ /* 0x000fea000383ffff */
[----:B------:R-:W-:Y:S05]  /*19f0*/  EXIT ;  /* 0x000000000000794d */ /* 0x000fea0003800000 */
.L_x_1113:
        /* <DEDUP_REMOVED lines=16> */
.L_x_1438:


//--------------------- .text._Z5evictIfLi4ELi4ELi1EEvPT_S1_PKiS3_S3_S3_iiiiii --------------------------
	.section	.text._Z5evictIfLi4ELi4ELi1EEvPT_S1_PKiS3_S3_S3_iiiiii,"ax",@progbits
	.align	128
        .global         _Z5evictIfLi4ELi4ELi1EEvPT_S1_PKiS3_S3_S3_iiiiii
        .type           _Z5evictIfLi4ELi4ELi1EEvPT_S1_PKiS3_S3_S3_iiiiii,@function
        .size           _Z5evictIfLi4ELi4ELi1EEvPT_S1_PKiS3_S3_S3_iiiiii,(.L_x_1439 - _Z5evictIfLi4ELi4ELi1EEvPT_S1_PKiS3_S3_S3_iiiiii)
        .other          _Z5evictIfLi4ELi4ELi1EEvPT_S1_PKiS3_S3_S3_iiiiii,@"STO_CUDA_ENTRY STV_DEFAULT"
_Z5evictIfLi4ELi4ELi1EEvPT_S1_PKiS3_S3_S3_iiiiii:
.text._Z5evictIfLi4ELi4ELi1EEvPT_S1_PKiS3_S3_S3_iiiiii:
        /* <DEDUP_REMOVED lines=53> */
.L_x_1114:
        /* <DEDUP_REMOVED lines=18> */
.L_x_1115:
        /* <DEDUP_REMOVED lines=14> */
.L_x_1116:
[C---:B------:R-:W-:Y:S01]  /*0550*/  IADD3 R8, PT, PT, R24.reuse, R18, RZ ;  /* 0x0000001218087210 */ /* 0x040fe20007ffe0ff */
[----:B------:R-:W-:Y:S01]  /*0560*/  IMAD.IADD R9, R24, 0x1, R22 ;  /* 0x0000000118097824 */ /* 0x000fe200078e0216 */
[----:B------:R0:W1:Y:S01]  /*0570*/  LDC.64 R10, c[0x4][R19] ;  /* 0x01000000130a7b82 */ /* 0x0000620000000a00 */
[----:B------:R-:W2:Y:S01]  /*0580*/  LDCU.64 UR4, c[0x4][0x20] ;  /* 0x01000400ff0477ac */ /* 0x000ea20008000a00 */
[----:B------:R-:W-:Y:S01]  /*0590*/  MOV R6, R33 ;  /* 0x0000002100067202 */ /* 0x000fe20000000f00 */
[----:B------:R-:W-:Y:S01]  /*05a0*/  IMAD.MOV.U32 R7, RZ, RZ, R31 ;  /* 0x000000ffff077224 */ /* 0x000fe200078e001f */
[----:B------:R0:W-:Y:S01]  /*05b0*/  STL.64 [R1], R8 ;  /* 0x0000000801007387 */ /* 0x0001e20000100a00 */
[----:B--2---:R-:W-:Y:S01]  /*05c0*/  MOV R4, UR4 ;  /* 0x0000000400047c02 */ /* 0x004fe20008000f00 */
[----:B0-----:R-:W-:-:S07]  /*05d0*/  IMAD.U32 R5, RZ, RZ, UR5 ;  /* 0x00000005ff057e24 */ /* 0x001fce000f8e00ff */
[----:B------:R-:W-:-:S07]  /*05e0*/  LEPC R20, `(.L_x_1117) ;  /* 0x000000001014794e */ /* 0x000fce0000000000 */
[----:B-1----:R-:W-:Y:S05]  /*05f0*/  CALL.ABS.NOINC R10 ;  /* 0x000000000a007343 */ /* 0x002fea0003c00000 */
.L_x_1117:
[----:B------:R-:W-:-:S13]  /*0600*/  ISETP.GE.AND P0, PT, R18, R22, PT ;  /* 0x000000161200720c */ /* 0x000fda0003f06270 */
[----:B------:R-:W-:Y:S05]  /*0610*/  @P0 EXIT ;  /* 0x000000000000094d */ /* 0x000fea0003800000 */
[----:B------:R-:W0:Y:S02]  /*0620*/  LDCU UR4, c[0x0][0x3c0] ;  /* 0x00007800ff0477ac */ /* 0x000e240008000800 */
[C---:B0-----:R-:W-:Y:S02]  /*0630*/  IMAD R25, R24.reuse, UR4, R22 ;  /* 0x0000000418197c24 */ /* 0x041fe4000f8e0216 */
[----:B------:R-:W-:-:S07]  /*0640*/  IMAD R23, R24, UR4, R18 ;  /* 0x0000000418177c24 */ /* 0x000fce000f8e0212 */
.L_x_1128:
        /* <DEDUP_REMOVED lines=23> */
.L_x_1118:
        /* <DEDUP_REMOVED lines=20> */
.L_x_1119:
        /* <DEDUP_REMOVED lines=14> */
.L_x_1120:
        /* <DEDUP_REMOVED lines=19> */
.L_x_1121:
        /* <DEDUP_REMOVED lines=16> */
.L_x_1122:
        /* <DEDUP_REMOVED lines=16> */
.L_x_1123:
        /* <DEDUP_REMOVED lines=16> */
.L_x_1124:
        /* <DEDUP_REMOVED lines=19> */
.L_x_1125:
        /* <DEDUP_REMOVED lines=16> */
.L_x_1126:
        /* <DEDUP_REMOVED lines=16> */
.L_x_1127:
[----:B------:R-:W2:Y:S01]  /*1140*/  LDG.E R39, desc[UR36][R38.64+0xc] ;  /* 0x00000c2426277981 */ /* 0x000ea2000c1e1900 */
[----:B------:R-:W-:Y:S02]  /*1150*/  ISETP.NE.AND P6, PT, R34, RZ, PT ;  /* 0x000000ff2200720c */ /* 0x000fe40003fc5270 */
[----:B------:R-:W-:Y:S01]  /*1160*/  IADD3 R17, PT, PT, R32, R17, RZ ;  /* 0x0000001120117210 */ /* 0x000fe20007ffe0ff */
[----:B--2---:R0:W-:Y:S10]  /*1170*/  STG.E desc[UR36][R36.64+0xc], R39 ;  /* 0x00000c2724007986 */ /* 0x0041f4000c101924 */
[----:B------:R-:W-:Y:S05]  /*1180*/  @!P6 BRA `(.L_x_1128) ;  /* 0xfffffff40030e947 */ /* 0x000fea000383ffff */
[----:B------:R-:W-:Y:S05]  /*1190*/  EXIT ;  /* 0x000000000000794d */ /* 0x000fea0003800000 */
.L_x_1129:
        /* <DEDUP_REMOVED lines=14> */
.L_x_1439:


//--------------------- .text._Z5evictIfLi2ELi4ELi1EEvPT_S1_PKiS3_S3_S3_iiiiii --------------------------
	.section	.text._Z5evictIfLi2ELi4ELi1EEvPT_S1_PKiS3_S3_S3_iiiiii,"ax",@progbits
	.align	128
        .global         _Z5evictIfLi2ELi4ELi1EEvPT_S1_PKiS3_S3_S3_iiiiii
        .type           _Z5evictIfLi2ELi4ELi1EEvPT_S1_PKiS3_S3_S3_iiiiii,@function
        .size           _Z5evictIfLi2ELi4ELi1EEvPT_S1_PKiS3_S3_S3_iiiiii,(.L_x_1440 - _Z5evictIfLi2ELi4ELi1EEvPT_S1_PKiS3_S3_S3_iiiiii)
        .other          _Z5evictIfLi2ELi4ELi1EEvPT_S1_PKiS3_S3_S3_iiiiii,@"STO_CUDA_ENTRY STV_DEFAULT"
_Z5evictIfLi2ELi4ELi1EEvPT_S1_PKiS3_S3_S3_iiiiii:
.text._Z5evictIfLi2ELi4ELi1EEvPT_S1_PKiS3_S3_S3_iiiiii:
        /* <DEDUP_REMOVED lines=53> */
.L_x_1130:
        /* <DEDUP_REMOVED lines=18> */
.L_x_1131:
        /* <DEDUP_REMOVED lines=14> */
.L_x_1132:
        /* <DEDUP_REMOVED lines=11> */
.L_x_1133:
[----:B------:R-:W0:Y:S01]  /*0600*/  LDCU UR4, c[0x0][0x3c0] ;  /* 0x00007800ff0477ac */ /* 0x000e220008000800 */
[----:B------:R-:W-:Y:S01]  /*0610*/  ISETP.GE.AND P0, PT, R30, R16, PT ;  /* 0x000000101e00720c */ /* 0x000fe20003f06270 */
[C---:B0-----:R-:W-:Y:S02]  /*0620*/  IMAD R19, R18.reuse, UR4, R16 ;  /* 0x0000000412137c24 */ /* 0x041fe4000f8e0210 */
[----:B------:R-:W-:-:S10]  /*0630*/  IMAD R17, R18, UR4, R30 ;  /* 0x0000000412117c24 */ /* 0x000fd4000f8e021e */
[----:B------:R-:W-:Y:S05]  /*0640*/  @P0 EXIT ;  /* 0x000000000000094d */ /* 0x000fea0003800000 */
[C---:B------:R-:W-:Y:S01]  /*0650*/  VIMNMX.U32 R0, PT, PT, R32.reuse, 0x1, !PT ;  /* 0x0000000120007848 */ /* 0x040fe20007fe0000 */
[----:B------:R-:W-:Y:S01]  /*0660*/  BSSY.RECONVERGENT B6, `(.L_x_1134) ;  /* 0x00000ac000067945 */ /* 0x000fe20003800200 */
[----:B------:R-:W-:Y:S02]  /*0670*/  IADD3 R18, PT, PT, R32, R17, RZ ;  /* 0x0000001120127210 */ /* 0x000fe40007ffe0ff */
[----:B------:R-:W0:Y:S01]  /*0680*/  I2F.U32.RP R6, R0 ;  /* 0x0000000000067306 */ /* 0x000e220000209000 */
[----:B------:R-:W-:Y:S01]  /*0690*/  IMAD.MOV R7, RZ, RZ, -R0 ;  /* 0x000000ffff077224 */ /* 0x000fe200078e0a00 */
[----:B------:R-:W-:Y:S02]  /*06a0*/  ISETP.GE.AND P0, PT, R18, R19, PT ;  /* 0x000000131200720c */ /* 0x000fe40003f06270 */
[----:B------:R-:W-:Y:S02]  /*06b0*/  VIMNMX R3, PT, PT, R19, R18, !PT ;  /* 0x0000001213037248 */ /* 0x000fe40007fe0100 */
[----:B------:R-:W-:-:S02]  /*06c0*/  SEL R24, RZ, 0x1, P0 ;  /* 0x00000001ff187807 */ /* 0x000fc40000000000 */
[----:B------:R-:W-:Y:S02]  /*06d0*/  ISETP.NE.U32.AND P2, PT, R0, RZ, PT ;  /* 0x000000ff0000720c */ /* 0x000fe40003f45070 */
[----:B------:R-:W-:Y:S01]  /*06e0*/  IADD3 R3, PT, PT, R3, -R18, -R24 ;  /* 0x8000001203037210 */ /* 0x000fe20007ffe818 */
[----:B0-----:R-:W0:Y:S02]  /*06f0*/  MUFU.RCP R6, R6 ;  /* 0x0000000600067308 */ /* 0x001e240000001000 */
[----:B0-----:R-:W-:-:S06]  /*0700*/  VIADD R4, R6, 0xffffffe ;  /* 0x0ffffffe06047836 */ /* 0x001fcc0000000000 */
[----:B------:R0:W1:Y:S02]  /*0710*/  F2I.FTZ.U32.TRUNC.NTZ R5, R4 ;  /* 0x0000000400057305 */ /* 0x000064000021f000 */
[----:B0-----:R-:W-:Y:S02]  /*0720*/  IMAD.MOV.U32 R4, RZ, RZ, RZ ;  /* 0x000000ffff047224 */ /* 0x001fe400078e00ff */
[----:B-1----:R-:W-:-:S04]  /*0730*/  IMAD R7, R7, R5, RZ ;  /* 0x0000000507077224 */ /* 0x002fc800078e02ff */
[----:B------:R-:W-:-:S06]  /*0740*/  IMAD.HI.U32 R6, R5, R7, R4 ;  /* 0x0000000705067227 */ /* 0x000fcc00078e0004 */
[----:B------:R-:W-:-:S04]  /*0750*/  IMAD.HI.U32 R5, R6, R3, RZ ;  /* 0x0000000306057227 */ /* 0x000fc800078e00ff */
[----:B------:R-:W-:-:S04]  /*0760*/  IMAD.MOV R4, RZ, RZ, -R5 ;  /* 0x000000ffff047224 */ /* 0x000fc800078e0a05 */
[----:B------:R-:W-:-:S05]  /*0770*/  IMAD R3, R0, R4, R3 ;  /* 0x0000000400037224 */ /* 0x000fca00078e0203 */
[----:B------:R-:W-:-:S13]  /*0780*/  ISETP.GE.U32.AND P0, PT, R3, R0, PT ;  /* 0x000000000300720c */ /* 0x000fda0003f06070 */
[----:B------:R-:W-:Y:S01]  /*0790*/  @P0 IADD3 R3, PT, PT, -R0, R3, RZ ;  /* 0x0000000300030210 */ /* 0x000fe20007ffe1ff */
[----:B------:R-:W-:-:S03]  /*07a0*/  @P0 VIADD R5, R5, 0x1 ;  /* 0x0000000105050836 */ /* 0x000fc60000000000 */
[----:B------:R-:W-:-:S13]  /*07b0*/  ISETP.GE.U32.AND P1, PT, R3, R0, PT ;  /* 0x000000000300720c */ /* 0x000fda0003f26070 */
[----:B------:R-:W-:Y:S01]  /*07c0*/  @P1 VIADD R5, R5, 0x1 ;  /* 0x0000000105051836 */ /* 0x000fe20000000000 */
[----:B------:R-:W-:-:S04]  /*07d0*/  @!P2 LOP3.LUT R5, RZ, R0, RZ, 0x33, !PT ;  /* 0x00000000ff05a212 */ /* 0x000fc800078e33ff */
[----:B------:R-:W-:-:S04]  /*07e0*/  IADD3 R24, PT, PT, R24, R5, RZ ;  /* 0x0000000518187210 */ /* 0x000fc80007ffe0ff */
[----:B------:R-:W-:-:S04]  /*07f0*/  LOP3.LUT R0, R24, 0x1, RZ, 0xc0, !PT ;  /* 0x0000000118007812 */ /* 0x000fc800078ec0ff */
[----:B------:R-:W-:-:S13]  /*0800*/  ISETP.NE.U32.AND P0, PT, R0, 0x1, PT ;  /* 0x000000010000780c */ /* 0x000fda0003f05070 */
[----:B------:R-:W-:Y:S05]  /*0810*/  @!P0 BRA `(.L_x_1135) ;  /* 0x0000000800408947 */ /* 0x000fea0003800000 */
[----:B------:R-:W0:Y:S01]  /*0820*/  LDC.64 R4, c[0x0][0x390] ;  /* 0x0000e400ff047b82 */ /* 0x000e220000000a00 */
[----:B------:R-:W1:Y:S01]  /*0830*/  LDCU UR4, c[0x0][0x3b4] ;  /* 0x00007680ff0477ac */ /* 0x000e620008000800 */
[----:B0-----:R-:W-:-:S06]  /*0840*/  IMAD.WIDE R4, R17, 0x4, R4 ;  /* 0x0000000411047825 */ /* 0x001fcc00078e0204 */
[----:B------:R-:W1:Y:S01]  /*0850*/  LDG.E.CONSTANT R4, desc[UR36][R4.64] ;  /* 0x0000002404047981 */ /* 0x000e62000c1e9900 */
[----:B------:R-:W-:Y:S01]  /*0860*/  IMAD.MOV.U32 R3, RZ, RZ, RZ ;  /* 0x000000ffff037224 */ /* 0x000fe200078e00ff */
[----:B------:R-:W0:Y:S01]  /*0870*/  LDC.64 R22, c[0x4][R22] ;  /* 0x0100000016167b82 */ /* 0x000e220000000a00 */
[----:B------:R-:W-:Y:S01]  /*0880*/  IMAD.MOV.U32 R6, RZ, RZ, R27 ;  /* 0x000000ffff067224 */ /* 0x000fe200078e001b */
[----:B------:R2:W-:Y:S01]  /*0890*/  STL.64 [R1+0x10], R18 ;  /* 0x0000101201007387 */ /* 0x0005e20000100a00 */
[----:B------:R-:W-:-:S03]  /*08a0*/  MOV R7, R26 ;  /* 0x0000001a00077202 */ /* 0x000fc60000000f00 */
[----:B------:R2:W-:Y:S01]  /*08b0*/  STL.64 [R1], R2 ;  /* 0x0000000201007387 */ /* 0x0005e20000100a00 */
[----:B-1----:R-:W-:Y:S01]  /*08c0*/  VIADD R16, R4, -UR4 ;  /* 0x8000000404107c36 */ /* 0x002fe20008000000 */
[----:B------:R-:W1:Y:S03]  /*08d0*/  LDCU.64 UR4, c[0x4][0x28] ;  /* 0x01000500ff0477ac */ /* 0x000e660008000a00 */
[----:B------:R-:W-:Y:S01]  /*08e0*/  IMAD.SHL.U32 R31, R16, 0x2, RZ ;  /* 0x00000002101f7824 */ /* 0x000fe200078e00ff */
[----:B------:R2:W-:Y:S01]  /*08f0*/  STL.64 [R1+0x8], R16 ;  /* 0x0000081001007387 */ /* 0x0005e20000100a00 */
[----:B-1----:R-:W-:Y:S01]  /*0900*/  MOV R4, UR4 ;  /* 0x0000000400047c02 */ /* 0x002fe20008000f00 */
[----:B0-2---:R-:W-:-:S07]  /*0910*/  IMAD.U32 R5, RZ, RZ, UR5 ;  /* 0x00000005ff057e24 */ /* 0x005fce000f8e00ff */
[----:B------:R-:W-:-:S07]  /*0920*/  LEPC R20, `(.L_x_1136) ;  /* 0x000000001014794e */ /* 0x000fce0000000000 */
[----:B------:R-:W-:Y:S05]  /*0930*/  CALL.ABS.NOINC R22 ;  /* 0x0000000016007343 */ /* 0x000fea0003c00000 */
.L_x_1136:
[----:B------:R-:W0:Y:S01]  /*0940*/  LDC.64 R4, c[0x0][0x3a0] ;  /* 0x0000e800ff047b82 */ /* 0x000e220000000a00 */
[----:B------:R-:W1:Y:S02]  /*0950*/  LDCU UR4, c[0x0][0x3c4] ;  /* 0x00007880ff0477ac */ /* 0x000e640008000800 */
[----:B-1----:R-:W-:Y:S01]  /*0960*/  IMAD R3, R28, UR4, R29 ;  /* 0x000000041c037c24 */ /* 0x002fe2000f8e021d */
[----:B------:R-:W-:Y:S01]  /*0970*/  MOV R16, R29 ;  /* 0x0000001d00107202 */ /* 0x000fe20000000f00 */
[----:B------:R-:W-:Y:S01]  /*0980*/  IMAD.MOV.U32 R23, RZ, RZ, RZ ;  /* 0x000000ffff177224 */ /* 0x000fe200078e00ff */
[----:B------:R-:W-:Y:S01]  /*0990*/  MOV R25, 0x0 ;  /* 0x0000000000197802 */ /* 0x000fe20000000f00 */
[----:B------:R1:W-:Y:S01]  /*09a0*/  STL.64 [R1], R28 ;  /* 0x0000001c01007387 */ /* 0x0003e20000100a00 */
[----:B0-----:R-:W-:Y:S01]  /*09b0*/  IMAD.WIDE R4, R3, 0x4, R4 ;  /* 0x0000000403047825 */ /* 0x001fe200078e0204 */
[----:B------:R-:W0:Y:S04]  /*09c0*/  LDCU.64 UR4, c[0x4][0x30] ;  /* 0x01000600ff0477ac */ /* 0x000e280008000a00 */
[----:B------:R0:W2:Y:S01]  /*09d0*/  LDG.E.CONSTANT R17, desc[UR36][R4.64] ;  /* 0x0000002404117981 */ /* 0x0000a2000c1e9900 */
[----:B------:R1:W3:Y:S01]  /*09e0*/  LDC.64 R8, c[0x4][R25] ;  /* 0x0100000019087b82 */ /* 0x0002e20000000a00 */
[----:B------:R-:W-:Y:S01]  /*09f0*/  IMAD.MOV.U32 R6, RZ, RZ, R27 ;  /* 0x000000ffff067224 */ /* 0x000fe200078e001b */
[----:B------:R-:W-:Y:S01]  /*0a00*/  MOV R7, R26 ;  /* 0x0000001a00077202 */ /* 0x000fe20000000f00 */
[----:B0-----:R-:W-:Y:S01]  /*0a10*/  IMAD.U32 R4, RZ, RZ, UR4 ;  /* 0x00000004ff047e24 */ /* 0x001fe2000f8e00ff */
[----:B------:R-:W-:-:S02]  /*0a20*/  MOV R5, UR5 ;  /* 0x0000000500057c02 */ /* 0x000fc40008000f00 */
[----:B--2---:R-:W-:Y:S01]  /*0a30*/  SHF.L.U32 R22, R17, 0x1, RZ ;  /* 0x0000000111167819 */ /* 0x004fe200000006ff */
[----:B------:R1:W-:Y:S04]  /*0a40*/  STL.64 [R1+0x8], R16 ;  /* 0x0000081001007387 */ /* 0x0003e80000100a00 */
[----:B------:R1:W-:Y:S04]  /*0a50*/  STL.64 [R1+0x10], R22 ;  /* 0x0000101601007387 */ /* 0x0003e80000100a00 */
[----:B---3--:R1:W-:Y:S02]  /*0a60*/  STL [R1+0x18], R22 ;  /* 0x0000181601007387 */ /* 0x0083e40000100800 */
[----:B------:R-:W-:-:S07]  /*0a70*/  LEPC R20, `(.L_x_1137) ;  /* 0x000000001014794e */ /* 0x000fce0000000000 */
[----:B-1----:R-:W-:Y:S05]  /*0a80*/  CALL.ABS.NOINC R8 ;  /* 0x0000000008007343 */ /* 0x002fea0003c00000 */
.L_x_1137:
        /* <DEDUP_REMOVED lines=14> */
.L_x_1138:
        /* <DEDUP_REMOVED lines=19> */
.L_x_1139:
        /* <DEDUP_REMOVED lines=16> */
.L_x_1140:
[----:B------:R-:W2:Y:S01]  /*0da0*/  LDG.E R3, desc[UR36][R36.64+0x8] ;  /* 0x0000082424037981 */ /* 0x000ea2000c1e1900 */
[----:B------:R-:W-:Y:S01]  /*0db0*/  HFMA2 R23, -RZ, RZ, 0, 1.78813934326171875e-07 ;  /* 0x00000003ff177431 */ /* 0x000fe200000001ff */
        /* <DEDUP_REMOVED lines=14> */
.L_x_1141:
        /* <DEDUP_REMOVED lines=16> */
.L_x_1142:
        /* <DEDUP_REMOVED lines=20> */
.L_x_1143:
[----:B------:R-:W2:Y:S01]  /*10e0*/  LDG.E R35, desc[UR36][R34.64+0x4] ;  /* 0x0000042422237981 */ /* 0x000ea2000c1e1900 */
[----:B------:R-:W-:Y:S01]  /*10f0*/  IADD3 R29, PT, PT, R32, R29, RZ ;  /* 0x0000001d201d7210 */ /* 0x000fe20007ffe0ff */
[----:B------:R-:W-:Y:S02]  /*1100*/  IMAD.MOV.U32 R17, RZ, RZ, R18 ;  /* 0x000000ffff117224 */ /* 0x000fe400078e0012 */
[----:B--2---:R0:W-:Y:S05]  /*1110*/  STG.E desc[UR36][R22.64+0x4], R35 ;  /* 0x0000042316007986 */ /* 0x0041ea000c101924 */
.L_x_1135:
[----:B------:R-:W-:Y:S05]  /*1120*/  BSYNC.RECONVERGENT B6 ;  /* 0x0000000000067941 */ /* 0x000fea0003800200 */
.L_x_1134:
[----:B------:R-:W-:-:S13]  /*1130*/  ISETP.NE.AND P0, PT, R24, RZ, PT ;  /* 0x000000ff1800720c */ /* 0x000fda0003f05270 */
[----:B------:R-:W-:Y:S05]  /*1140*/  @!P0 EXIT ;  /* 0x000000000000894d */ /* 0x000fea0003800000 */
.L_x_1160:
[----:B01----:R-:W0:Y:S01]  /*1150*/  LDC.64 R34, c[0x0][0x390] ;  /* 0x0000e400ff227b82 */ /* 0x003e220000000a00 */
[----:B------:R-:W1:Y:S01]  /*1160*/  LDCU UR4, c[0x0][0x3b4] ;  /* 0x00007680ff0477ac */ /* 0x000e620008000800 */
[----:B0-----:R-:W-:-:S05]  /*1170*/  IMAD.WIDE R34, R17, 0x4, R34 ;  /* 0x0000000411227825 */ /* 0x001fca00078e0222 */
[----:B------:R-:W1:Y:S01]  /*1180*/  LDG.E.CONSTANT R16, desc[UR36][R34.64] ;  /* 0x0000002422107981 */ /* 0x000e62000c1e9900 */
[----:B------:R-:W-:Y:S01]  /*1190*/  HFMA2 R3, -RZ, RZ, 0, 0 ;  /* 0x00000000ff037431 */ /* 0x000fe200000001ff */
[----:B------:R-:W-:Y:S01]  /*11a0*/  IADD3 R18, PT, PT, R32, R17, RZ ;  /* 0x0000001120127210 */ /* 0x000fe20007ffe0ff */
[----:B------:R-:W-:Y:S01]  /*11b0*/  IMAD.MOV.U32 R6, RZ, RZ, R27 ;  /* 0x000000ffff067224 */ /* 0x000fe200078e001b */
[----:B------:R-:W-:Y:S02]  /*11c0*/  MOV R33, 0x0 ;  /* 0x0000000000217802 */ /* 0x000fe40000000f00 */
[----:B------:R-:W-:Y:S01]  /*11d0*/  MOV R7, R26 ;  /* 0x0000001a00077202 */ /* 0x000fe20000000f00 */
[----:B------:R0:W-:Y:S01]  /*11e0*/  STL.64 [R1+0x10], R18 ;  /* 0x0000101201007387 */ /* 0x0001e20000100a00 */
[----:B------:R0:W2:Y:S03]  /*11f0*/  LDC.64 R8, c[0x4][R33] ;  /* 0x0100000021087b82 */ /* 0x0000a60000000a00 */
[----:B------:R0:W-:Y:S01]  /*1200*/  STL.64 [R1], R2 ;  /* 0x0000000201007387 */ /* 0x0001e20000100a00 */
[----:B-1----:R-:W-:Y:S01]  /*1210*/  VIADD R16, R16, -UR4 ;  /* 0x8000000410107c36 */ /* 0x002fe20008000000 */
[----:B------:R-:W1:Y:S03]  /*1220*/  LDCU.64 UR4, c[0x4][0x28] ;  /* 0x01000500ff0477ac */ /* 0x000e660008000a00 */
[----:B------:R-:W-:Y:S01]  /*1230*/  IMAD.SHL.U32 R31, R16, 0x2, RZ ;  /* 0x00000002101f7824 */ /* 0x000fe200078e00ff */
[----:B------:R0:W-:Y:S01]  /*1240*/  STL.64 [R1+0x8], R16 ;  /* 0x0000081001007387 */ /* 0x0001e20000100a00 */
[----:B-1----:R-:W-:Y:S01]  /*1250*/  IMAD.U32 R4, RZ, RZ, UR4 ;  /* 0x00000004ff047e24 */ /* 0x002fe2000f8e00ff */
[----:B0-2---:R-:W-:-:S07]  /*1260*/  MOV R5, UR5 ;  /* 0x0000000500057c02 */ /* 0x005fce0008000f00 */
[----:B------:R-:W-:-:S07]  /*1270*/  LEPC R20, `(.L_x_1144) ;  /* 0x000000001014794e */ /* 0x000fce0000000000 */
[----:B------:R-:W-:Y:S05]  /*1280*/  CALL.ABS.NOINC R8 ;  /* 0x0000000008007343 */ /* 0x000fea0003c00000 */
.L_x_1144:
        /* <DEDUP_REMOVED lines=9> */
[----:B------:R-:W3:Y:S01]  /*1320*/  LDG.E.CONSTANT R17, desc[UR36][R24.64] ;  /* 0x0000002418117981 */ /* 0x000ee2000c1e9900 */
[----:B------:R-:W-:Y:S01]  /*1330*/  IMAD.MOV.U32 R6, RZ, RZ, R27 ;  /* 0x000000ffff067224 */ /* 0x000fe200078e001b */
[----:B------:R-:W-:Y:S01]  /*1340*/  MOV R7, R26 ;  /* 0x0000001a00077202 */ /* 0x000fe20000000f00 */
[----:B0-----:R-:W-:Y:S01]  /*1350*/  IMAD.U32 R4, RZ, RZ, UR4 ;  /* 0x00000004ff047e24 */ /* 0x001fe2000f8e00ff */
[----:B------:R-:W-:-:S02]  /*1360*/  MOV R5, UR5 ;  /* 0x0000000500057c02 */ /* 0x000fc40008000f00 */
[----:B---3--:R-:W-:Y:S01]  /*1370*/  SHF.L.U32 R22, R17, 0x1, RZ ;  /* 0x0000000111167819 */ /* 0x008fe200000006ff */
[----:B------:R1:W-:Y:S04]  /*1380*/  STL.64 [R1+0x8], R16 ;  /* 0x0000081001007387 */ /* 0x0003e80000100a00 */
[----:B------:R1:W-:Y:S04]  /*1390*/  STL.64 [R1+0x10], R22 ;  /* 0x0000101601007387 */ /* 0x0003e80000100a00 */
[----:B--2---:R1:W-:Y:S02]  /*13a0*/  STL [R1+0x18], R22 ;  /* 0x0000181601007387 */ /* 0x0043e40000100800 */
[----:B------:R-:W-:-:S07]  /*13b0*/  LEPC R20, `(.L_x_1145) ;  /* 0x000000001014794e */ /* 0x000fce0000000000 */
[----:B-1----:R-:W-:Y:S05]  /*13c0*/  CALL.ABS.NOINC R8 ;  /* 0x0000000008007343 */ /* 0x002fea0003c00000 */
.L_x_1145:
        /* <DEDUP_REMOVED lines=14> */
.L_x_1146:
        /* <DEDUP_REMOVED lines=19> */
.L_x_1147:
        /* <DEDUP_REMOVED lines=16> */
.L_x_1148:
        /* <DEDUP_REMOVED lines=16> */
.L_x_1149:
        /* <DEDUP_REMOVED lines=16> */
.L_x_1150:
[----:B------:R-:W0:Y:S01]  /*18e0*/  LDC.64 R4, c[0x0][0x388] ;  /* 0x0000e200ff047b82 */ /* 0x000e220000000a00 */
[----:B------:R-:W-:Y:S01]  /*18f0*/  IMAD.MOV.U32 R12, RZ, RZ, R22 ;  /* 0x000000ffff0c7224 */ /* 0x000fe200078e0016 */
[----:B------:R-:W-:Y:S01]  /*1900*/  MOV R10, R17 ;  /* 0x00000011000a7202 */ /* 0x000fe20000000f00 */
[----:B------:R-:W-:Y:S01]  /*1910*/  IMAD.MOV.U32 R13, RZ, RZ, 0x1 ;  /* 0x00000001ff0d7424 */ /* 0x000fe200078e00ff */
[----:B------:R-:W-:Y:S01]  /*1920*/  MOV R11, R2 ;  /* 0x00000002000b7202 */ /* 0x000fe20000000f00 */
        /* <DEDUP_REMOVED lines=15> */
.L_x_1151:
[C---:B------:R-:W-:Y:S01]  /*1a20*/  IMAD.WIDE R34, R32.reuse, 0x4, R34 ;  /* 0x0000000420227825 */ /* 0x040fe200078e0222 */
[----:B------:R-:W2:Y:S01]  /*1a30*/  LDG.E R37, desc[UR36][R36.64+0x4] ;  /* 0x0000042424257981 */ /* 0x000ea2000c1e1900 */
[----:B------:R-:W0:Y:S03]  /*1a40*/  LDCU UR4, c[0x0][0x3b4] ;  /* 0x00007680ff0477ac */ /* 0x000e260008000800 */
[----:B------:R-:W0:Y:S01]  /*1a50*/  LDG.E.CONSTANT R10, desc[UR36][R34.64] ;  /* 0x00000024220a7981 */ /* 0x000e22000c1e9900 */
[C---:B------:R-:W-:Y:S01]  /*1a60*/  IADD3 R17, PT, PT, R32.reuse, R18, RZ ;  /* 0x0000001220117210 */ /* 0x040fe20007ffe0ff */
[----:B------:R-:W-:Y:S02]  /*1a70*/  HFMA2 R3, -RZ, RZ, 0, 0 ;  /* 0x00000000ff037431 */ /* 0x000fe400000001ff */
[----:B------:R-:W-:Y:S01]  /*1a80*/  IMAD.MOV.U32 R11, RZ, RZ, R18 ;  /* 0x000000ffff0b7224 */ /* 0x000fe200078e0012 */
[----:B------:R-:W1:Y:S01]  /*1a90*/  LDCU.64 UR6, c[0x4][0x28] ;  /* 0x01000500ff0677ac */ /* 0x000e620008000a00 */
[----:B------:R-:W-:Y:S01]  /*1aa0*/  IMAD.MOV.U32 R18, RZ, RZ, R17 ;  /* 0x000000ffff127224 */ /* 0x000fe200078e0011 */
[----:B------:R3:W4:Y:S01]  /*1ab0*/  LDC.64 R8, c[0x4][R33] ;  /* 0x0100000021087b82 */ /* 0x0007220000000a00 */
[----:B------:R3:W-:Y:S04]  /*1ac0*/  STL.64 [R1], R2 ;  /* 0x0000000201007387 */ /* 0x0007e80000100a00 */
[----:B------:R3:W-:Y:S01]  /*1ad0*/  STL.64 [R1+0x10], R18 ;  /* 0x0000101201007387 */ /* 0x0007e20000100a00 */
[----:B------:R-:W-:Y:S01]  /*1ae0*/  IMAD.MOV.U32 R6, RZ, RZ, R27 ;  /* 0x000000ffff067224 */ /* 0x000fe200078e001b */
[----:B------:R-:W-:Y:S01]  /*1af0*/  MOV R7, R26 ;  /* 0x0000001a00077202 */ /* 0x000fe20000000f00 */
[----:B------:R-:W-:-:S02]  /*1b00*/  IMAD.IADD R29, R32, 0x1, R29 ;  /* 0x00000001201d7824 */ /* 0x000fc400078e021d */
[----:B-1----:R-:W-:Y:S01]  /*1b10*/  IMAD.U32 R4, RZ, RZ, UR6 ;  /* 0x00000006ff047e24 */ /* 0x002fe2000f8e00ff */
[----:B------:R-:W-:Y:S02]  /*1b20*/  MOV R5, UR7 ;  /* 0x0000000700057c02 */ /* 0x000fe40008000f00 */
[----:B0-----:R-:W-:Y:S01]  /*1b30*/  IADD3 R10, PT, PT, R10, -UR4, RZ ;  /* 0x800000040a0a7c10 */ /* 0x001fe2000fffe0ff */
[----:B--2---:R3:W-:Y:S04]  /*1b40*/  STG.E desc[UR36][R22.64+0x4], R37 ;  /* 0x0000042516007986 */ /* 0x0047e8000c101924 */
[----:B------:R3:W-:Y:S01]  /*1b50*/  STL.64 [R1+0x8], R10 ;  /* 0x0000080a01007387 */ /* 0x0007e20000100a00 */
[----:B----4-:R-:W-:-:S07]  /*1b60*/  SHF.L.U32 R31, R10, 0x1, RZ ;  /* 0x000000010a1f7819 */ /* 0x010fce00000006ff */
[----:B------:R-:W-:-:S07]  /*1b70*/  LEPC R20, `(.L_x_1152) ;  /* 0x000000001014794e */ /* 0x000fce0000000000 */
[----:B---3--:R-:W-:Y:S05]  /*1b80*/  CALL.ABS.NOINC R8 ;  /* 0x0000000008007343 */ /* 0x008fea0003c00000 */
.L_x_1152:
[----:B------:R-:W-:-:S04]  /*1b90*/  IMAD.WIDE R4, R32, 0x4, R24 ;  /* 0x0000000420047825 */ /* 0x000fc800078e0218 */
[----:B------:R-:W-:Y:S01]  /*1ba0*/  IMAD.MOV.U32 R22, RZ, RZ, R29 ;  /* 0x000000ffff167224 */ /* 0x000fe200078e001d */
[----:B------:R0:W2:Y:S01]  /*1bb0*/  LDG.E.CONSTANT R23, desc[UR36][R4.64] ;  /* 0x0000002404177981 */ /* 0x0000a2000c1e9900 */
[----:B------:R-:W-:Y:S01]  /*1bc0*/  HFMA2 R25, -RZ, RZ, 0, 0 ;  /* 0x00000000ff197431 */ /* 0x000fe200000001ff */
[----:B------:R1:W3:Y:S01]  /*1bd0*/  LDC.64 R8, c[0x4][R33] ;  /* 0x0100000021087b82 */ /* 0x0002e20000000a00 */
[----:B------:R-:W0:Y:S01]  /*1be0*/  LDCU.64 UR4, c[0x4][0x30] ;  /* 0x01000600ff0477ac */ /* 0x000e220008000a00 */
[----:B------:R1:W-:Y:S01]  /*1bf0*/  STL.64 [R1], R28 ;  /* 0x0000001c01007387 */ /* 0x0003e20000100a00 */
[----:B------:R-:W-:Y:S01]  /*1c00*/  MOV R6, R27 ;  /* 0x0000001b00067202 */ /* 0x000fe20000000f00 */
[----:B------:R-:W-:Y:S01]  /*1c10*/  IMAD.MOV.U32 R7, RZ, RZ, R26 ;  /* 0x000000ffff077224 */ /* 0x000fe200078e001a */
[----:B0-----:R-:W-:Y:S01]  /*1c20*/  MOV R4, UR4 ;  /* 0x0000000400047c02 */ /* 0x001fe20008000f00 */
[----:B------:R-:W-:Y:S02]  /*1c30*/  IMAD.U32 R5, RZ, RZ, UR5 ;  /* 0x00000005ff057e24 */ /* 0x000fe4000f8e00ff */
[----:B--2---:R-:W-:Y:S01]  /*1c40*/  IMAD.SHL.U32 R24, R23, 0x2, RZ ;  /* 0x0000000217187824 */ /* 0x004fe200078e00ff */
[----:B------:R1:W-:Y:S04]  /*1c50*/  STL.64 [R1+0x8], R22 ;  /* 0x0000081601007387 */ /* 0x0003e80000100a00 */
[----:B------:R1:W-:Y:S04]  /*1c60*/  STL.64 [R1+0x10], R24 ;  /* 0x0000101801007387 */ /* 0x0003e80000100a00 */
[----:B---3--:R1:W-:Y:S02]  /*1c70*/  STL [R1+0x18], R24 ;  /* 0x0000181801007387 */ /* 0x0083e40000100800 */
[----:B------:R-:W-:-:S07]  /*1c80*/  LEPC R20, `(.L_x_1153) ;  /* 0x000000001014794e */ /* 0x000fce0000000000 */
[----:B-1----:R-:W-:Y:S05]  /*1c90*/  CALL.ABS.NOINC R8 ;  /* 0x0000000008007343 */ /* 0x002fea0003c00000 */
.L_x_1153:
        /* <DEDUP_REMOVED lines=14> */
.L_x_1154:
        /* <DEDUP_REMOVED lines=19> */
.L_x_1155:
        /* <DEDUP_REMOVED lines=16> */
.L_x_1156:
        /* <DEDUP_REMOVED lines=16> */
.L_x_1157:
        /* <DEDUP_REMOVED lines=16> */
.L_x_1158:
        /* <DEDUP_REMOVED lines=19> */
.L_x_1159:
[----:B------:R-:W2:Y:S01]  /*22e0*/  LDG.E R35, desc[UR36][R34.64+0x4] ;  /* 0x0000042422237981 */ /* 0x000ea2000c1e1900 */
[----:B------:R-:W-:Y:S02]  /*22f0*/  ISETP.GE.AND P0, PT, R17, R19, PT ;  /* 0x000000131100720c */ /* 0x000fe40003f06270 */
[----:B------:R-:W-:Y:S01]  /*2300*/  IADD3 R29, PT, PT, R32, R29, RZ ;  /* 0x0000001d201d7210 */ /* 0x000fe20007ffe0ff */
[----:B--2---:R1:W-:Y:S10]  /*2310*/  STG.E desc[UR36][R22.64+0x4], R35 ;  /* 0x0000042316007986 */ /* 0x0043f4000c101924 */
[----:B------:R-:W-:Y:S05]  /*2320*/  @!P0 BRA `(.L_x_1160) ;  /* 0xffffffec00888947 */ /* 0x000fea000383ffff */
[----:B------:R-:W-:Y:S05]  /*2330*/  EXIT ;  /* 0x000000000000794d */ /* 0x000fea0003800000 */
.L_x_1161:
        /* <DEDUP_REMOVED lines=12> */
.L_x_1440:


//--------------------- .text._Z5evictIfLi1ELi4ELi1EEvPT_S1_PKiS3_S3_S3_iiiiii --------------------------
	.section	.text._Z5evictIfLi1ELi4ELi1EEvPT_S1_PKiS3_S3_S3_iiiiii,"ax",@progbits
	.align	128
        .global         _Z5evictIfLi1ELi4ELi1EEvPT_S1_PKiS3_S3_S3_iiiiii
        .type           _Z5evictIfLi1ELi4ELi1EEvPT_S1_PKiS3_S3_S3_iiiiii,@function
        .size           _Z5evictIfLi1ELi4ELi1EEvPT_S1_PKiS3_S3_S3_iiiiii,(.L_x_1441 - _Z5evictIfLi1ELi4ELi1EEvPT_S1_PKiS3_S3_S3_iiiiii)
        .other          _Z5evictIfLi1ELi4ELi1EEvPT_S1_PKiS3_S3_S3_iiiiii,@"STO_CUDA_ENTRY STV_DEFAULT"
_Z5evictIfLi1ELi4ELi1EEvPT_S1_PKiS3_S3_S3_iiiiii:
.text._Z5evictIfLi1ELi4ELi1EEvPT_S1_PKiS3_S3_S3_iiiiii:
        /* <DEDUP_REMOVED lines=53> */
.L_x_1162:
        /* <DEDUP_REMOVED lines=18> */
.L_x_1163:
        /* <DEDUP_REMOVED lines=14> */
.L_x_1164:
        /* <DEDUP_REMOVED lines=11> */
.L_x_1165:
        /* <DEDUP_REMOVED lines=21> */
[----:B------:R-:W-:-:S05]  /*0750*/  IMAD.HI.U32 R5, R6, R3, RZ ;  /* 0x0000000306057227 */ /* 0x000fca00078e00ff */
[----:B------:R-:W-:-:S05]  /*0760*/  IADD3 R4, PT, PT, -R5, RZ, RZ ;  /* 0x000000ff05047210 */ /* 0x000fca0007ffe1ff */
[----:B------:R-:W-:-:S05]  /*0770*/  IMAD R3, R0, R4, R3 ;  /* 0x0000000400037224 */ /* 0x000fca00078e0203 */
[----:B------:R-:W-:-:S13]  /*0780*/  ISETP.GE.U32.AND P0, PT, R3, R0, PT ;  /* 0x000000000300720c */ /* 0x000fda0003f06070 */
[----:B------:R-:W-:Y:S01]  /*0790*/  @P0 IMAD.IADD R3, R3, 0x1, -R0 ;  /* 0x0000000103030824 */ /* 0x000fe200078e0a00 */
[----:B------:R-:W-:-:S04]  /*07a0*/  @P0 IADD3 R5, PT, PT, R5, 0x1, RZ ;  /* 0x0000000105050810 */ /* 0x000fc80007ffe0ff */
        /* <DEDUP_REMOVED lines=12> */
[----:B------:R0:W2:Y:S01]  /*0870*/  LDC.64 R8, c[0x4][R23] ;  /* 0x0100000017087b82 */ /* 0x0000a20000000a00 */
[----:B------:R-:W-:Y:S01]  /*0880*/  IMAD.MOV.U32 R6, RZ, RZ, R32 ;  /* 0x000000ffff067224 */ /* 0x000fe200078e0020 */
[----:B------:R0:W-:Y:S01]  /*0890*/  STL.64 [R1+0x10], R18 ;  /* 0x0000101201007387 */ /* 0x0001e20000100a00 */
[----:B------:R-:W-:-:S03]  /*08a0*/  MOV R7, R31 ;  /* 0x0000001f00077202 */ /* 0x000fc60000000f00 */
[----:B------:R0:W-:Y:S01]  /*08b0*/  STL.64 [R1], R2 ;  /* 0x0000000201007387 */ /* 0x0001e20000100a00 */
[----:B-1----:R-:W-:Y:S01]  /*08c0*/  IADD3 R16, PT, PT, R4, -UR4, RZ ;  /* 0x8000000404107c10 */ /* 0x002fe2000fffe0ff */
[----:B------:R-:W1:Y:S04]  /*08d0*/  LDCU.64 UR4, c[0x4][0x28] ;  /* 0x01000500ff0477ac */ /* 0x000e680008000a00 */
[----:B------:R0:W-:Y:S01]  /*08e0*/  STL.64 [R1+0x8], R16 ;  /* 0x0000081001007387 */ /* 0x0001e20000100a00 */
[----:B-1----:R-:W-:Y:S01]  /*08f0*/  IMAD.U32 R4, RZ, RZ, UR4 ;  /* 0x00000004ff047e24 */ /* 0x002fe2000f8e00ff */
[----:B0-2---:R-:W-:-:S07]  /*0900*/  MOV R5, UR5 ;  /* 0x0000000500057c02 */ /* 0x005fce0008000f00 */
[----:B------:R-:W-:-:S07]  /*0910*/  LEPC R20, `(.L_x_1168) ;  /* 0x000000001014794e */ /* 0x000fce0000000000 */
[----:B------:R-:W-:Y:S05]  /*0920*/  CALL.ABS.NOINC R8 ;  /* 0x0000000008007343 */ /* 0x000fea0003c00000 */
.L_x_1168:
        /* <DEDUP_REMOVED lines=14> */
[----:B----4-:R-:W-:Y:S01]  /*0a10*/  IMAD.MOV.U32 R10, RZ, RZ, R25 ;  /* 0x000000ffff0a7224 */ /* 0x010fe200078e0019 */
[----:B------:R1:W-:Y:S04]  /*0a20*/  STL.64 [R1+0x8], R24 ;  /* 0x0000081801007387 */ /* 0x0003e80000100a00 */
[----:B------:R1:W-:Y:S04]  /*0a30*/  STL.64 [R1+0x10], R10 ;  /* 0x0000100a01007387 */ /* 0x0003e80000100a00 */
[----:B--2---:R1:W-:Y:S02]  /*0a40*/  STL [R1+0x18], R25 ;  /* 0x0000181901007387 */ /* 0x0043e40000100800 */
[----:B------:R-:W-:-:S07]  /*0a50*/  LEPC R20, `(.L_x_1169) ;  /* 0x000000001014794e */ /* 0x000fce0000000000 */
[----:B-1----:R-:W-:Y:S05]  /*0a60*/  CALL.ABS.NOINC R8 ;  /* 0x0000000008007343 */ /* 0x002fea0003c00000 */
.L_x_1169:
[-C--:B------:R-:W-:Y:S01]  /*0a70*/  MOV R10, R25.reuse ;  /* 0x00000019000a7202 */ /* 0x080fe20000000f00 */
[----:B------:R-:W-:Y:S01]  /*0a80*/  IMAD.MOV.U32 R11, RZ, RZ, R2 ;  /* 0x000000ffff0b7224 */ /* 0x000fe200078e0002 */
[----:B------:R-:W-:Y:S01]  /*0a90*/  MOV R12, R22 ;  /* 0x00000016000c7202 */ /* 0x000fe20000000f00 */
[----:B------:R-:W-:Y:S01]  /*0aa0*/  IMAD.MOV.U32 R13, RZ, RZ, R16 ;  /* 0x000000ffff0d7224 */ /* 0x000fe200078e0010 */
[----:B------:R-:W-:Y:S01]  /*0ab0*/  MOV R14, R25 ;  /* 0x00000019000e7202 */ /* 0x000fe20000000f00 */
[----:B------:R-:W-:Y:S01]  /*0ac0*/  IMAD.MOV.U32 R15, RZ, RZ, RZ ;  /* 0x000000ffff0f7224 */ /* 0x000fe200078e00ff */
[----:B------:R0:W-:Y:S01]  /*0ad0*/  STL.64 [R1], R10 ;  /* 0x0000000a01007387 */ /* 0x0001e20000100a00 */
[----:B------:R0:W1:Y:S01]  /*0ae0*/  LDC.64 R8, c[0x4][R23] ;  /* 0x0100000017087b82 */ /* 0x0000620000000a00 */
[----:B------:R-:W2:Y:S01]  /*0af0*/  LDCU.64 UR4, c[0x4][0x38] ;  /* 0x01000700ff0477ac */ /* 0x000ea20008000a00 */
[----:B------:R-:W-:Y:S01]  /*0b00*/  MOV R6, R32 ;  /* 0x0000002000067202 */ /* 0x000fe20000000f00 */
[----:B------:R0:W-:Y:S01]  /*0b10*/  STL.64 [R1+0x8], R12 ;  /* 0x0000080c01007387 */ /* 0x0001e20000100a00 */
[----:B------:R-:W-:-:S03]  /*0b20*/  IMAD.MOV.U32 R7, RZ, RZ, R31 ;  /* 0x000000ffff077224 */ /* 0x000fc600078e001f */
[----:B------:R0:W-:Y:S01]  /*0b30*/  STL.64 [R1+0x10], R14 ;  /* 0x0000100e01007387 */ /* 0x0001e20000100a00 */
[----:B--2---:R-:W-:Y:S01]  /*0b40*/  MOV R4, UR4 ;  /* 0x0000000400047c02 */ /* 0x004fe20008000f00 */
[----:B0-----:R-:W-:-:S07]  /*0b50*/  IMAD.U32 R5, RZ, RZ, UR5 ;  /* 0x00000005ff057e24 */ /* 0x001fce000f8e00ff */
[----:B------:R-:W-:-:S07]  /*0b60*/  LEPC R20, `(.L_x_1170) ;  /* 0x000000001014794e */ /* 0x000fce0000000000 */
[----:B-1----:R-:W-:Y:S05]  /*0b70*/  CALL.ABS.NOINC R8 ;  /* 0x0000000008007343 */ /* 0x002fea0003c00000 */
.L_x_1170:
[----:B------:R-:W0:Y:S01]  /*0b80*/  LDC.64 R26, c[0x0][0x380] ;  /* 0x0000e000ff1a7b82 */ /* 0x000e220000000a00 */
[----:B------:R-:W-:Y:S01]  /*0b90*/  HFMA2 R13, -RZ, RZ, 0, 5.9604644775390625e-08 ;  /* 0x00000001ff0d7431 */ /* 0x000fe200000001ff */
[----:B------:R-:W-:Y:S01]  /*0ba0*/  MOV R10, R25 ;  /* 0x00000019000a7202 */ /* 0x000fe20000000f00 */
[----:B------:R-:W-:Y:S01]  /*0bb0*/  IMAD.MOV.U32 R11, RZ, RZ, R2 ;  /* 0x000000ffff0b7224 */ /* 0x000fe200078e0002 */
        /* <DEDUP_REMOVED lines=18> */
.L_x_1171:
[----:B------:R-:W2:Y:S01]  /*0ce0*/  LDG.E R3, desc[UR36][R36.64+0x4] ;  /* 0x0000042424037981 */ /* 0x000ea2000c1e1900 */
[----:B------:R-:W-:Y:S01]  /*0cf0*/  HFMA2 R15, -RZ, RZ, 0, 1.1920928955078125e-07 ;  /* 0x00000002ff0f7431 */ /* 0x000fe200000001ff */
[----:B------:R-:W-:Y:S01]  /*0d00*/  MOV R10, R25 ;  /* 0x00000019000a7202 */ /* 0x000fe20000000f00 */
[----:B------:R-:W-:Y:S01]  /*0d10*/  IMAD.MOV.U32 R11, RZ, RZ, R2 ;  /* 0x000000ffff0b7224 */ /* 0x000fe200078e0002 */
[----:B------:R-:W-:Y:S01]  /*0d20*/  MOV R12, R22 ;  /* 0x00000016000c7202 */ /* 0x000fe20000000f00 */
[----:B------:R-:W-:Y:S01]  /*0d30*/  IMAD.MOV.U32 R13, RZ, RZ, R16 ;  /* 0x000000ffff0d7224 */ /* 0x000fe200078e0010 */
[----:B------:R0:W1:Y:S01]  /*0d40*/  LDC.64 R8, c[0x4][R23] ;  /* 0x0100000017087b82 */ /* 0x0000620000000a00 */
[----:B------:R-:W-:Y:S01]  /*0d50*/  IMAD.MOV.U32 R14, RZ, RZ, R25 ;  /* 0x000000ffff0e7224 */ /* 0x000fe200078e0019 */
        /* <DEDUP_REMOVED lines=11> */
.L_x_1172:
[----:B------:R-:W2:Y:S01]  /*0e10*/  LDG.E R3, desc[UR36][R36.64+0x8] ;  /* 0x0000082424037981 */ /* 0x000ea2000c1e1900 */
[----:B------:R-:W-:Y:S01]  /*0e20*/  HFMA2 R15, -RZ, RZ, 0, 1.78813934326171875e-07 ;  /* 0x00000003ff0f7431 */ /* 0x000fe200000001ff */
        /* <DEDUP_REMOVED lines=17> */
.L_x_1173:
[----:B------:R-:W2:Y:S01]  /*0f40*/  LDG.E R37, desc[UR36][R36.64+0xc] ;  /* 0x00000c2424257981 */ /* 0x000ea2000c1e1900 */
        /* <DEDUP_REMOVED lines=18> */
.L_x_1174:
[----:B------:R-:W0:Y:S02]  /*1070*/  LDC.64 R6, c[0x0][0x388] ;  /* 0x0000e200ff067b82 */ /* 0x000e240000000a00 */
[----:B0-----:R-:W-:-:S06]  /*1080*/  IMAD.WIDE R4, R25, 0x4, R6 ;  /* 0x0000000419047825 */ /* 0x001fcc00078e0206 */
[----:B------:R-:W2:Y:S01]  /*1090*/  LDG.E R5, desc[UR36][R4.64] ;  /* 0x0000002404057981 */ /* 0x000ea2000c1e1900 */
[----:B------:R-:W-:Y:S01]  /*10a0*/  IMAD.WIDE R6, R16, 0x4, R6 ;  /* 0x0000000410067825 */ /* 0x000fe200078e0206 */
[----:B------:R-:W-:-:S03]  /*10b0*/  IADD3 R29, PT, PT, R34, R29, RZ ;  /* 0x0000001d221d7210 */ /* 0x000fc60007ffe0ff */
[----:B------:R-:W-:Y:S01]  /*10c0*/  IMAD.MOV.U32 R17, RZ, RZ, R18 ;  /* 0x000000ffff117224 */ /* 0x000fe200078e0012 */
[----:B--2---:R0:W-:Y:S06]  /*10d0*/  STG.E desc[UR36][R6.64], R5 ;  /* 0x0000000506007986 */ /* 0x0041ec000c101924 */
.L_x_1167:
[----:B------:R-:W-:Y:S05]  /*10e0*/  BSYNC.RECONVERGENT B6 ;  /* 0x0000000000067941 */ /* 0x000fea0003800200 */
.L_x_1166:
[----:B------:R-:W-:-:S13]  /*10f0*/  ISETP.NE.AND P0, PT, R30, RZ, PT ;  /* 0x000000ff1e00720c */ /* 0x000fda0003f05270 */
[----:B------:R-:W-:Y:S05]  /*1100*/  @!P0 EXIT ;  /* 0x000000000000894d */ /* 0x000fea0003800000 */
.L_x_1189:
[----:B-1----:R-:W1:Y:S01]  /*1110*/  LDC.64 R40, c[0x0][0x390] ;  /* 0x0000e400ff287b82 */ /* 0x002e620000000a00 */
[----:B------:R-:W2:Y:S01]  /*1120*/  LDCU UR4, c[0x0][0x3b4] ;  /* 0x00007680ff0477ac */ /* 0x000ea20008000800 */
[----:B-1----:R-:W-:-:S05]  /*1130*/  IMAD.WIDE R40, R17, 0x4, R40 ;  /* 0x0000000411287825 */ /* 0x002fca00078e0228 */
[----:B------:R-:W2:Y:S01]  /*1140*/  LDG.E.CONSTANT R16, desc[UR36][R40.64] ;  /* 0x0000002428107981 */ /* 0x000ea2000c1e9900 */
[----:B------:R-:W-:Y:S01]  /*1150*/  HFMA2 R3, -RZ, RZ, 0, 0 ;  /* 0x00000000ff037431 */ /* 0x000fe200000001ff */
[----:B------:R-:W-:Y:S01]  /*1160*/  IADD3 R18, PT, PT, R34, R17, RZ ;  /* 0x0000001122127210 */ /* 0x000fe20007ffe0ff */
[----:B0-----:R-:W-:Y:S01]  /*1170*/  IMAD.MOV.U32 R6, RZ, RZ, R32 ;  /* 0x000000ffff067224 */ /* 0x001fe200078e0020 */
[----:B------:R-:W-:Y:S02]  /*1180*/  MOV R30, 0x0 ;  /* 0x00000000001e7802 */ /* 0x000fe40000000f00 */
[----:B------:R-:W-:Y:S01]  /*1190*/  MOV R7, R31 ;  /* 0x0000001f00077202 */ /* 0x000fe20000000f00 */
[----:B------:R0:W-:Y:S01]  /*11a0*/  STL.64 [R1+0x10], R18 ;  /* 0x0000101201007387 */ /* 0x0001e20000100a00 */
[----:B------:R0:W1:Y:S03]  /*11b0*/  LDC.64 R8, c[0x4][R30] ;  /* 0x010000001e087b82 */ /* 0x0000660000000a00 */
[----:B------:R0:W-:Y:S01]  /*11c0*/  STL.64 [R1], R2 ;  /* 0x0000000201007387 */ /* 0x0001e20000100a00 */
[----:B--2---:R-:W-:Y:S01]  /*11d0*/  VIADD R16, R16, -UR4 ;  /* 0x8000000410107c36 */ /* 0x004fe20008000000 */
[----:B------:R-:W2:Y:S04]  /*11e0*/  LDCU.64 UR4, c[0x4][0x28] ;  /* 0x01000500ff0477ac */ /* 0x000ea80008000a00 */
[----:B------:R0:W-:Y:S01]  /*11f0*/  STL.64 [R1+0x8], R16 ;  /* 0x0000081001007387 */ /* 0x0001e20000100a00 */
[----:B--2---:R-:W-:Y:S01]  /*1200*/  IMAD.U32 R4, RZ, RZ, UR4 ;  /* 0x00000004ff047e24 */ /* 0x004fe2000f8e00ff */
[----:B01----:R-:W-:-:S07]  /*1210*/  MOV R5, UR5 ;  /* 0x0000000500057c02 */ /* 0x003fce0008000f00 */
[----:B------:R-:W-:-:S07]  /*1220*/  LEPC R20, `(.L_x_1175) ;  /* 0x000000001014794e */ /* 0x000fce0000000000 */
[----:B------:R-:W-:Y:S05]  /*1230*/  CALL.ABS.NOINC R8 ;  /* 0x0000000008007343 */ /* 0x000fea0003c00000 */
.L_x_1175:
        /* <DEDUP_REMOVED lines=9> */
[----:B------:R-:W3:Y:S01]  /*12d0*/  LDG.E.CONSTANT R25, desc[UR36][R26.64] ;  /* 0x000000241a197981 */ /* 0x000ee2000c1e9900 */
[----:B------:R-:W-:Y:S01]  /*12e0*/  MOV R6, R32 ;  /* 0x0000002000067202 */ /* 0x000fe20000000f00 */
[----:B------:R-:W-:Y:S01]  /*12f0*/  IMAD.MOV.U32 R7, RZ, RZ, R31 ;  /* 0x000000ffff077224 */ /* 0x000fe200078e001f */
[----:B0-----:R-:W-:Y:S01]  /*1300*/  MOV R4, UR4 ;  /* 0x0000000400047c02 */ /* 0x001fe20008000f00 */
[----:B------:R-:W-:-:S02]  /*1310*/  IMAD.U32 R5, RZ, RZ, UR5 ;  /* 0x00000005ff057e24 */ /* 0x000fc4000f8e00ff */
[----:B---3--:R-:W-:Y:S01]  /*1320*/  IMAD.MOV.U32 R10, RZ, RZ, R25 ;  /* 0x000000ffff0a7224 */ /* 0x008fe200078e0019 */
[----:B------:R1:W-:Y:S04]  /*1330*/  STL.64 [R1+0x8], R24 ;  /* 0x0000081801007387 */ /* 0x0003e80000100a00 */
[----:B------:R1:W-:Y:S04]  /*1340*/  STL.64 [R1+0x10], R10 ;  /* 0x0000100a01007387 */ /* 0x0003e80000100a00 */
[----:B--2---:R1:W-:Y:S02]  /*1350*/  STL [R1+0x18], R25 ;  /* 0x0000181901007387 */ /* 0x0043e40000100800 */
[----:B------:R-:W-:-:S07]  /*1360*/  LEPC R20, `(.L_x_1176) ;  /* 0x000000001014794e */ /* 0x000fce0000000000 */
[----:B-1----:R-:W-:Y:S05]  /*1370*/  CALL.ABS.NOINC R8 ;  /* 0x0000000008007343 */ /* 0x002fea0003c00000 */
.L_x_1176:
[-C--:B------:R-:W-:Y:S01]  /*1380*/  MOV R10, R25.reuse ;  /* 0x00000019000a7202 */ /* 0x080fe20000000f00 */
[----:B------:R-:W-:Y:S01]  /*1390*/  IMAD.MOV.U32 R11, RZ, RZ, R2 ;  /* 0x000000ffff0b7224 */ /* 0x000fe200078e0002 */
[----:B------:R-:W-:Y:S01]  /*13a0*/  MOV R12, R25 ;  /* 0x00000019000c7202 */ /* 0x000fe20000000f00 */
[----:B------:R-:W-:Y:S01]  /*13b0*/  IMAD.MOV.U32 R13, RZ, RZ, RZ ;  /* 0x000000ffff0d7224 */ /* 0x000fe200078e00ff */
[----:B------:R-:W-:Y:S01]  /*13c0*/  MOV R23, R16 ;  /* 0x0000001000177202 */ /* 0x000fe20000000f00 */
[----:B------:R0:W1:Y:S01]  /*13d0*/  LDC.64 R8, c[0x4][R30] ;  /* 0x010000001e087b82 */ /* 0x0000620000000a00 */
[----:B------:R0:W-:Y:S01]  /*13e0*/  STL.64 [R1], R10 ;  /* 0x0000000a01007387 */ /* 0x0001e20000100a00 */
[----:B------:R-:W2:Y:S01]  /*13f0*/  LDCU.64 UR4, c[0x4][0x38] ;  /* 0x01000700ff0477ac */ /* 0x000ea20008000a00 */
[----:B------:R-:W-:Y:S01]  /*1400*/  IMAD.MOV.U32 R6, RZ, RZ, R32 ;  /* 0x000000ffff067224 */ /* 0x000fe200078e0020 */
[----:B------:R-:W-:Y:S01]  /*1410*/  MOV R7, R31 ;  /* 0x0000001f00077202 */ /* 0x000fe20000000f00 */
[----:B------:R0:W-:Y:S04]  /*1420*/  STL.64 [R1+0x10], R12 ;  /* 0x0000100c01007387 */ /* 0x0001e80000100a00 */
[----:B------:R0:W-:Y:S01]  /*1430*/  STL.64 [R1+0x8], R22 ;  /* 0x0000081601007387 */ /* 0x0001e20000100a00 */
[----:B--2---:R-:W-:Y:S01]  /*1440*/  IMAD.U32 R4, RZ, RZ, UR4 ;  /* 0x00000004ff047e24 */ /* 0x004fe2000f8e00ff */
[----:B0-----:R-:W-:-:S07]  /*1450*/  MOV R5, UR5 ;  /* 0x0000000500057c02 */ /* 0x001fce0008000f00 */
[----:B------:R-:W-:-:S07]  /*1460*/  LEPC R20, `(.L_x_1177) ;  /* 0x000000001014794e */ /* 0x000fce0000000000 */
[----:B-1----:R-:W-:Y:S05]  /*1470*/  CALL.ABS.NOINC R8 ;  /* 0x0000000008007343 */ /* 0x002fea0003c00000 */
.L_x_1177:
        /* <DEDUP_REMOVED lines=9> */
[----:B------:R-:W-:Y:S01]  /*1510*/  STL.64 [R1+0x8], R22 ;  /* 0x0000081601007387 */ /* 0x000fe20000100a00 */
[----:B------:R-:W-:Y:S02]  /*1520*/  MOV R7, R2 ;  /* 0x0000000200077202 */ /* 0x000fe40000000f00 */
[----:B------:R-:W-:Y:S01]  /*1530*/  IMAD.MOV.U32 R6, RZ, RZ, R25 ;  /* 0x000000ffff067224 */ /* 0x000fe200078e0019 */
[----:B------:R-:W-:Y:S01]  /*1540*/  STL.64 [R1+0x10], R10 ;  /* 0x0000100a01007387 */ /* 0x000fe20000100a00 */
[----:B-1----:R-:W-:Y:S01]  /*1550*/  MOV R4, UR4 ;  /* 0x0000000400047c02 */ /* 0x002fe20008000f00 */
[----:B------:R-:W-:-:S02]  /*1560*/  IMAD.U32 R5, RZ, RZ, UR5 ;  /* 0x00000005ff057e24 */ /* 0x000fc4000f8e00ff */
[----:B------:R1:W-:Y:S02]  /*1570*/  STL.64 [R1], R6 ;  /* 0x0000000601007387 */ /* 0x0003e40000100a00 */
[----:B-1----:R-:W-:Y:S01]  /*1580*/  MOV R6, R32 ;  /* 0x0000002000067202 */ /* 0x002fe20000000f00 */
[----:B------:R-:W-:Y:S01]  /*1590*/  IMAD.MOV.U32 R7, RZ, RZ, R31 ;  /* 0x000000ffff077224 */ /* 0x000fe200078e001f */
[----:B--23--:R0:W-:Y:S06]  /*15a0*/  STG.E desc[UR36][R36.64], R3 ;  /* 0x0000000324007986 */ /* 0x00c1ec000c101924 */
[----:B------:R-:W-:-:S07]  /*15b0*/  LEPC R20, `(.L_x_1178) ;  /* 0x000000001014794e */ /* 0x000fce0000000000 */
[----:B0-----:R-:W-:Y:S05]  /*15c0*/  CALL.ABS.NOINC R8 ;  /* 0x0000000008007343 */ /* 0x001fea0003c00000 */
.L_x_1178:
[----:B------:R-:W2:Y:S01]  /*15d0*/  LDG.E R3, desc[UR36][R38.64+0x4] ;  /* 0x0000042426037981 */ /* 0x000ea2000c1e1900 */
[----:B------:R-:W-:Y:S01]  /*15e0*/  MOV R23, R16 ;  /* 0x0000001000177202 */ /* 0x000fe20000000f00 */
[----:B------:R-:W-:Y:S01]  /*15f0*/  IMAD.MOV.U32 R11, RZ, RZ, 0x2 ;  /* 0x00000002ff0b7424 */ /* 0x000fe200078e00ff */
[-C--:B------:R-:W-:Y:S01]  /*1600*/  MOV R10, R25.reuse ;  /* 0x00000019000a7202 */ /* 0x080fe20000000f00 */
        /* <DEDUP_REMOVED lines=14> */
.L_x_1179:
[----:B------:R-:W2:Y:S01]  /*16f0*/  LDG.E R3, desc[UR36][R38.64+0x8] ;  /* 0x0000082426037981 */ /* 0x000ea2000c1e1900 */
[----:B------:R-:W-:Y:S02]  /*1700*/  HFMA2 R11, -RZ, RZ, 0, 1.78813934326171875e-07 ;  /* 0x00000003ff0b7431 */ /* 0x000fe400000001ff */
[----:B------:R-:W-:Y:S01]  /*1710*/  IMAD.MOV.U32 R23, RZ, RZ, R16 ;  /* 0x000000ffff177224 */ /* 0x000fe200078e0010 */
[----:B------:R0:W1:Y:S01]  /*1720*/  LDC.64 R8, c[0x4][R30] ;  /* 0x010000001e087b82 */ /* 0x0000620000000a00 */
[--C-:B------:R-:W-:Y:S01]  /*1730*/  IMAD.MOV.U32 R10, RZ, RZ, R25.reuse ;  /* 0x000000ffff0a7224 */ /* 0x100fe200078e0019 */
[----:B------:R-:W3:Y:S01]  /*1740*/  LDCU.64 UR4, c[0x4][0x38] ;  /* 0x01000700ff0477ac */ /* 0x000ee20008000a00 */
[----:B------:R-:W-:Y:S01]  /*1750*/  IMAD.MOV.U32 R6, RZ, RZ, R25 ;  /* 0x000000ffff067224 */ /* 0x000fe200078e0019 */
[----:B------:R-:W-:Y:S01]  /*1760*/  STL.64 [R1+0x8], R22 ;  /* 0x0000081601007387 */ /* 0x000fe20000100a00 */
[----:B------:R-:W-:-:S03]  /*1770*/  MOV R7, R2 ;  /* 0x0000000200077202 */ /* 0x000fc60000000f00 */
        /* <DEDUP_REMOVED lines=9> */
.L_x_1180:
[----:B------:R-:W2:Y:S01]  /*1810*/  LDG.E R39, desc[UR36][R38.64+0xc] ;  /* 0x00000c2426277981 */ /* 0x000ea2000c1e1900 */
[----:B------:R-:W-:Y:S01]  /*1820*/  HFMA2 R13, -RZ, RZ, 0, 0 ;  /* 0x00000000ff0d7431 */ /* 0x000fe200000001ff */
[----:B------:R-:W-:Y:S01]  /*1830*/  MOV R10, R25 ;  /* 0x00000019000a7202 */ /* 0x000fe20000000f00 */
[----:B------:R-:W-:Y:S01]  /*1840*/  IMAD.MOV.U32 R11, RZ, RZ, R2 ;  /* 0x000000ffff0b7224 */ /* 0x000fe200078e0002 */
[----:B------:R-:W-:Y:S01]  /*1850*/  MOV R23, R16 ;  /* 0x0000001000177202 */ /* 0x000fe20000000f00 */
[----:B------:R-:W-:Y:S01]  /*1860*/  IMAD.MOV.U32 R12, RZ, RZ, R25 ;  /* 0x000000ffff0c7224 */ /* 0x000fe200078e0019 */
[----:B------:R0:W1:Y:S01]  /*1870*/  LDC.64 R8, c[0x4][R30] ;  /* 0x010000001e087b82 */ /* 0x0000620000000a00 */
[----:B------:R-:W3:Y:S01]  /*1880*/  LDCU.64 UR4, c[0x4][0x40] ;  /* 0x01000800ff0477ac */ /* 0x000ee20008000a00 */
        /* <DEDUP_REMOVED lines=10> */
.L_x_1181:
[----:B------:R-:W0:Y:S01]  /*1930*/  LDC.64 R10, c[0x0][0x388] ;  /* 0x0000e200ff0a7b82 */ /* 0x000e220000000a00 */
[----:B------:R-:W-:Y:S01]  /*1940*/  IMAD.WIDE R40, R34, 0x4, R40 ;  /* 0x0000000422287825 */ /* 0x000fe200078e0228 */
[----:B------:R-:W1:Y:S04]  /*1950*/  LDCU UR4, c[0x0][0x3b4] ;  /* 0x00007680ff0477ac */ /* 0x000e680008000800 */
[----:B------:R-:W1:Y:S01]  /*1960*/  LDG.E.CONSTANT R24, desc[UR36][R40.64] ;  /* 0x0000002428187981 */ /* 0x000e62000c1e9900 */
[----:B0-----:R-:W-:-:S05]  /*1970*/  IMAD.WIDE R4, R25, 0x4, R10 ;  /* 0x0000000419047825 */ /* 0x001fca00078e020a */
[----:B------:R-:W2:Y:S01]  /*1980*/  LDG.E R0, desc[UR36][R4.64] ;  /* 0x0000002404007981 */ /* 0x000ea2000c1e1900 */
[----:B------:R-:W-:Y:S02]  /*1990*/  IMAD.IADD R17, R34, 0x1, R18 ;  /* 0x0000000122117824 */ /* 0x000fe400078e0212 */
[----:B------:R-:W-:Y:S02]  /*19a0*/  HFMA2 R3, -RZ, RZ, 0, 0 ;  /* 0x00000000ff037431 */ /* 0x000fe400000001ff */
[----:B------:R-:W-:Y:S01]  /*19b0*/  IMAD.WIDE R10, R16, 0x4, R10 ;  /* 0x00000004100a7825 */ /* 0x000fe200078e020a */
[----:B------:R-:W-:-:S03]  /*19c0*/  MOV R12, R17 ;  /* 0x00000011000c7202 */ /* 0x000fc60000000f00 */
[----:B------:R-:W-:Y:S02]  /*19d0*/  IMAD.MOV.U32 R13, RZ, RZ, R19 ;  /* 0x000000ffff0d7224 */ /* 0x000fe400078e0013 */
[----:B------:R-:W-:Y:S01]  /*19e0*/  IMAD.MOV.U32 R25, RZ, RZ, R18 ;  /* 0x000000ffff197224 */ /* 0x000fe200078e0012 */
[----:B------:R0:W-:Y:S01]  /*19f0*/  STL.64 [R1], R2 ;  /* 0x0000000201007387 */ /* 0x0001e20000100a00 */
[----:B------:R0:W3:Y:S03]  /*1a00*/  LDC.64 R8, c[0x4][R30] ;  /* 0x010000001e087b82 */ /* 0x0000e60000000a00 */
[----:B------:R0:W-:Y:S01]  /*1a10*/  STL.64 [R1+0x10], R12 ;  /* 0x0000100c01007387 */ /* 0x0001e20000100a00 */
[----:B------:R-:W-:Y:S01]  /*1a20*/  IMAD.MOV.U32 R6, RZ, RZ, R32 ;  /* 0x000000ffff067224 */ /* 0x000fe200078e0020 */
[----:B------:R-:W-:Y:S01]  /*1a30*/  MOV R7, R31 ;  /* 0x0000001f00077202 */ /* 0x000fe20000000f00 */
[----:B------:R-:W-:Y:S01]  /*1a40*/  IMAD.IADD R29, R34, 0x1, R29 ;  /* 0x00000001221d7824 */ /* 0x000fe200078e021d */
[----:B-1----:R-:W-:Y:S01]  /*1a50*/  IADD3 R24, PT, PT, R24, -UR4, RZ ;  /* 0x8000000418187c10 */ /* 0x002fe2000fffe0ff */
[----:B------:R-:W1:Y:S04]  /*1a60*/  LDCU.64 UR4, c[0x4][0x28] ;  /* 0x01000500ff0477ac */ /* 0x000e680008000a00 */
[----:B------:R0:W-:Y:S04]  /*1a70*/  STL.64 [R1+0x8], R24 ;  /* 0x0000081801007387 */ /* 0x0001e80000100a00 */
[----:B--2---:R0:W-:Y:S01]  /*1a80*/  STG.E desc[UR36][R10.64], R0 ;  /* 0x000000000a007986 */ /* 0x0041e2000c101924 */
[----:B-1----:R-:W-:Y:S01]  /*1a90*/  IMAD.U32 R4, RZ, RZ, UR4 ;  /* 0x00000004ff047e24 */ /* 0x002fe2000f8e00ff */
[----:B---3--:R-:W-:-:S07]  /*1aa0*/  MOV R5, UR5 ;  /* 0x0000000500057c02 */ /* 0x008fce0008000f00 */
[----:B------:R-:W-:-:S07]  /*1ab0*/  LEPC R20, `(.L_x_1182) ;  /* 0x000000001014794e */ /* 0x000fce0000000000 */
[----:B0-----:R-:W-:Y:S05]  /*1ac0*/  CALL.ABS.NOINC R8 ;  /* 0x0000000008007343 */ /* 0x001fea0003c00000 */
.L_x_1182:
[----:B------:R-:W-:-:S04]  /*1ad0*/  IMAD.WIDE R4, R34, 0x4, R26 ;  /* 0x0000000422047825 */ /* 0x000fc800078e021a */
[----:B------:R-:W-:Y:S01]  /*1ae0*/  HFMA2 R11, -RZ, RZ, 0, 0 ;  /* 0x00000000ff0b7431 */ /* 0x000fe200000001ff */
[----:B------:R0:W-:Y:S01]  /*1af0*/  STL.64 [R1], R28 ;  /* 0x0000001c01007387 */ /* 0x0001e20000100a00 */
[----:B------:R-:W1:Y:S03]  /*1b00*/  LDCU.64 UR4, c[0x4][0x30] ;  /* 0x01000600ff0477ac */ /* 0x000e660008000a00 */
[----:B------:R1:W2:Y:S01]  /*1b10*/  LDG.E.CONSTANT R27, desc[UR36][R4.64] ;  /* 0x00000024041b7981 */ /* 0x0002a2000c1e9900 */
[----:B------:R-:W-:Y:S01]  /*1b20*/  IMAD.MOV.U32 R26, RZ, RZ, R29 ;  /* 0x000000ffff1a7224 */ /* 0x000fe200078e001d */
[----:B------:R0:W3:Y:S01]  /*1b30*/  LDC.64 R8, c[0x4][R30] ;  /* 0x010000001e087b82 */ /* 0x0000e20000000a00 */
[----:B------:R-:W-:Y:S01]  /*1b40*/  IMAD.MOV.U32 R6, RZ, RZ, R32 ;  /* 0x000000ffff067224 */ /* 0x000fe200078e0020 */
[----:B------:R-:W-:Y:S01]  /*1b50*/  MOV R7, R31 ;  /* 0x0000001f00077202 */ /* 0x000fe20000000f00 */
[----:B-1----:R-:W-:Y:S01]  /*1b60*/  IMAD.U32 R4, RZ, RZ, UR4 ;  /* 0x00000004ff047e24 */ /* 0x002fe2000f8e00ff */
[----:B------:R-:W-:-:S02]  /*1b70*/  MOV R5, UR5 ;  /* 0x0000000500057c02 */ /* 0x000fc40008000f00 */
[----:B--2---:R-:W-:Y:S01]  /*1b80*/  MOV R10, R27 ;  /* 0x0000001b000a7202 */ /* 0x004fe20000000f00 */
[----:B------:R0:W-:Y:S04]  /*1b90*/  STL.64 [R1+0x8], R26 ;  /* 0x0000081a01007387 */ /* 0x0001e80000100a00 */
[----:B------:R0:W-:Y:S04]  /*1ba0*/  STL.64 [R1+0x10], R10 ;  /* 0x0000100a01007387 */ /* 0x0001e80000100a00 */
[----:B---3--:R0:W-:Y:S02]  /*1bb0*/  STL [R1+0x18], R27 ;  /* 0x0000181b01007387 */ /* 0x0081e40000100800 */
[----:B------:R-:W-:-:S07]  /*1bc0*/  LEPC R20, `(.L_x_1183) ;  /* 0x000000001014794e */ /* 0x000fce0000000000 */
[----:B0-----:R-:W-:Y:S05]  /*1bd0*/  CALL.ABS.NOINC R8 ;  /* 0x0000000008007343 */ /* 0x001fea0003c00000 */
.L_x_1183:
[----:B------:R-:W-:Y:S01]  /*1be0*/  IMAD.MOV.U32 R10, RZ, RZ, R27 ;  /* 0x000000ffff0a7224 */ /* 0x000fe200078e001b */
[----:B------:R-:W-:Y:S01]  /*1bf0*/  MOV R11, R2 ;  /* 0x00000002000b7202 */ /* 0x000fe20000000f00 */
[----:B------:R-:W-:Y:S01]  /*1c00*/  IMAD.MOV.U32 R23, RZ, RZ, R24 ;  /* 0x000000ffff177224 */ /* 0x000fe200078e0018 */
[----:B------:R-:W-:Y:S01]  /*1c10*/  MOV R12, R27 ;  /* 0x0000001b000c7202 */ /* 0x000fe20000000f00 */
[----:B------:R-:W-:Y:S01]  /*1c20*/  IMAD.MOV.U32 R13, RZ, RZ, RZ ;  /* 0x000000ffff0d7224 */ /* 0x000fe200078e00ff */
[----:B------:R0:W1:Y:S01]  /*1c30*/  LDC.64 R8, c[0x4][R30] ;  /* 0x010000001e087b82 */ /* 0x0000620000000a00 */
[----:B------:R0:W-:Y:S01]  /*1c40*/  STL.64 [R1], R10 ;  /* 0x0000000a01007387 */ /* 0x0001e20000100a00 */
[----:B------:R-:W2:Y:S01]  /*1c50*/  LDCU.64 UR4, c[0x4][0x38] ;  /* 0x01000700ff0477ac */ /* 0x000ea20008000a00 */
[----:B------:R-:W-:Y:S01]  /*1c60*/  MOV R6, R32 ;  /* 0x0000002000067202 */ /* 0x000fe20000000f00 */
[----:B------:R-:W-:Y:S01]  /*1c70*/  IMAD.MOV.U32 R7, RZ, RZ, R31 ;  /* 0x000000ffff077224 */ /* 0x000fe200078e001f */
[----:B------:R0:W-:Y:S04]  /*1c80*/  STL.64 [R1+0x8], R22 ;  /* 0x0000081601007387 */ /* 0x0001e80000100a00 */
[----:B------:R0:W-:Y:S01]  /*1c90*/  STL.64 [R1+0x10], R12 ;  /* 0x0000100c01007387 */ /* 0x0001e20000100a00 */
[----:B--2---:R-:W-:Y:S01]  /*1ca0*/  MOV R4, UR4 ;  /* 0x0000000400047c02 */ /* 0x004fe20008000f00 */
[----:B0-----:R-:W-:-:S07]  /*1cb0*/  IMAD.U32 R5, RZ, RZ, UR5 ;  /* 0x00000005ff057e24 */ /* 0x001fce000f8e00ff */
[----:B------:R-:W-:-:S07]  /*1cc0*/  LEPC R20, `(.L_x_1184) ;  /* 0x000000001014794e */ /* 0x000fce0000000000 */
[----:B-1----:R-:W-:Y:S05]  /*1cd0*/  CALL.ABS.NOINC R8 ;  /* 0x0000000008007343 */ /* 0x002fea0003c00000 */
.L_x_1184:
        /* <DEDUP_REMOVED lines=21> */
.L_x_1185:
        /* <DEDUP_REMOVED lines=18> */
.L_x_1186:
        /* <DEDUP_REMOVED lines=18> */
.L_x_1187:
        /* <DEDUP_REMOVED lines=18> */
.L_x_1188:
        /* <DEDUP_REMOVED lines=9> */
.L_x_1190:
        /* <DEDUP_REMOVED lines=14> */
.L_x_1441:


//--------------------- .text._Z5evictIfLi8ELi2ELi1EEvPT_S1_PKiS3_S3_S3_iiiiii --------------------------
	.section	.text._Z5evictIfLi8ELi2ELi1EEvPT_S1_PKiS3_S3_S3_iiiiii,"ax",@progbits
	.align	128
        .global         _Z5evictIfLi8ELi2ELi1EEvPT_S1_PKiS3_S3_S3_iiiiii
        .type           _Z5evictIfLi8ELi2ELi1EEvPT_S1_PKiS3_S3_S3_iiiiii,@function
        .size           _Z5evictIfLi8ELi2ELi1EEvPT_S1_PKiS3_S3_S3_iiiiii,(.L_x_1442 - _Z5evictIfLi8ELi2ELi1EEvPT_S1_PKiS3_S3_S3_iiiiii)
        .other          _Z5evictIfLi8ELi2ELi1EEvPT_S1_PKiS3_S3_S3_iiiiii,@"STO_CUDA_ENTRY STV_DEFAULT"
_Z5evictIfLi8ELi2ELi1EEvPT_S1_PKiS3_S3_S3_iiiiii:
.text._Z5evictIfLi8ELi2ELi1EEvPT_S1_PKiS3_S3_S3_iiiiii:
        /* <DEDUP_REMOVED lines=53> */
.L_x_1191:
        /* <DEDUP_REMOVED lines=18> */
.L_x_1192:
        /* <DEDUP_REMOVED lines=14> */
.L_x_1193:
        /* <DEDUP_REMOVED lines=11> */
.L_x_1194:
[----:B------:R-:W-:-:S13]  /*0600*/  ISETP.GE.AND P0, PT, R18, R16, PT ;  /* 0x000000101200720c */ /* 0x000fda0003f06270 */
[----:B------:R-:W-:Y:S05]  /*0610*/  @P0 EXIT ;  /* 0x000000000000094d */ /* 0x000fea0003800000 */
[----:B------:R-:W0:Y:S02]  /*0620*/  LDCU UR4, c[0x0][0x3c0] ;  /* 0x00007800ff0477ac */ /* 0x000e240008000800 */
[C---:B0-----:R-:W-:Y:S02]  /*0630*/  IMAD R25, R22.reuse, UR4, R16 ;  /* 0x0000000416197c24 */ /* 0x041fe4000f8e0210 */
[----:B------:R-:W-:-:S07]  /*0640*/  IMAD R23, R22, UR4, R18 ;  /* 0x0000000416177c24 */ /* 0x000fce000f8e0212 */
.L_x_1213:
        /* <DEDUP_REMOVED lines=23> */
.L_x_1195:
        /* <DEDUP_REMOVED lines=20> */
.L_x_1196:
        /* <DEDUP_REMOVED lines=14> */
.L_x_1197:
        /* <DEDUP_REMOVED lines=19> */
.L_x_1198:
        /* <DEDUP_REMOVED lines=19> */
.L_x_1199:
        /* <DEDUP_REMOVED lines=17> */
.L_x_1200:
        /* <DEDUP_REMOVED lines=19> */
.L_x_1201:
        /* <DEDUP_REMOVED lines=17> */
.L_x_1202:
        /* <DEDUP_REMOVED lines=19> */
.L_x_1203:
        /* <DEDUP_REMOVED lines=17> */
.L_x_1204:
        /* <DEDUP_REMOVED lines=16> */
.L_x_1205:
        /* <DEDUP_REMOVED lines=19> */
.L_x_1206:
        /* <DEDUP_REMOVED lines=16> */
.L_x_1207:
        /* <DEDUP_REMOVED lines=16> */
.L_x_1208:
        /* <DEDUP_REMOVED lines=16> */
.L_x_1209:
        /* <DEDUP_REMOVED lines=16> */
.L_x_1210:
        /* <DEDUP_REMOVED lines=16> */
.L_x_1211:
        /* <DEDUP_REMOVED lines=16> */
.L_x_1212:
[----:B------:R-:W2:Y:S01]  /*1a00*/  LDG.E R33, desc[UR36][R32.64+0x1c] ;  /* 0x00001c2420217981 */ /* 0x000ea2000c1e1900 */
[----:B------:R-:W-:Y:S02]  /*1a10*/  ISETP.NE.AND P6, PT, R38, RZ, PT ;  /* 0x000000ff2600720c */ /* 0x000fe40003fc5270 */
[----:B------:R-:W-:Y:S01]  /*1a20*/  IADD3 R27, PT, PT, R37, R27, RZ ;  /* 0x0000001b251b7210 */ /* 0x000fe20007ffe0ff */
[----:B--2---:R0:W-:Y:S10]  /*1a30*/  STG.E desc[UR36][R30.64+0x1c], R33 ;  /* 0x00001c211e007986 */ /* 0x0041f4000c101924 */
[----:B------:R-:W-:Y:S05]  /*1a40*/  @!P6 BRA `(.L_x_1213) ;  /* 0xffffffec0000e947 */ /* 0x000fea000383ffff */
[----:B------:R-:W-:Y:S05]  /*1a50*/  EXIT ;  /* 0x000000000000794d */ /* 0x000fea0003800000 */
.L_x_1214:
        /* <DEDUP_REMOVED lines=10> */
.L_x_1442:


//--------------------- .text._Z5evictIfLi4ELi2ELi1EEvPT_S1_PKiS3_S3_S3_iiiiii --------------------------
	.section	.text._Z5evictIfLi4ELi2ELi1EEvPT_S1_PKiS3_S3_S3_iiiiii,"ax",@progbits
	.align	128
        .global         _Z5evictIfLi4ELi2ELi1EEvPT_S1_PKiS3_S3_S3_iiiiii
        .type           _Z5evictIfLi4ELi2ELi1EEvPT_S1_PKiS3_S3_S3_iiiiii,@function
        .size           _Z5evictIfLi4ELi2ELi1EEvPT_S1_PKiS3_S3_S3_iiiiii,(.L_x_1443 - _Z5evictIfLi4ELi2ELi1EEvPT_S1_PKiS3_S3_S3_iiiiii)
        .other          _Z5evictIfLi4ELi2ELi1EEvPT_S1_PKiS3_S3_S3_iiiiii,@"STO_CUDA_ENTRY STV_DEFAULT"
_Z5evictIfLi4ELi2ELi1EEvPT_S1_PKiS3_S3_S3_iiiiii:
.text._Z5evictIfLi4ELi2ELi1EEvPT_S1_PKiS3_S3_S3_iiiiii:
        /* <DEDUP_REMOVED lines=53> */
.L_x_1215:
        /* <DEDUP_REMOVED lines=18> */
.L_x_1216:
        /* <DEDUP_REMOVED lines=14> */
.L_x_1217:
        /* <DEDUP_REMOVED lines=11> */
.L_x_1218:
[----:B------:R-:W-:-:S13]  /*0600*/  ISETP.GE.AND P0, PT, R18, R22, PT ;  /* 0x000000161200720c */ /* 0x000fda0003f06270 */
[----:B------:R-:W-:Y:S05]  /*0610*/  @P0 EXIT ;  /* 0x000000000000094d */ /* 0x000fea0003800000 */
[----:B------:R-:W0:Y:S02]  /*0620*/  LDCU UR4, c[0x0][0x3c0] ;  /* 0x00007800ff0477ac */ /* 0x000e240008000800 */
[C---:B0-----:R-:W-:Y:S02]  /*0630*/  IMAD R25, R24.reuse, UR4, R22 ;  /* 0x0000000418197c24 */ /* 0x041fe4000f8e0216 */
[----:B------:R-:W-:-:S07]  /*0640*/  IMAD R23, R24, UR4, R18 ;  /* 0x0000000418177c24 */ /* 0x000fce000f8e0212 */
.L_x_1229:
        /* <DEDUP_REMOVED lines=23> */
.L_x_1219:
        /* <DEDUP_REMOVED lines=20> */
.L_x_1220:
        /* <DEDUP_REMOVED lines=14> */
.L_x_1221:
        /* <DEDUP_REMOVED lines=19> */
.L_x_1222:
        /* <DEDUP_REMOVED lines=19> */
.L_x_1223:
        /* <DEDUP_REMOVED lines=17> */
.L_x_1224:
        /* <DEDUP_REMOVED lines=16> */
.L_x_1225:
        /* <DEDUP_REMOVED lines=19> */
.L_x_1226:
        /* <DEDUP_REMOVED lines=16> */
.L_x_1227:
        /* <DEDUP_REMOVED lines=16> */
.L_x_1228:
[----:B------:R-:W2:Y:S01]  /*1180*/  LDG.E R33, desc[UR36][R32.64+0xc] ;  /* 0x00000c2420217981 */ /* 0x000ea2000c1e1900 */
[----:B------:R-:W-:Y:S02]  /*1190*/  ISETP.NE.AND P6, PT, R38, RZ, PT ;  /* 0x000000ff2600720c */ /* 0x000fe40003fc5270 */
[----:B------:R-:W-:Y:S01]  /*11a0*/  IADD3 R17, PT, PT, R37, R17, RZ ;  /* 0x0000001125117210 */ /* 0x000fe20007ffe0ff */
[----:B--2---:R0:W-:Y:S10]  /*11b0*/  STG.E desc[UR36][R30.64+0xc], R33 ;  /* 0x00000c211e007986 */ /* 0x0041f4000c101924 */
[----:B------:R-:W-:Y:S05]  /*11c0*/  @!P6 BRA `(.L_x_1229) ;  /* 0xfffffff40020e947 */ /* 0x000fea000383ffff */
[----:B------:R-:W-:Y:S05]  /*11d0*/  EXIT ;  /* 0x000000000000794d */ /* 0x000fea0003800000 */
.L_x_1230:
        /* <DEDUP_REMOVED lines=10> */
.L_x_1443:


//--------------------- .text._Z5evictIfLi2ELi2ELi1EEvPT_S1_PKiS3_S3_S3_iiiiii --------------------------
	.section	.text._Z5evictIfLi2ELi2ELi1EEvPT_S1_PKiS3_S3_S3_iiiiii,"ax",@progbits
	.align	128
        .global         _Z5evictIfLi2ELi2ELi1EEvPT_S1_PKiS3_S3_S3_iiiiii
        .type           _Z5evictIfLi2ELi2ELi1EEvPT_S1_PKiS3_S3_S3_iiiiii,@function
        .size           _Z5evictIfLi2ELi2ELi1EEvPT_S1_PKiS3_S3_S3_iiiiii,(.L_x_1444 - _Z5evictIfLi2ELi2ELi1EEvPT_S1_PKiS3_S3_S3_iiiiii)
        .other          _Z5evictIfLi2ELi2ELi1EEvPT_S1_PKiS3_S3_S3_iiiiii,@"STO_CUDA_ENTRY STV_DEFAULT"
_Z5evictIfLi2ELi2ELi1EEvPT_S1_PKiS3_S3_S3_iiiiii:
.text._Z5evictIfLi2ELi2ELi1EEvPT_S1_PKiS3_S3_S3_iiiiii:
        /* <DEDUP_REMOVED lines=53> */
.L_x_1231:
        /* <DEDUP_REMOVED lines=18> */
.L_x_1232:
        /* <DEDUP_REMOVED lines=14> */
.L_x_1233:
        /* <DEDUP_REMOVED lines=11> */
.L_x_1234:
        /* <DEDUP_REMOVED lines=16> */
[----:B0-----:R-:W-:-:S06]  /*0700*/  IADD3 R4, PT, PT, R6, 0xffffffe, RZ ;  /* 0x0ffffffe06047810 */ /* 0x001fcc0007ffe0ff */
        /* <DEDUP_REMOVED lines=27> */
[----:B-1----:R-:W-:Y:S01]  /*08c0*/  IADD3 R16, PT, PT, R4, -UR4, RZ ;  /* 0x8000000404107c10 */ /* 0x002fe2000fffe0ff */
[----:B------:R-:W1:Y:S04]  /*08d0*/  LDCU.64 UR4, c[0x4][0x28] ;  /* 0x01000500ff0477ac */ /* 0x000e680008000a00 */
[----:B------:R2:W-:Y:S01]  /*08e0*/  STL.64 [R1+0x8], R16 ;  /* 0x0000081001007387 */ /* 0x0005e20000100a00 */
[----:B------:R-:W-:Y:S02]  /*08f0*/  IMAD.SHL.U32 R31, R16, 0x2, RZ ;  /* 0x00000002101f7824 */ /* 0x000fe400078e00ff */
[----:B-1----:R-:W-:Y:S01]  /*0900*/  IMAD.U32 R4, RZ, RZ, UR4 ;  /* 0x00000004ff047e24 */ /* 0x002fe2000f8e00ff */
[----:B0-2---:R-:W-:-:S07]  /*0910*/  MOV R5, UR5 ;  /* 0x0000000500057c02 */ /* 0x005fce0008000f00 */
[----:B------:R-:W-:-:S07]  /*0920*/  LEPC R20, `(.L_x_1237) ;  /* 0x000000001014794e */ /* 0x000fce0000000000 */
[----:B------:R-:W-:Y:S05]  /*0930*/  CALL.ABS.NOINC R22 ;  /* 0x0000000016007343 */ /* 0x000fea0003c00000 */
.L_x_1237:
        /* <DEDUP_REMOVED lines=21> */
.L_x_1238:
        /* <DEDUP_REMOVED lines=14> */
.L_x_1239:
        /* <DEDUP_REMOVED lines=19> */
.L_x_1240:
        /* <DEDUP_REMOVED lines=16> */
.L_x_1241:
        /* <DEDUP_REMOVED lines=20> */
.L_x_1242:
[----:B------:R-:W2:Y:S01]  /*0ee0*/  LDG.E R35, desc[UR36][R34.64+0x4] ;  /* 0x0000042422237981 */ /* 0x000ea2000c1e1900 */
[----:B------:R-:W-:Y:S01]  /*0ef0*/  IADD3 R29, PT, PT, R32, R29, RZ ;  /* 0x0000001d201d7210 */ /* 0x000fe20007ffe0ff */
[----:B------:R-:W-:Y:S02]  /*0f00*/  IMAD.MOV.U32 R17, RZ, RZ, R18 ;  /* 0x000000ffff117224 */ /* 0x000fe400078e0012 */
[----:B--2---:R0:W-:Y:S05]  /*0f10*/  STG.E desc[UR36][R22.64+0x4], R35 ;  /* 0x0000042316007986 */ /* 0x0041ea000c101924 */
.L_x_1236:
[----:B------:R-:W-:Y:S05]  /*0f20*/  BSYNC.RECONVERGENT B6 ;  /* 0x0000000000067941 */ /* 0x000fea0003800200 */
.L_x_1235:
[----:B------:R-:W-:-:S13]  /*0f30*/  ISETP.NE.AND P0, PT, R24, RZ, PT ;  /* 0x000000ff1800720c */ /* 0x000fda0003f05270 */
[----:B------:R-:W-:Y:S05]  /*0f40*/  @!P0 EXIT ;  /* 0x000000000000894d */ /* 0x000fea0003800000 */
.L_x_1255:
        /* <DEDUP_REMOVED lines=20> */
.L_x_1243:
        /* <DEDUP_REMOVED lines=20> */
.L_x_1244:
        /* <DEDUP_REMOVED lines=14> */
.L_x_1245:
        /* <DEDUP_REMOVED lines=19> */
.L_x_1246:
        /* <DEDUP_REMOVED lines=16> */
.L_x_1247:
        /* <DEDUP_REMOVED lines=20> */
.L_x_1248:
        /* <DEDUP_REMOVED lines=23> */
.L_x_1249:
        /* <DEDUP_REMOVED lines=17> */
.L_x_1250:
        /* <DEDUP_REMOVED lines=14> */
.L_x_1251:
        /* <DEDUP_REMOVED lines=19> */
.L_x_1252:
        /* <DEDUP_REMOVED lines=16> */
.L_x_1253:
        /* <DEDUP_REMOVED lines=19> */
.L_x_1254:
[----:B------:R-:W2:Y:S01]  /*1ce0*/  LDG.E R35, desc[UR36][R34.64+0x4] ;  /* 0x0000042422237981 */ /* 0x000ea2000c1e1900 */
[----:B------:R-:W-:Y:S02]  /*1cf0*/  ISETP.GE.AND P0, PT, R17, R19, PT ;  /* 0x000000131100720c */ /* 0x000fe40003f06270 */
[----:B------:R-:W-:Y:S01]  /*1d00*/  IADD3 R29, PT, PT, R32, R29, RZ ;  /* 0x0000001d201d7210 */ /* 0x000fe20007ffe0ff */
[----:B--2---:R1:W-:Y:S10]  /*1d10*/  STG.E desc[UR36][R22.64+0x4], R35 ;  /* 0x0000042316007986 */ /* 0x0043f4000c101924 */
[----:B------:R-:W-:Y:S05]  /*1d20*/  @!P0 BRA `(.L_x_1255) ;  /* 0xfffffff000888947 */ /* 0x000fea000383ffff */
[----:B------:R-:W-:Y:S05]  /*1d30*/  EXIT ;  /* 0x000000000000794d */ /* 0x000fea0003800000 */
.L_x_1256:
        /* <DEDUP_REMOVED lines=12> */
.L_x_1444:


//--------------------- .text._Z5evictIfLi1ELi2ELi1EEvPT_S1_PKiS3_S3_S3_iiiiii --------------------------
	.section	.text._Z5evictIfLi1ELi2ELi1EEvPT_S1_PKiS3_S3_S3_iiiiii,"ax",@progbits
	.align	128
        .global         _Z5evictIfLi1ELi2ELi1EEvPT_S1_PKiS3_S3_S3_iiiiii
        .type           _Z5evictIfLi1ELi2ELi1EEvPT_S1_PKiS3_S3_S3_iiiiii,@function
        .size           _Z5evictIfLi1ELi2ELi1EEvPT_S1_PKiS3_S3_S3_iiiiii,(.L_x_1445 - _Z5evictIfLi1ELi2ELi1EEvPT_S1_PKiS3_S3_S3_iiiiii)
        .other          _Z5evictIfLi1ELi2ELi1EEvPT_S1_PKiS3_S3_S3_iiiiii,@"STO_CUDA_ENTRY STV_DEFAULT"
_Z5evictIfLi1ELi2ELi1EEvPT_S1_PKiS3_S3_S3_iiiiii:
.text._Z5evictIfLi1ELi2ELi1EEvPT_S1_PKiS3_S3_S3_iiiiii:
        /* <DEDUP_REMOVED lines=53> */
.L_x_1257:
[----:B------:R-:W0:Y:S08]  /*0350*/  LDC.64 R18, c[0x0][0x398] ;  /* 0x0000e600ff127b82 */ /* 0x000e300000000a00 */
[----:B------:R-:W1:Y:S01]  /*0360*/  LDC R17, c[0x0][0x360] ;  /* 0x0000d800ff117b82 */ /* 0x000e620000000800 */
[----:B------:R-:W2:Y:S01]  /*0370*/  S2R R26, SR_TID.X ;  /* 0x00000000001a7919 */ /* 0x000ea20000002100 */
[----:B------:R-:W3:Y:S01]  /*0380*/  LDCU.64 UR6, c[0x4][0x10] ;  /* 0x01000200ff0677ac */ /* 0x000ee20008000a00 */
[----:B0-----:R-:W-:-:S06]  /*0390*/  IMAD.WIDE R18, R22, 0x4, R18 ;  /* 0x0000000416127825 */ /* 0x001fcc00078e0212 */
[----:B------:R0:W5:Y:S01]  /*03a0*/  LDG.E.CONSTANT R18, desc[UR36][R18.64] ;  /* 0x0000002412127981 */ /* 0x000162000c1e9900 */
[----:B------:R-:W1:Y:S01]  /*03b0*/  LDCU UR5, c[0x0][0x370] ;  /* 0x00006e00ff0577ac */ /* 0x000e620008000800 */
[----:B------:R-:W4:Y:S01]  /*03c0*/  S2UR UR4, SR_CTAID.X ;  /* 0x00000000000479c3 */ /* 0x000f220000002500 */
[----:B---3--:R-:W-:Y:S01]  /*03d0*/  IMAD.U32 R4, RZ, RZ, UR6 ;  /* 0x00000006ff047e24 */ /* 0x008fe2000f8e00ff */
[----:B------:R-:W-:Y:S01]  /*03e0*/  MOV R5, UR7 ;  /* 0x0000000700057c02 */ /* 0x000fe20008000f00 */
[----:B------:R-:W-:Y:S01]  /*03f0*/  IMAD.MOV.U32 R6, RZ, RZ, R29 ;  /* 0x000000ffff067224 */ /* 0x000fe200078e001d */
[----:B------:R-:W-:-:S04]  /*0400*/  MOV R7, R28 ;  /* 0x0000001c00077202 */ /* 0x000fc80000000f00 */
[----:B------:R0:W3:Y:S01]  /*0410*/  LDC.64 R8, c[0x4][R27] ;  /* 0x010000001b087b82 */ /* 0x0000e20000000a00 */
[----:B-1----:R-:W-:-:S05]  /*0420*/  IMAD R32, R17, UR5, RZ ;  /* 0x0000000511207c24 */ /* 0x002fca000f8e02ff */
[----:B------:R0:W-:Y:S01]  /*0430*/  STL [R1], R32 ;  /* 0x0000002001007387 */ /* 0x0001e20000100800 */
[----:B----4-:R-:W-:-:S04]  /*0440*/  IMAD R17, R17, UR4, RZ ;  /* 0x0000000411117c24 */ /* 0x010fc8000f8e02ff */
[----:B--2---:R-:W-:-:S07]  /*0450*/  IMAD.IADD R2, R17, 0x1, R26 ;  /* 0x0000000111027824 */ /* 0x004fce00078e021a */
[----:B------:R-:W-:-:S07]  /*0460*/  LEPC R20, `(.L_x_1258) ;  /* 0x000000001014794e */ /* 0x000fce0000000000 */
[----:B0--3-5:R-:W-:Y:S05]  /*0470*/  CALL.ABS.NOINC R8 ;  /* 0x0000000008007343 */ /* 0x029fea0003c00000 */
.L_x_1258:
[----:B------:R-:W0:Y:S01]  /*0480*/  LDC.64 R10, c[0x0][0x3a8] ;  /* 0x0000ea00ff0a7b82 */ /* 0x000e220000000a00 */
[----:B------:R-:W1:Y:S07]  /*0490*/  LDCU.64 UR4, c[0x4][0x18] ;  /* 0x01000300ff0477ac */ /* 0x000e6e0008000a00 */
[----:B------:R-:W2:Y:S01]  /*04a0*/  LDC R19, c[0x0][0x3b4] ;  /* 0x0000ed00ff137b82 */ /* 0x000ea20000000800 */
[----:B0-----:R-:W-:-:S05]  /*04b0*/  IMAD.WIDE.U32 R10, R24, 0x4, R10 ;  /* 0x00000004180a7825 */ /* 0x001fca00078e000a */
[----:B------:R-:W3:Y:S02]  /*04c0*/  LDG.E.CONSTANT R23, desc[UR36][R10.64] ;  /* 0x000000240a177981 */ /* 0x000ee4000c1e9900 */
        /* <DEDUP_REMOVED lines=9> */
.L_x_1259:
        /* <DEDUP_REMOVED lines=11> */
.L_x_1260:
        /* <DEDUP_REMOVED lines=32> */
[----:B------:R-:W-:-:S13]  /*0810*/  ISETP.NE.AND P0, PT, R3, 0x3, PT ;  /* 0x000000030300780c */ /* 0x000fda0003f05270 */
[----:B------:R-:W-:Y:S05]  /*0820*/  @!P0 BRA `(.L_x_1262) ;  /* 0x0000000400bc8947 */ /* 0x000fea0003800000 */
[----:B------:R-:W0:Y:S01]  /*0830*/  LDCU UR4, c[0x0][0x3c4] ;  /* 0x00007880ff0477ac */ /* 0x000e220008000800 */
[----:B------:R-:W-:Y:S01]  /*0840*/  IADD3 R17, PT, PT, R17, R26, R23 ;  /* 0x0000001a11117210 */ /* 0x000fe20007ffe017 */
[----:B------:R-:W-:Y:S01]  /*0850*/  VIADD R3, R31, 0x1 ;  /* 0x000000011f037836 */ /* 0x000fe20000000000 */
[----:B------:R-:W-:-:S04]  /*0860*/  MOV R26, R0 ;  /* 0x00000000001a7202 */ /* 0x000fc80000000f00 */
[----:B------:R-:W-:-:S04]  /*0870*/  LOP3.LUT R3, R3, 0x3, RZ, 0xc0, !PT ;  /* 0x0000000303037812 */ /* 0x000fc800078ec0ff */
[----:B------:R-:W-:Y:S01]  /*0880*/  IADD3 R33, PT, PT, -R3, RZ, RZ ;  /* 0x000000ff03217210 */ /* 0x000fe20007ffe1ff */
[----:B0-----:R-:W-:-:S04]  /*0890*/  IMAD R17, R24, UR4, R17 ;  /* 0x0000000418117c24 */ /* 0x001fc8000f8e0211 */
[----:B------:R-:W-:-:S07]  /*08a0*/  IMAD.IADD R35, R17, 0x1, -R18 ;  /* 0x0000000111237824 */ /* 0x000fce00078e0a12 */
.L_x_1268:
[----:B0-----:R-:W0:Y:S01]  /*08b0*/  LDC.64 R4, c[0x0][0x390] ;  /* 0x0000e400ff047b82 */ /* 0x001e220000000a00 */
[----:B------:R-:W-:Y:S01]  /*08c0*/  IMAD.MOV.U32 R17, RZ, RZ, RZ ;  /* 0x000000ffff117224 */ /* 0x000fe200078e00ff */
[----:B------:R-:W1:Y:S01]  /*08d0*/  LDCU UR6, c[0x0][0x3b4] ;  /* 0x00007680ff0677ac */ /* 0x000e620008000800 */
[----:B------:R-:W-:Y:S01]  /*08e0*/  MOV R30, 0x0 ;  /* 0x00000000001e7802 */ /* 0x000fe20000000f00 */
[----:B------:R-:W2:Y:S04]  /*08f0*/  LDCU.64 UR4, c[0x4][0x28] ;  /* 0x01000500ff0477ac */ /* 0x000ea80008000a00 */
[----:B------:R-:W3:Y:S01]  /*0900*/  LDC.64 R36, c[0x0][0x3a0] ;  /* 0x0000e800ff247b82 */ /* 0x000ee20000000a00 */
[----:B0-----:R-:W-:-:S06]  /*0910*/  IMAD.WIDE R4, R19, 0x4, R4 ;  /* 0x0000000413047825 */ /* 0x001fcc00078e0204 */
[----:B------:R2:W1:Y:S01]  /*0920*/  LDG.E.CONSTANT R4, desc[UR36][R4.64] ;  /* 0x0000002404047981 */ /* 0x000462000c1e9900 */
[----:B------:R0:W4:Y:S01]  /*0930*/  LDC.64 R8, c[0x4][R30] ;  /* 0x010000001e087b82 */ /* 0x0001220000000a00 */
[----:B------:R-:W-:Y:S01]  /*0940*/  IMAD.MOV.U32 R6, RZ, RZ, R29 ;  /* 0x000000ffff067224 */ /* 0x000fe200078e001d */
[----:B------:R-:W-:Y:S01]  /*0950*/  MOV R7, R28 ;  /* 0x0000001c00077202 */ /* 0x000fe20000000f00 */
[----:B------:R-:W-:Y:S01]  /*0960*/  STL.64 [R1], R16 ;  /* 0x0000001001007387 */ /* 0x000fe20000100a00 */
[----:B---3--:R-:W-:-:S03]  /*0970*/  IMAD.WIDE R36, R35, 0x4, R36 ;  /* 0x0000000423247825 */ /* 0x008fc600078e0224 */
[----:B------:R-:W-:Y:S01]  /*0980*/  STL.64 [R1+0x10], R26 ;  /* 0x0000101a01007387 */ /* 0x000fe20000100a00 */
[----:B--2---:R-:W-:Y:S02]  /*0990*/  MOV R5, UR5 ;  /* 0x0000000500057c02 */ /* 0x004fe40008000f00 */
[----:B-1----:R-:W-:Y:S01]  /*09a0*/  IADD3 R18, PT, PT, R4, -UR6, RZ ;  /* 0x8000000604127c10 */ /* 0x002fe2000fffe0ff */
[----:B------:R-:W-:-:S04]  /*09b0*/  IMAD.U32 R4, RZ, RZ, UR4 ;  /* 0x00000004ff047e24 */ /* 0x000fc8000f8e00ff */
[----:B------:R1:W-:Y:S02]  /*09c0*/  STL.64 [R1+0x8], R18 ;  /* 0x0000081201007387 */ /* 0x0003e40000100a00 */
[----:B01--4-:R-:W-:-:S07]  /*09d0*/  IMAD.IADD R19, R32, 0x1, R19 ;  /* 0x0000000120137824 */ /* 0x013fce00078e0213 */
[----:B------:R-:W-:-:S07]  /*09e0*/  LEPC R20, `(.L_x_1263) ;  /* 0x000000001014794e */ /* 0x000fce0000000000 */
[----:B------:R-:W-:Y:S05]  /*09f0*/  CALL.ABS.NOINC R8 ;  /* 0x0000000008007343 */ /* 0x000fea0003c00000 */
.L_x_1263:
[----:B------:R-:W2:Y:S01]  /*0a00*/  LDG.E.CONSTANT R23, desc[UR36][R36.64] ;  /* 0x0000002424177981 */ /* 0x000ea2000c1e9900 */
[----:B------:R-:W-:Y:S01]  /*0a10*/  MOV R22, R25 ;  /* 0x0000001900167202 */ /* 0x000fe20000000f00 */
[----:B------:R-:W-:Y:S01]  /*0a20*/  IMAD.MOV.U32 R11, RZ, RZ, RZ ;  /* 0x000000ffff0b7224 */ /* 0x000fe200078e00ff */
[----:B------:R0:W1:Y:S01]  /*0a30*/  LDC.64 R8, c[0x4][R30] ;  /* 0x010000001e087b82 */ /* 0x0000620000000a00 */
[----:B------:R0:W-:Y:S01]  /*0a40*/  STL.64 [R1], R24 ;  /* 0x0000001801007387 */ /* 0x0001e20000100a00 */
[----:B------:R-:W3:Y:S01]  /*0a50*/  LDCU.64 UR4, c[0x4][0x30] ;  /* 0x01000600ff0477ac */ /* 0x000ee20008000a00 */
[----:B------:R-:W-:Y:S01]  /*0a60*/  IMAD.MOV.U32 R6, RZ, RZ, R29 ;  /* 0x000000ffff067224 */ /* 0x000fe200078e001d */
[----:B------:R-:W-:Y:S01]  /*0a70*/  MOV R7, R28 ;  /* 0x0000001c00077202 */ /* 0x000fe20000000f00 */
[----:B---3--:R-:W-:Y:S01]  /*0a80*/  IMAD.U32 R4, RZ, RZ, UR4 ;  /* 0x00000004ff047e24 */ /* 0x008fe2000f8e00ff */
[----:B------:R-:W-:Y:S02]  /*0a90*/  MOV R5, UR5 ;  /* 0x0000000500057c02 */ /* 0x000fe40008000f00 */
[----:B--2---:R-:W-:Y:S01]  /*0aa0*/  MOV R10, R23 ;  /* 0x00000017000a7202 */ /* 0x004fe20000000f00 */
[----:B------:R0:W-:Y:S04]  /*0ab0*/  STL.64 [R1+0x8], R22 ;  /* 0x0000081601007387 */ /* 0x0001e80000100a00 */
[----:B------:R0:W-:Y:S04]  /*0ac0*/  STL.64 [R1+0x10], R10 ;  /* 0x0000100a01007387 */ /* 0x0001e80000100a00 */
[----:B-1----:R0:W-:Y:S02]  /*0ad0*/  STL [R1+0x18], R23 ;  /* 0x0000181701007387 */ /* 0x0021e40000100800 */
[----:B------:R-:W-:-:S07]  /*0ae0*/  LEPC R20, `(.L_x_1264) ;  /* 0x000000001014794e */ /* 0x000fce0000000000 */
[----:B0-----:R-:W-:Y:S05]  /*0af0*/  CALL.ABS.NOINC R8 ;  /* 0x0000000008007343 */ /* 0x001fea0003c00000 */
.L_x_1264:
        /* <DEDUP_REMOVED lines=16> */
.L_x_1265:
[----:B------:R-:W0:Y:S01]  /*0c00*/  LDC.64 R36, c[0x0][0x380] ;  /* 0x0000e000ff247b82 */ /* 0x000e220000000a00 */
        /* <DEDUP_REMOVED lines=20> */
.L_x_1266:
        /* <DEDUP_REMOVED lines=18> */
.L_x_1267:
[----:B------:R-:W0:Y:S02]  /*0e70*/  LDC.64 R6, c[0x0][0x388] ;  /* 0x0000e200ff067b82 */ /* 0x000e240000000a00 */
[----:B0-----:R-:W-:-:S06]  /*0e80*/  IMAD.WIDE R4, R23, 0x4, R6 ;  /* 0x0000000417047825 */ /* 0x001fcc00078e0206 */
[----:B------:R-:W2:Y:S01]  /*0e90*/  LDG.E R5, desc[UR36][R4.64] ;  /* 0x0000002404057981 */ /* 0x000ea2000c1e1900 */
[----:B------:R-:W-:Y:S01]  /*0ea0*/  IMAD.WIDE R6, R18, 0x4, R6 ;  /* 0x0000000412067825 */ /* 0x000fe200078e0206 */
[----:B------:R-:W-:Y:S02]  /*0eb0*/  IADD3 R33, PT, PT, R33, 0x1, RZ ;  /* 0x0000000121217810 */ /* 0x000fe40007ffe0ff */
[C---:B------:R-:W-:Y:S01]  /*0ec0*/  IADD3 R25, PT, PT, R32.reuse, R25, RZ ;  /* 0x0000001920197210 */ /* 0x040fe20007ffe0ff */
[C---:B------:R-:W-:Y:S01]  /*0ed0*/  IMAD.IADD R35, R32.reuse, 0x1, R35 ;  /* 0x0000000120237824 */ /* 0x040fe200078e0223 */
[----:B------:R-:W-:Y:S01]  /*0ee0*/  ISETP.NE.AND P0, PT, R33, RZ, PT ;  /* 0x000000ff2100720c */ /* 0x000fe20003f05270 */
[----:B------:R-:W-:Y:S01]  /*0ef0*/  IMAD.IADD R26, R32, 0x1, R26 ;  /* 0x00000001201a7824 */ /* 0x000fe200078e021a */
[----:B--2---:R0:W-:Y:S11]  /*0f00*/  STG.E desc[UR36][R6.64], R5 ;  /* 0x0000000506007986 */ /* 0x0041f6000c101924 */
[----:B------:R-:W-:Y:S05]  /*0f10*/  @P0 BRA `(.L_x_1268) ;  /* 0xfffffff800640947 */ /* 0x000fea000383ffff */
.L_x_1262:
[----:B------:R-:W-:Y:S05]  /*0f20*/  BSYNC.RECONVERGENT B6 ;  /* 0x0000000000067941 */ /* 0x000fea0003800200 */
.L_x_1261:
[----:B------:R-:W-:-:S13]  /*0f30*/  ISETP.GE.U32.AND P0, PT, R31, 0x3, PT ;  /* 0x000000031f00780c */ /* 0x000fda0003f06070 */
[----:B------:R-:W-:Y:S05]  /*0f40*/  @!P0 EXIT ;  /* 0x000000000000894d */ /* 0x000fea0003800000 */
.L_x_1289:
[----:B-1----:R-:W1:Y:S01]  /*0f50*/  LDC.64 R40, c[0x0][0x390] ;  /* 0x0000e400ff287b82 */ /* 0x002e620000000a00 */
[----:B------:R-:W2:Y:S01]  /*0f60*/  LDCU UR4, c[0x0][0x3b4] ;  /* 0x00007680ff0477ac */ /* 0x000ea20008000800 */
[----:B-1----:R-:W-:-:S05]  /*0f70*/  IMAD.WIDE R40, R19, 0x4, R40 ;  /* 0x0000000413287825 */ /* 0x002fca00078e0228 */
[----:B------:R-:W2:Y:S01]  /*0f80*/  LDG.E.CONSTANT R18, desc[UR36][R40.64] ;  /* 0x0000002428127981 */ /* 0x000ea2000c1e9900 */
[----:B------:R-:W-:Y:S01]  /*0f90*/  MOV R10, R16 ;  /* 0x00000010000a7202 */ /* 0x000fe20000000f00 */
[----:B------:R-:W-:Y:S01]  /*0fa0*/  IMAD.MOV.U32 R11, RZ, RZ, RZ ;  /* 0x000000ffff0b7224 */ /* 0x000fe200078e00ff */
[----:B------:R-:W-:Y:S01]  /*0fb0*/  IADD3 R22, PT, PT, R32, R19, RZ ;  /* 0x0000001320167210 */ /* 0x000fe20007ffe0ff */
[----:B------:R-:W-:Y:S01]  /*0fc0*/  IMAD.MOV.U32 R23, RZ, RZ, R27 ;  /* 0x000000ffff177224 */ /* 0x000fe200078e001b */
[----:B------:R-:W-:Y:S01]  /*0fd0*/  MOV R17, 0x0 ;  /* 0x0000000000117802 */ /* 0x000fe20000000f00 */
[----:B0-----:R-:W-:Y:S01]  /*0fe0*/  IMAD.MOV.U32 R6, RZ, RZ, R29 ;  /* 0x000000ffff067224 */ /* 0x001fe200078e001d */
[----:B------:R0:W-:Y:S01]  /*0ff0*/  STL.64 [R1], R10 ;  /* 0x0000000a01007387 */ /* 0x0001e20000100a00 */
[----:B------:R-:W-:Y:S01]  /*1000*/  MOV R7, R28 ;  /* 0x0000001c00077202 */ /* 0x000fe20000000f00 */
[----:B------:R0:W1:Y:S02]  /*1010*/  LDC.64 R8, c[0x4][R17] ;  /* 0x0100000011087b82 */ /* 0x0000640000000a00 */
[----:B------:R0:W-:Y:S01]  /*1020*/  STL.64 [R1+0x10], R22 ;  /* 0x0000101601007387 */ /* 0x0001e20000100a00 */
[----:B--2---:R-:W-:Y:S01]  /*1030*/  IADD3 R18, PT, PT, R18, -UR4, RZ ;  /* 0x8000000412127c10 */ /* 0x004fe2000fffe0ff */
[----:B------:R-:W2:Y:S04]  /*1040*/  LDCU.64 UR4, c[0x4][0x28] ;  /* 0x01000500ff0477ac */ /* 0x000ea80008000a00 */
[----:B------:R0:W-:Y:S01]  /*1050*/  STL.64 [R1+0x8], R18 ;  /* 0x0000081201007387 */ /* 0x0001e20000100a00 */
[----:B--2---:R-:W-:Y:S01]  /*1060*/  IMAD.U32 R4, RZ, RZ, UR4 ;  /* 0x00000004ff047e24 */ /* 0x004fe2000f8e00ff */
[----:B01----:R-:W-:-:S07]  /*1070*/  MOV R5, UR5 ;  /* 0x0000000500057c02 */ /* 0x003fce0008000f00 */
[----:B------:R-:W-:-:S07]  /*1080*/  LEPC R20, `(.L_x_1269) ;  /* 0x000000001014794e */ /* 0x000fce0000000000 */
[----:B------:R-:W-:Y:S05]  /*1090*/  CALL.ABS.NOINC R8 ;  /* 0x0000000008007343 */ /* 0x000fea0003c00000 */
.L_x_1269:
        /* <DEDUP_REMOVED lines=20> */
.L_x_1270:
[----:B------:R-:W-:Y:S01]  /*11e0*/  HFMA2 R13, -RZ, RZ, 0, 0 ;  /* 0x00000000ff0d7431 */ /* 0x000fe200000001ff */
[----:B------:R-:W-:Y:S01]  /*11f0*/  MOV R10, R31 ;  /* 0x0000001f000a7202 */ /* 0x000fe20000000f00 */
[----:B------:R-:W-:Y:S01]  /*1200*/  IMAD.MOV.U32 R11, RZ, RZ, R16 ;  /* 0x000000ffff0b7224 */ /* 0x000fe200078e0010 */
[----:B------:R-:W-:Y:S01]  /*1210*/  MOV R3, R18 ;  /* 0x0000001200037202 */ /* 0x000fe20000000f00 */
[----:B------:R-:W-:Y:S01]  /*1220*/  IMAD.MOV.U32 R12, RZ, RZ, R31 ;  /* 0x000000ffff0c7224 */ /* 0x000fe200078e001f */
[----:B------:R0:W1:Y:S01]  /*1230*/  LDC.64 R8, c[0x4][R17] ;  /* 0x0100000011087b82 */ /* 0x0000620000000a00 */
[----:B------:R-:W2:Y:S01]  /*1240*/  LDCU.64 UR4, c[0x4][0x38] ;  /* 0x01000700ff0477ac */ /* 0x000ea20008000a00 */
[----:B------:R0:W-:Y:S01]  /*1250*/  STL.64 [R1], R10 ;  /* 0x0000000a01007387 */ /* 0x0001e20000100a00 */
[----:B------:R-:W-:Y:S01]  /*1260*/  IMAD.MOV.U32 R6, RZ, RZ, R29 ;  /* 0x000000ffff067224 */ /* 0x000fe200078e001d */
[----:B------:R-:W-:Y:S02]  /*1270*/  MOV R7, R28 ;  /* 0x0000001c00077202 */ /* 0x000fe40000000f00 */
[----:B------:R0:W-:Y:S04]  /*1280*/  STL.64 [R1+0x8], R2 ;  /* 0x0000080201007387 */ /* 0x0001e80000100a00 */
[----:B------:R0:W-:Y:S01]  /*1290*/  STL.64 [R1+0x10], R12 ;  /* 0x0000100c01007387 */ /* 0x0001e20000100a00 */
[----:B--2---:R-:W-:Y:S01]  /*12a0*/  IMAD.U32 R4, RZ, RZ, UR4 ;  /* 0x00000004ff047e24 */ /* 0x004fe2000f8e00ff */
[----:B------:R-:W-:-:S07]  /*12b0*/  MOV R5, UR5 ;  /* 0x0000000500057c02 */ /* 0x000fce0008000f00 */
[----:B------:R-:W-:-:S07]  /*12c0*/  LEPC R20, `(.L_x_1271) ;  /* 0x000000001014794e */ /* 0x000fce0000000000 */
[----:B01----:R-:W-:Y:S05]  /*12d0*/  CALL.ABS.NOINC R8 ;  /* 0x0000000008007343 */ /* 0x003fea0003c00000 */
.L_x_1271:
        /* <DEDUP_REMOVED lines=21> */
.L_x_1272:
        /* <DEDUP_REMOVED lines=18> */
.L_x_1273:
[----:B------:R-:W0:Y:S01]  /*1550*/  LDC.64 R10, c[0x0][0x388] ;  /* 0x0000e200ff0a7b82 */ /* 0x000e220000000a00 */
[----:B------:R-:W-:Y:S01]  /*1560*/  IMAD.WIDE R34, R32, 0x4, R40 ;  /* 0x0000000420227825 */ /* 0x000fe200078e0228 */
[----:B------:R-:W1:Y:S04]  /*1570*/  LDCU UR4, c[0x0][0x3b4] ;  /* 0x00007680ff0477ac */ /* 0x000e680008000800 */
[----:B------:R-:W1:Y:S01]  /*1580*/  LDG.E.CONSTANT R3, desc[UR36][R34.64] ;  /* 0x0000002422037981 */ /* 0x000e62000c1e9900 */
[----:B0-----:R-:W-:-:S05]  /*1590*/  IMAD.WIDE R4, R31, 0x4, R10 ;  /* 0x000000041f047825 */ /* 0x001fca00078e020a */
[----:B------:R-:W2:Y:S01]  /*15a0*/  LDG.E R0, desc[UR36][R4.64] ;  /* 0x0000002404007981 */ /* 0x000ea2000c1e1900 */
[----:B------:R-:W-:Y:S02]  /*15b0*/  HFMA2 R13, -RZ, RZ, 0, 0 ;  /* 0x00000000ff0d7431 */ /* 0x000fe400000001ff */
[----:B------:R-:W-:Y:S01]  /*15c0*/  IMAD.WIDE R10, R18, 0x4, R10 ;  /* 0x00000004120a7825 */ /* 0x000fe200078e020a */
[----:B------:R-:W-:-:S03]  /*15d0*/  MOV R19, R22 ;  /* 0x0000001600137202 */ /* 0x000fc60000000f00 */
[----:B------:R-:W-:Y:S02]  /*15e0*/  IMAD.MOV.U32 R12, RZ, RZ, R16 ;  /* 0x000000ffff0c7224 */ /* 0x000fe400078e0010 */
[C---:B------:R-:W-:Y:S01]  /*15f0*/  IMAD.IADD R26, R32.reuse, 0x1, R22 ;  /* 0x00000001201a7824 */ /* 0x040fe200078e0216 */
[----:B------:R0:W3:Y:S02]  /*1600*/  LDC.64 R8, c[0x4][R17] ;  /* 0x0100000011087b82 */ /* 0x0000e40000000a00 */
[----:B------:R0:W-:Y:S04]  /*1610*/  STL.64 [R1], R12 ;  /* 0x0000000c01007387 */ /* 0x0001e80000100a00 */
[----:B------:R0:W-:Y:S01]  /*1620*/  STL.64 [R1+0x10], R26 ;  /* 0x0000101a01007387 */ /* 0x0001e20000100a00 */
[----:B------:R-:W-:Y:S01]  /*1630*/  MOV R6, R29 ;  /* 0x0000001d00067202 */ /* 0x000fe20000000f00 */
[----:B------:R-:W-:Y:S01]  /*1640*/  IMAD.MOV.U32 R7, RZ, RZ, R28 ;  /* 0x000000ffff077224 */ /* 0x000fe200078e001c */
[----:B------:R-:W-:Y:S01]  /*1650*/  IADD3 R25, PT, PT, R32, R25, RZ ;  /* 0x0000001920197210 */ /* 0x000fe20007ffe0ff */
[----:B-1----:R-:W-:Y:S01]  /*1660*/  VIADD R18, R3, -UR4 ;  /* 0x8000000403127c36 */ /* 0x002fe20008000000 */
[----:B------:R-:W1:Y:S04]  /*1670*/  LDCU.64 UR4, c[0x4][0x28] ;  /* 0x01000500ff0477ac */ /* 0x000e680008000a00 */
[----:B------:R0:W-:Y:S04]  /*1680*/  STL.64 [R1+0x8], R18 ;  /* 0x0000081201007387 */ /* 0x0001e80000100a00 */
[----:B--2---:R0:W-:Y:S01]  /*1690*/  STG.E desc[UR36][R10.64], R0 ;  /* 0x000000000a007986 */ /* 0x0041e2000c101924 */
[----:B-1----:R-:W-:Y:S01]  /*16a0*/  MOV R4, UR4 ;  /* 0x0000000400047c02 */ /* 0x002fe20008000f00 */
[----:B---3--:R-:W-:-:S07]  /*16b0*/  IMAD.U32 R5, RZ, RZ, UR5 ;  /* 0x00000005ff057e24 */ /* 0x008fce000f8e00ff */
[----:B------:R-:W-:-:S07]  /*16c0*/  LEPC R20, `(.L_x_1274) ;  /* 0x000000001014794e */ /* 0x000fce0000000000 */
[----:B0-----:R-:W-:Y:S05]  /*16d0*/  CALL.ABS.NOINC R8 ;  /* 0x0000000008007343 */ /* 0x001fea0003c00000 */
.L_x_1274:
[----:B------:R-:W-:Y:S01]  /*16e0*/  IMAD.WIDE R36, R32, 0x4, R36 ;  /* 0x0000000420247825 */ /* 0x000fe200078e0224 */
[----:B------:R-:W-:-:S03]  /*16f0*/  MOV R22, R25 ;  /* 0x0000001900167202 */ /* 0x000fc60000000f00 */
[----:B------:R-:W-:Y:S01]  /*1700*/  IMAD.MOV.U32 R11, RZ, RZ, RZ ;  /* 0x000000ffff0b7224 */ /* 0x000fe200078e00ff */
[----:B------:R-:W2:Y:S01]  /*1710*/  LDG.E.CONSTANT R23, desc[UR36][R36.64] ;  /* 0x0000002424177981 */ /* 0x000ea2000c1e9900 */
[----:B------:R0:W1:Y:S01]  /*1720*/  LDC.64 R8, c[0x4][R17] ;  /* 0x0100000011087b82 */ /* 0x0000620000000a00 */
[----:B------:R-:W3:Y:S01]  /*1730*/  LDCU.64 UR4, c[0x4][0x30] ;  /* 0x01000600ff0477ac */ /* 0x000ee20008000a00 */
[----:B------:R-:W-:Y:S01]  /*1740*/  MOV R6, R29 ;  /* 0x0000001d00067202 */ /* 0x000fe20000000f00 */
[----:B------:R0:W-:Y:S01]  /*1750*/  STL.64 [R1], R24 ;  /* 0x0000001801007387 */ /* 0x0001e20000100a00 */
[----:B------:R-:W-:Y:S01]  /*1760*/  IMAD.MOV.U32 R7, RZ, RZ, R28 ;  /* 0x000000ffff077224 */ /* 0x000fe200078e001c */
[----:B---3--:R-:W-:Y:S01]  /*1770*/  MOV R4, UR4 ;  /* 0x0000000400047c02 */ /* 0x008fe20008000f00 */
[----:B------:R-:W-:Y:S02]  /*1780*/  IMAD.U32 R5, RZ, RZ, UR5 ;  /* 0x00000005ff057e24 */ /* 0x000fe4000f8e00ff */
[----:B--2---:R-:W-:Y:S01]  /*1790*/  IMAD.MOV.U32 R10, RZ, RZ, R23 ;  /* 0x000000ffff0a7224 */ /* 0x004fe200078e0017 */
[----:B------:R0:W-:Y:S04]  /*17a0*/  STL.64 [R1+0x8], R22 ;  /* 0x0000081601007387 */ /* 0x0001e80000100a00 */
[----:B------:R0:W-:Y:S04]  /*17b0*/  STL.64 [R1+0x10], R10 ;  /* 0x0000100a01007387 */ /* 0x0001e80000100a00 */
[----:B-1----:R0:W-:Y:S02]  /*17c0*/  STL [R1+0x18], R23 ;  /* 0x0000181701007387 */ /* 0x0021e40000100800 */
[----:B------:R-:W-:-:S07]  /*17d0*/  LEPC R20, `(.L_x_1275) ;  /* 0x000000001014794e */ /* 0x000fce0000000000 */
[----:B0-----:R-:W-:Y:S05]  /*17e0*/  CALL.ABS.NOINC R8 ;  /* 0x0000000008007343 */ /* 0x001fea0003c00000 */
.L_x_1275:
        /* <DEDUP_REMOVED lines=16> */
.L_x_1276:
        /* <DEDUP_REMOVED lines=21> */
.L_x_1277:
        /* <DEDUP_REMOVED lines=18> */
.L_x_1278:
        /* <DEDUP_REMOVED lines=10> */
[C-C-:B------:R-:W-:Y:S02]  /*1c00*/  IMAD.IADD R22, R32.reuse, 0x1, R26.reuse ;  /* 0x0000000120167824 */ /* 0x140fe400078e021a */
[----:B------:R-:W-:Y:S01]  /*1c10*/  IMAD.MOV.U32 R19, RZ, RZ, R26 ;  /* 0x000000ffff137224 */ /* 0x000fe200078e001a */
[----:B------:R0:W-:Y:S01]  /*1c20*/  STL.64 [R1], R12 ;  /* 0x0000000c01007387 */ /* 0x0001e20000100a00 */
[----:B------:R0:W3:Y:S03]  /*1c30*/  LDC.64 R8, c[0x4][R17] ;  /* 0x0100000011087b82 */ /* 0x0000e60000000a00 */
[----:B------:R0:W-:Y:S01]  /*1c40*/  STL.64 [R1+0x10], R22 ;  /* 0x0000101601007387 */ /* 0x0001e20000100a00 */
[----:B------:R-:W-:Y:S01]  /*1c50*/  IMAD.IADD R25, R32, 0x1, R25 ;  /* 0x0000000120197824 */ /* 0x000fe200078e0219 */
[----:B------:R-:W-:Y:S01]  /*1c60*/  MOV R6, R29 ;  /* 0x0000001d00067202 */ /* 0x000fe20000000f00 */
[----:B------:R-:W-:Y:S01]  /*1c70*/  IMAD.MOV.U32 R7, RZ, RZ, R28 ;  /* 0x000000ffff077224 */ /* 0x000fe200078e001c */
        /* <DEDUP_REMOVED lines=8> */
.L_x_1279:
[----:B------:R-:W-:-:S04]  /*1d00*/  IMAD.WIDE R36, R32, 0x4, R36 ;  /* 0x0000000420247825 */ /* 0x000fc800078e0224 */
[----:B------:R-:W-:Y:S02]  /*1d10*/  HFMA2 R11, -RZ, RZ, 0, 0 ;  /* 0x00000000ff0b7431 */ /* 0x000fe400000001ff */
[----:B------:R-:W-:Y:S01]  /*1d20*/  IMAD.MOV.U32 R30, RZ, RZ, R25 ;  /* 0x000000ffff1e7224 */ /* 0x000fe200078e0019 */
[----:B------:R-:W2:Y:S01]  /*1d30*/  LDG.E.CONSTANT R31, desc[UR36][R36.64] ;  /* 0x00000024241f7981 */ /* 0x000ea2000c1e9900 */
[----:B------:R0:W1:Y:S01]  /*1d40*/  LDC.64 R8, c[0x4][R17] ;  /* 0x0100000011087b82 */ /* 0x0000620000000a00 */
[----:B------:R-:W3:Y:S01]  /*1d50*/  LDCU.64 UR4, c[0x4][0x30] ;  /* 0x01000600ff0477ac */ /* 0x000ee20008000a00 */
[----:B------:R-:W-:Y:S01]  /*1d60*/  IMAD.MOV.U32 R6, RZ, RZ, R29 ;  /* 0x000000ffff067224 */ /* 0x000fe200078e001d */
[----:B------:R0:W-:Y:S01]  /*1d70*/  STL.64 [R1], R24 ;  /* 0x0000001801007387 */ /* 0x0001e20000100a00 */
[----:B------:R-:W-:Y:S01]  /*1d80*/  MOV R7, R28 ;  /* 0x0000001c00077202 */ /* 0x000fe20000000f00 */
[----:B---3--:R-:W-:Y:S01]  /*1d90*/  IMAD.U32 R4, RZ, RZ, UR4 ;  /* 0x00000004ff047e24 */ /* 0x008fe2000f8e00ff */
[----:B------:R-:W-:-:S02]  /*1da0*/  MOV R5, UR5 ;  /* 0x0000000500057c02 */ /* 0x000fc40008000f00 */
[----:B--2---:R-:W-:Y:S01]  /*1db0*/  MOV R10, R31 ;  /* 0x0000001f000a7202 */ /* 0x004fe20000000f00 */
[----:B------:R0:W-:Y:S04]  /*1dc0*/  STL.64 [R1+0x8], R30 ;  /* 0x0000081e01007387 */ /* 0x0001e80000100a00 */
[----:B------:R0:W-:Y:S04]  /*1dd0*/  STL.64 [R1+0x10], R10 ;  /* 0x0000100a01007387 */ /* 0x0001e80000100a00 */
[----:B-1----:R0:W-:Y:S02]  /*1de0*/  STL [R1+0x18], R31 ;  /* 0x0000181f01007387 */ /* 0x0021e40000100800 */
[----:B------:R-:W-:-:S07]  /*1df0*/  LEPC R20, `(.L_x_1280) ;  /* 0x000000001014794e */ /* 0x000fce0000000000 */
[----:B0-----:R-:W-:Y:S05]  /*1e00*/  CALL.ABS.NOINC R8 ;  /* 0x0000000008007343 */ /* 0x001fea0003c00000 */
.L_x_1280:
        /* <DEDUP_REMOVED lines=16> */
.L_x_1281:
        /* <DEDUP_REMOVED lines=21> */
.L_x_1282:
        /* <DEDUP_REMOVED lines=18> */
.L_x_1283:
[----:B------:R-:W0:Y:S01]  /*2180*/  LDC.64 R10, c[0x0][0x388] ;  /* 0x0000e200ff0a7b82 */ /* 0x000e220000000a00 */
[----:B------:R-:W-:Y:S01]  /*2190*/  IMAD.WIDE R34, R32, 0x4, R34 ;  /* 0x0000000420227825 */ /* 0x000fe200078e0222 */
[----:B------:R-:W1:Y:S05]  /*21a0*/  LDCU UR4, c[0x0][0x3b4] ;  /* 0x00007680ff0477ac */ /* 0x000e6a0008000800 */
[----:B------:R-:W1:Y:S01]  /*21b0*/  LDG.E.CONSTANT R34, desc[UR36][R34.64] ;  /* 0x0000002422227981 */ /* 0x000e62000c1e9900 */
[----:B0-----:R-:W-:-:S05]  /*21c0*/  IMAD.WIDE R4, R31, 0x4, R10 ;  /* 0x000000041f047825 */ /* 0x001fca00078e020a */
[----:B------:R-:W2:Y:S01]  /*21d0*/  LDG.E R0, desc[UR36][R4.64] ;  /* 0x0000002404007981 */ /* 0x000ea2000c1e1900 */
[-C--:B------:R-:W-:Y:S01]  /*21e0*/  IADD3 R19, PT, PT, R32, R22.reuse, RZ ;  /* 0x0000001620137210 */ /* 0x080fe20007ffe0ff */
[----:B------:R-:W-:Y:S01]  /*21f0*/  HFMA2 R13, -RZ, RZ, 0, 0 ;  /* 0x00000000ff0d7431 */ /* 0x000fe200000001ff */
[----:B------:R-:W-:Y:S01]  /*2200*/  MOV R23, R22 ;  /* 0x0000001600177202 */ /* 0x000fe20000000f00 */
[----:B------:R-:W-:-:S04]  /*2210*/  IMAD.WIDE R10, R18, 0x4, R10 ;  /* 0x00000004120a7825 */ /* 0x000fc800078e020a */
[----:B------:R-:W-:Y:S02]  /*2220*/  IMAD.MOV.U32 R12, RZ, RZ, R16 ;  /* 0x000000ffff0c7224 */ /* 0x000fe400078e0010 */
[----:B------:R-:W-:Y:S01]  /*2230*/  IMAD.MOV.U32 R26, RZ, RZ, R19 ;  /* 0x000000ffff1a7224 */ /* 0x000fe200078e0013 */
[----:B------:R0:W3:Y:S02]  /*2240*/  LDC.64 R8, c[0x4][R17] ;  /* 0x0100000011087b82 */ /* 0x0000e40000000a00 */
[----:B------:R0:W-:Y:S04]  /*2250*/  STL.64 [R1], R12 ;  /* 0x0000000c01007387 */ /* 0x0001e80000100a00 */
[----:B------:R0:W-:Y:S01]  /*2260*/  STL.64 [R1+0x10], R26 ;  /* 0x0000101a01007387 */ /* 0x0001e20000100a00 */
[----:B------:R-:W-:Y:S01]  /*2270*/  IADD3 R25, PT, PT, R32, R25, RZ ;  /* 0x0000001920197210 */ /* 0x000fe20007ffe0ff */
[----:B------:R-:W-:Y:S01]  /*2280*/  IMAD.MOV.U32 R6, RZ, RZ, R29 ;  /* 0x000000ffff067224 */ /* 0x000fe200078e001d */
[----:B------:R-:W-:Y:S01]  /*2290*/  MOV R7, R28 ;  /* 0x0000001c00077202 */ /* 0x000fe20000000f00 */
        /* <DEDUP_REMOVED lines=8> */
.L_x_1284:
        /* <DEDUP_REMOVED lines=17> */
.L_x_1285:
        /* <DEDUP_REMOVED lines=16> */
.L_x_1286:
[----:B------:R-:W0:Y:S01]  /*2530*/  LDC.64 R34, c[0x0][0x380] ;  /* 0x0000e000ff227b82 */ /* 0x000e220000000a00 */
[----:B------:R-:W-:Y:S01]  /*2540*/  IMAD.MOV.U32 R10, RZ, RZ, R31 ;  /* 0x000000ffff0a7224 */ /* 0x000fe200078e001f */
[----:B------:R-:W-:Y:S01]  /*2550*/  MOV R11, R16 ;  /* 0x00000010000b7202 */ /* 0x000fe20000000f00 */
        /* <DEDUP_REMOVED lines=19> */
.L_x_1287:
        /* <DEDUP_REMOVED lines=18> */
.L_x_1288:
        /* <DEDUP_REMOVED lines=9> */
.L_x_1290:
        /* <DEDUP_REMOVED lines=12> */
.L_x_1445:


//--------------------- .text._Z5evictIfLi8ELi1ELi1EEvPT_S1_PKiS3_S3_S3_iiiiii --------------------------
	.section	.text._Z5evictIfLi8ELi1ELi1EEvPT_S1_PKiS3_S3_S3_iiiiii,"ax",@progbits
	.align	128
        .global         _Z5evictIfLi8ELi1ELi1EEvPT_S1_PKiS3_S3_S3_iiiiii
        .type           _Z5evictIfLi8ELi1ELi1EEvPT_S1_PKiS3_S3_S3_iiiiii,@function
        .size           _Z5evictIfLi8ELi1ELi1EEvPT_S1_PKiS3_S3_S3_iiiiii,(.L_x_1446 - _Z5evictIfLi8ELi1ELi1EEvPT_S1_PKiS3_S3_S3_iiiiii)
        .other          _Z5evictIfLi8ELi1ELi1EEvPT_S1_PKiS3_S3_S3_iiiiii,@"STO_CUDA_ENTRY STV_DEFAULT"
_Z5evictIfLi8ELi1ELi1EEvPT_S1_PKiS3_S3_S3_iiiiii:
.text._Z5evictIfLi8ELi1ELi1EEvPT_S1_PKiS3_S3_S3_iiiiii:
        /* <DEDUP_REMOVED lines=53> */
.L_x_1291:
        /* <DEDUP_REMOVED lines=18> */
.L_x_1292:
        /* <DEDUP_REMOVED lines=14> */
.L_x_1293:
        /* <DEDUP_REMOVED lines=11> */
.L_x_1294:
[----:B------:R-:W-:-:S13]  /*0600*/  ISETP.GE.AND P0, PT, R18, R22, PT ;  /* 0x000000161200720c */ /* 0x000fda0003f06270 */
[----:B------:R-:W-:Y:S05]  /*0610*/  @P0 EXIT ;  /* 0x000000000000094d */ /* 0x000fea0003800000 */
[----:B------:R-:W0:Y:S02]  /*0620*/  LDCU UR4, c[0x0][0x3c0] ;  /* 0x00007800ff0477ac */ /* 0x000e240008000800 */
[C---:B0-----:R-:W-:Y:S02]  /*0630*/  IMAD R25, R24.reuse, UR4, R22 ;  /* 0x0000000418197c24 */ /* 0x041fe4000f8e0216 */
[----:B------:R-:W-:-:S07]  /*0640*/  IMAD R23, R24, UR4, R18 ;  /* 0x0000000418177c24 */ /* 0x000fce000f8e0212 */
.L_x_1313:
        /* <DEDUP_REMOVED lines=23> */
.L_x_1295:
        /* <DEDUP_REMOVED lines=10> */
[----:B---3--:R-:W-:Y:S01]  /*0860*/  IMAD.MOV.U32 R6, RZ, RZ, R33 ;  /* 0x000000ffff067224 */ /* 0x008fe200078e0021 */
[----:B------:R-:W-:Y:S01]  /*0870*/  MOV R7, R31 ;  /* 0x0000001f00077202 */ /* 0x000fe20000000f00 */
[----:B--2---:R-:W-:Y:S01]  /*0880*/  IMAD.U32 R4, RZ, RZ, UR4 ;  /* 0x00000004ff047e24 */ /* 0x004fe2000f8e00ff */
[----:B------:R-:W-:-:S02]  /*0890*/  MOV R5, UR5 ;  /* 0x0000000500057c02 */ /* 0x000fc40008000f00 */
[----:B----4-:R-:W-:Y:S01]  /*08a0*/  SHF.L.U32 R28, R27, 0x3, RZ ;  /* 0x000000031b1c7819 */ /* 0x010fe200000006ff */
[----:B------:R1:W-:Y:S04]  /*08b0*/  STL.64 [R1+0x8], R26 ;  /* 0x0000081a01007387 */ /* 0x0003e80000100a00 */
[----:B------:R1:W-:Y:S04]  /*08c0*/  STL.64 [R1+0x10], R28 ;  /* 0x0000101c01007387 */ /* 0x0003e80000100a00 */
[----:B0-----:R1:W-:Y:S02]  /*08d0*/  STL [R1+0x18], R28 ;  /* 0x0000181c01007387 */ /* 0x0013e40000100800 */
[----:B------:R-:W-:-:S07]  /*08e0*/  LEPC R20, `(.L_x_1296) ;  /* 0x000000001014794e */ /* 0x000fce0000000000 */
[----:B-1----:R-:W-:Y:S05]  /*08f0*/  CALL.ABS.NOINC R8 ;  /* 0x0000000008007343 */ /* 0x002fea0003c00000 */
.L_x_1296:
        /* <DEDUP_REMOVED lines=14> */
.L_x_1297:
[----:B------:R-:W0:Y:S01]  /*09e0*/  LDC.64 R36, c[0x0][0x380] ;  /* 0x0000e000ff247b82 */ /* 0x000e220000000a00 */
[----:B------:R-:W-:Y:S01]  /*09f0*/  MOV R10, R27 ;  /* 0x0000001b000a7202 */ /* 0x000fe20000000f00 */
[----:B------:R-:W-:Y:S01]  /*0a00*/  IMAD.MOV.U32 R11, RZ, RZ, R2 ;  /* 0x000000ffff0b7224 */ /* 0x000fe200078e0002 */
[----:B------:R-:W-:Y:S01]  /*0a10*/  IADD3 R13, PT, PT, R19, 0x1, RZ ;  /* 0x00000001130d7810 */ /* 0x000fe20007ffe0ff */
[----:B------:R-:W-:Y:S01]  /*0a20*/  IMAD.MOV.U32 R12, RZ, RZ, R18 ;  /* 0x000000ffff0c7224 */ /* 0x000fe200078e0012 */
[C---:B------:R-:W-:Y:S01]  /*0a30*/  IADD3 R14, PT, PT, R28.reuse, 0x1, RZ ;  /* 0x000000011c0e7810 */ /* 0x040fe20007ffe0ff */
[----:B------:R-:W-:Y:S01]  /*0a40*/  IMAD.MOV.U32 R15, RZ, RZ, RZ ;  /* 0x000000ffff0f7224 */ /* 0x000fe200078e00ff */
        /* <DEDUP_REMOVED lines=15> */
.L_x_1298:
        /* <DEDUP_REMOVED lines=19> */
.L_x_1299:
        /* <DEDUP_REMOVED lines=19> */
.L_x_1300:
        /* <DEDUP_REMOVED lines=19> */
.L_x_1301:
        /* <DEDUP_REMOVED lines=19> */
.L_x_1302:
        /* <DEDUP_REMOVED lines=19> */
.L_x_1303:
        /* <DEDUP_REMOVED lines=19> */
.L_x_1304:
        /* <DEDUP_REMOVED lines=16> */
.L_x_1305:
        /* <DEDUP_REMOVED lines=19> */
.L_x_1306:
        /* <DEDUP_REMOVED lines=16> */
.L_x_1307:
        /* <DEDUP_REMOVED lines=16> */
.L_x_1308:
        /* <DEDUP_REMOVED lines=16> */
.L_x_1309:
        /* <DEDUP_REMOVED lines=16> */
.L_x_1310:
        /* <DEDUP_REMOVED lines=16> */
.L_x_1311:
        /* <DEDUP_REMOVED lines=16> */
.L_x_1312:
[----:B------:R-:W2:Y:S01]  /*1a90*/  LDG.E R39, desc[UR36][R38.64+0x1c] ;  /* 0x00001c2426277981 */ /* 0x000ea2000c1e1900 */
[----:B------:R-:W-:Y:S02]  /*1aa0*/  ISETP.NE.AND P6, PT, R34, RZ, PT ;  /* 0x000000ff2200720c */ /* 0x000fe40003fc5270 */
[----:B------:R-:W-:Y:S01]  /*1ab0*/  IADD3 R17, PT, PT, R32, R17, RZ ;  /* 0x0000001120117210 */ /* 0x000fe20007ffe0ff */
[----:B--2---:R0:W-:Y:S10]  /*1ac0*/  STG.E desc[UR36][R36.64+0x1c], R39 ;  /* 0x00001c2724007986 */ /* 0x0041f4000c101924 */
[----:B------:R-:W-:Y:S05]  /*1ad0*/  @!P6 BRA `(.L_x_1313) ;  /* 0xffffffe800dce947 */ /* 0x000fea000383ffff */
[----:B------:R-:W-:Y:S05]  /*1ae0*/  EXIT ;  /* 0x000000000000794d */ /* 0x000fea0003800000 */
.L_x_1314:
        /* <DEDUP_REMOVED lines=9> */
.L_x_1446:


//--------------------- .text._Z5evictIfLi4ELi1ELi1EEvPT_S1_PKiS3_S3_S3_iiiiii --------------------------
	.section	.text._Z5evictIfLi4ELi1ELi1EEvPT_S1_PKiS3_S3_S3_iiiiii,"ax",@progbits
	.align	128
        .global         _Z5evictIfLi4ELi1ELi1EEvPT_S1_PKiS3_S3_S3_iiiiii
        .type           _Z5evictIfLi4ELi1ELi1EEvPT_S1_PKiS3_S3_S3_iiiiii,@function
        .size           _Z5evictIfLi4ELi1ELi1EEvPT_S1_PKiS3_S3_S3_iiiiii,(.L_x_1447 - _Z5evictIfLi4ELi1ELi1EEvPT_S1_PKiS3_S3_S3_iiiiii)
        .other          _Z5evictIfLi4ELi1ELi1EEvPT_S1_PKiS3_S3_S3_iiiiii,@"STO_CUDA_ENTRY STV_DEFAULT"
_Z5evictIfLi4ELi1ELi1EEvPT_S1_PKiS3_S3_S3_iiiiii:
.text._Z5evictIfLi4ELi1ELi1EEvPT_S1_PKiS3_S3_S3_iiiiii:
        /* <DEDUP_REMOVED lines=53> */
.L_x_1315:
        /* <DEDUP_REMOVED lines=10> */
[----:B------:R-:W-:Y:S01]  /*03f0*/  IMAD.MOV.U32 R6, RZ, RZ, R33 ;  /* 0x000000ffff067224 */ /* 0x000fe200078e0021 */
[----:B------:R-:W-:-:S04]  /*0400*/  MOV R7, R31 ;  /* 0x0000001f00077202 */ /* 0x000fc80000000f00 */
[----:B------:R0:W3:Y:S01]  /*0410*/  LDC.64 R8, c[0x4][R19] ;  /* 0x0100000013087b82 */ /* 0x0000e20000000a00 */
[----:B-1----:R-:W-:-:S05]  /*0420*/  IMAD R32, R18, UR5, RZ ;  /* 0x0000000512207c24 */ /* 0x002fca000f8e02ff */
[----:B------:R0:W-:Y:S01]  /*0430*/  STL [R1], R32 ;  /* 0x0000002001007387 */ /* 0x0001e20000100800 */
[----:B--2---:R-:W-:-:S07]  /*0440*/  IMAD R18, R18, UR4, R3 ;  /* 0x0000000412127c24 */ /* 0x004fce000f8e0203 */
[----:B------:R-:W-:-:S07]  /*0450*/  LEPC R20, `(.L_x_1316) ;  /* 0x000000001014794e */ /* 0x000fce0000000000 */
[----:B0--3-5:R-:W-:Y:S05]  /*0460*/  CALL.ABS.NOINC R8 ;  /* 0x0000000008007343 */ /* 0x029fea0003c00000 */
.L_x_1316:
[----:B------:R-:W0:Y:S01]  /*0470*/  LDC.64 R8, c[0x0][0x3a8] ;  /* 0x0000ea00ff087b82 */ /* 0x000e220000000a00 */
[----:B------:R-:W1:Y:S07]  /*0480*/  LDCU.64 UR4, c[0x4][0x18] ;  /* 0x01000300ff0477ac */ /* 0x000e6e0008000a00 */
[----:B------:R-:W2:Y:S01]  /*0490*/  LDC R23, c[0x0][0x3b4] ;  /* 0x0000ed00ff177b82 */ /* 0x000ea20000000800 */
[----:B0-----:R-:W-:-:S06]  /*04a0*/  IMAD.WIDE.U32 R8, R16, 0x4, R8 ;  /* 0x0000000410087825 */ /* 0x001fcc00078e0008 */
[----:B------:R-:W3:Y:S01]  /*04b0*/  LDG.E.CONSTANT R9, desc[UR36][R8.64] ;  /* 0x0000002408097981 */ /* 0x000ee2000c1e9900 */
[----:B------:R0:W4:Y:S01]  /*04c0*/  LDC.64 R10, c[0x4][R19] ;  /* 0x01000000130a7b82 */ /* 0x0001220000000a00 */
[----:B-1----:R-:W-:Y:S01]  /*04d0*/  IMAD.U32 R4, RZ, RZ, UR4 ;  /* 0x00000004ff047e24 */ /* 0x002fe2000f8e00ff */
[----:B------:R-:W-:Y:S01]  /*04e0*/  MOV R5, UR5 ;  /* 0x0000000500057c02 */ /* 0x000fe20008000f00 */
[----:B--2---:R0:W-:Y:S01]  /*04f0*/  STL.64 [R1], R22 ;  /* 0x0000001601007387 */ /* 0x0041e20000100a00 */
[----:B------:R-:W-:Y:S01]  /*0500*/  IMAD.MOV.U32 R6, RZ, RZ, R33 ;  /* 0x000000ffff067224 */ /* 0x000fe200078e0021 */
[----:B------:R-:W-:Y:S02]  /*0510*/  MOV R7, R31 ;  /* 0x0000001f00077202 */ /* 0x000fe40000000f00 */
[----:B0--34-:R-:W-:-:S07]  /*0520*/  IADD3 R17, PT, PT, R9, R18, -R22 ;  /* 0x0000001209117210 */ /* 0x019fce0007ffe816 */
[----:B------:R-:W-:-:S07]  /*0530*/  LEPC R20, `(.L_x_1317) ;  /* 0x000000001014794e */ /* 0x000fce0000000000 */
[----:B------:R-:W-:Y:S05]  /*0540*/  CALL.ABS.NOINC R10 ;  /* 0x000000000a007343 */ /* 0x000fea0003c00000 */
.L_x_1317:
[C---:B------:R-:W-:Y:S01]  /*0550*/  IMAD.IADD R8, R24.reuse, 0x1, R18 ;  /* 0x0000000118087824 */ /* 0x040fe200078e0212 */
[----:B------:R-:W-:Y:S01]  /*0560*/  IADD3 R9, PT, PT, R24, R22, RZ ;  /* 0x0000001618097210 */ /* 0x000fe20007ffe0ff */
[----:B------:R0:W1:Y:S01]  /*0570*/  LDC.64 R10, c[0x4][R19] ;  /* 0x01000000130a7b82 */ /* 0x0000620000000a00 */
[----:B------:R-:W2:Y:S01]  /*0580*/  LDCU.64 UR4, c[0x4][0x20] ;  /* 0x01000400ff0477ac */ /* 0x000ea20008000a00 */
[----:B------:R-:W-:Y:S01]  /*0590*/  IMAD.MOV.U32 R6, RZ, RZ, R33 ;  /* 0x000000ffff067224 */ /* 0x000fe200078e0021 */
[----:B------:R-:W-:Y:S01]  /*05a0*/  MOV R7, R31 ;  /* 0x0000001f00077202 */ /* 0x000fe20000000f00 */
[----:B------:R0:W-:Y:S01]  /*05b0*/  STL.64 [R1], R8 ;  /* 0x0000000801007387 */ /* 0x0001e20000100a00 */
[----:B--2---:R-:W-:Y:S01]  /*05c0*/  IMAD.U32 R4, RZ, RZ, UR4 ;  /* 0x00000004ff047e24 */ /* 0x004fe2000f8e00ff */
[----:B0-----:R-:W-:-:S07]  /*05d0*/  MOV R5, UR5 ;  /* 0x0000000500057c02 */ /* 0x001fce0008000f00 */
[----:B------:R-:W-:-:S07]  /*05e0*/  LEPC R20, `(.L_x_1318) ;  /* 0x000000001014794e */ /* 0x000fce0000000000 */
[----:B-1----:R-:W-:Y:S05]  /*05f0*/  CALL.ABS.NOINC R10 ;  /* 0x000000000a007343 */ /* 0x002fea0003c00000 */
.L_x_1318:
[----:B------:R-:W-:-:S13]  /*0600*/  ISETP.GE.AND P0, PT, R18, R22, PT ;  /* 0x000000161200720c */ /* 0x000fda0003f06270 */
[----:B------:R-:W-:Y:S05]  /*0610*/  @P0 EXIT ;  /* 0x000000000000094d */ /* 0x000fea0003800000 */
[----:B------:R-:W0:Y:S02]  /*0620*/  LDCU UR4, c[0x0][0x3c0] ;  /* 0x00007800ff0477ac */ /* 0x000e240008000800 */
[C---:B0-----:R-:W-:Y:S02]  /*0630*/  IMAD R25, R24.reuse, UR4, R22 ;  /* 0x0000000418197c24 */ /* 0x041fe4000f8e0216 */
[----:B------:R-:W-:-:S07]  /*0640*/  IMAD R23, R24, UR4, R18 ;  /* 0x0000000418177c24 */ /* 0x000fce000f8e0212 */
.L_x_1329:
[----:B0-----:R-:W0:Y:S01]  /*0650*/  LDC.64 R4, c[0x0][0x390] ;  /* 0x0000e400ff047b82 */ /* 0x001e220000000a00 */
[----:B------:R-:W1:Y:S01]  /*0660*/  LDCU UR6, c[0x0][0x3b4] ;  /* 0x00007680ff0677ac */ /* 0x000e620008000800 */
[----:B------:R-:W2:Y:S01]  /*0670*/  LDCU.64 UR4, c[0x4][0x28] ;  /* 0x01000500ff0477ac */ /* 0x000ea20008000a00 */
[----:B0-----:R-:W-:-:S06]  /*0680*/  IMAD.WIDE R4, R23, 0x4, R4 ;  /* 0x0000000417047825 */ /* 0x001fcc00078e0204 */
[----:B------:R2:W1:Y:S01]  /*0690*/  LDG.E.CONSTANT R4, desc[UR36][R4.64] ;  /* 0x0000002404047981 */ /* 0x000462000c1e9900 */
[----:B------:R-:W-:Y:S01]  /*06a0*/  IMAD.MOV.U32 R3, RZ, RZ, RZ ;  /* 0x000000ffff037224 */ /* 0x000fe200078e00ff */
[----:B------:R-:W-:Y:S01]  /*06b0*/  MOV R30, 0x0 ;  /* 0x00000000001e7802 */ /* 0x000fe20000000f00 */
[----:B------:R-:W-:Y:S01]  /*06c0*/  IMAD.IADD R24, R32, 0x1, R23 ;  /* 0x0000000120187824 */ /* 0x000fe200078e0217 */
[----:B------:R-:W-:Y:S01]  /*06d0*/  MOV R6, R33 ;  /* 0x0000002100067202 */ /* 0x000fe20000000f00 */
[----:B------:R-:W-:Y:S01]  /*06e0*/  IMAD.MOV.U32 R7, RZ, RZ, R31 ;  /* 0x000000ffff077224 */ /* 0x000fe200078e001f */
[----:B------:R-:W-:Y:S01]  /*06f0*/  STL.64 [R1], R2 ;  /* 0x0000000201007387 */ /* 0x000fe20000100a00 */
[----:B------:R0:W3:Y:S01]  /*0700*/  LDC.64 R8, c[0x4][R30] ;  /* 0x010000001e087b82 */ /* 0x0000e20000000a00 */
[----:B------:R-:W-:Y:S02]  /*0710*/  ISETP.GE.AND P0, PT, R24, R25, PT ;  /* 0x000000191800720c */ /* 0x000fe40003f06270 */
[----:B------:R-:W-:Y:S01]  /*0720*/  STL.64 [R1+0x10], R24 ;  /* 0x0000101801007387 */ /* 0x000fe20000100a00 */
[----:B--2---:R-:W-:Y:S01]  /*0730*/  IMAD.U32 R5, RZ, RZ, UR5 ;  /* 0x00000005ff057e24 */ /* 0x004fe2000f8e00ff */
[----:B------:R-:W-:-:S02]  /*0740*/  P2R R34, PR, RZ, 0x1 ;  /* 0x00000001ff227803 */ /* 0x000fc40000000000 */
[----:B-1----:R-:W-:Y:S02]  /*0750*/  IADD3 R22, PT, PT, R4, -UR6, RZ ;  /* 0x8000000604167c10 */ /* 0x002fe4000fffe0ff */
[----:B------:R-:W-:Y:S02]  /*0760*/  MOV R4, UR4 ;  /* 0x0000000400047c02 */ /* 0x000fe40008000f00 */
[----:B------:R-:W-:Y:S01]  /*0770*/  SHF.L.U32 R19, R22, 0x2, RZ ;  /* 0x0000000216137819 */ /* 0x000fe200000006ff */
[----:B------:R1:W-:Y:S02]  /*0780*/  STL.64 [R1+0x8], R22 ;  /* 0x0000081601007387 */ /* 0x0003e40000100a00 */
[----:B01-3--:R-:W-:-:S07]  /*0790*/  IMAD.MOV.U32 R23, RZ, RZ, R24 ;  /* 0x000000ffff177224 */ /* 0x00bfce00078e0018 */
[----:B------:R-:W-:-:S07]  /*07a0*/  LEPC R20, `(.L_x_1319) ;  /* 0x000000001014794e */ /* 0x000fce0000000000 */
[----:B------:R-:W-:Y:S05]  /*07b0*/  CALL.ABS.NOINC R8 ;  /* 0x0000000008007343 */ /* 0x000fea0003c00000 */
.L_x_1319:
        /* <DEDUP_REMOVED lines=14> */
[----:B----4-:R-:W-:Y:S01]  /*08a0*/  SHF.L.U32 R28, R27, 0x2, RZ ;  /* 0x000000021b1c7819 */ /* 0x010fe200000006ff */
[----:B------:R1:W-:Y:S04]  /*08b0*/  STL.64 [R1+0x8], R26 ;  /* 0x0000081a01007387 */ /* 0x0003e80000100a00 */
[----:B------:R1:W-:Y:S04]  /*08c0*/  STL.64 [R1+0x10], R28 ;  /* 0x0000101c01007387 */ /* 0x0003e80000100a00 */
[----:B--2---:R1:W-:Y:S02]  /*08d0*/  STL [R1+0x18], R28 ;  /* 0x0000181c01007387 */ /* 0x0043e40000100800 */
[----:B------:R-:W-:-:S07]  /*08e0*/  LEPC R20, `(.L_x_1320) ;  /* 0x000000001014794e */ /* 0x000fce0000000000 */
[----:B-1----:R-:W-:Y:S05]  /*08f0*/  CALL.ABS.NOINC R8 ;  /* 0x0000000008007343 */ /* 0x002fea0003c00000 */
.L_x_1320:
        /* <DEDUP_REMOVED lines=14> */
.L_x_1321:
        /* <DEDUP_REMOVED lines=22> */
.L_x_1322:
        /* <DEDUP_REMOVED lines=19> */
.L_x_1323:
        /* <DEDUP_REMOVED lines=19> */
.L_x_1324:
        /* <DEDUP_REMOVED lines=16> */
.L_x_1325:
        /* <DEDUP_REMOVED lines=19> */
.L_x_1326:
        /* <DEDUP_REMOVED lines=16> */
.L_x_1327:
        /* <DEDUP_REMOVED lines=16> */
.L_x_1328:
[----:B------:R-:W2:Y:S01]  /*11d0*/  LDG.E R39, desc[UR36][R38.64+0xc] ;  /* 0x00000c2426277981 */ /* 0x000ea2000c1e1900 */
[----:B------:R-:W-:Y:S02]  /*11e0*/  ISETP.NE.AND P6, PT, R34, RZ, PT ;  /* 0x000000ff2200720c */ /* 0x000fe40003fc5270 */
[----:B------:R-:W-:Y:S01]  /*11f0*/  IADD3 R17, PT, PT, R32, R17, RZ ;  /* 0x0000001120117210 */ /* 0x000fe20007ffe0ff */
[----:B--2---:R0:W-:Y:S10]  /*1200*/  STG.E desc[UR36][R36.64+0xc], R39 ;  /* 0x00000c2724007986 */ /* 0x0041f4000c101924 */
[----:B------:R-:W-:Y:S05]  /*1210*/  @!P6 BRA `(.L_x_1329) ;  /* 0xfffffff4000ce947 */ /* 0x000fea000383ffff */
[----:B------:R-:W-:Y:S05]  /*1220*/  EXIT ;  /* 0x000000000000794d */ /* 0x000fea0003800000 */
.L_x_1330:
        /* <DEDUP_REMOVED lines=13> */
.L_x_1447:


//--------------------- .text._Z5evictIfLi2ELi1ELi1EEvPT_S1_PKiS3_S3_S3_iiiiii --------------------------
	.section	.text._Z5evictIfLi2ELi1ELi1EEvPT_S1_PKiS3_S3_S3_iiiiii,"ax",@progbits
	.align	128
        .global         _Z5evictIfLi2ELi1ELi1EEvPT_S1_PKiS3_S3_S3_iiiiii
        .type           _Z5evictIfLi2ELi1ELi1EEvPT_S1_PKiS3_S3_S3_iiiiii,@function
        .size           _Z5evictIfLi2ELi1ELi1EEvPT_S1_PKiS3_S3_S3_iiiiii,(.L_x_1448 - _Z5evictIfLi2ELi1ELi1EEvPT_S1_PKiS3_S3_S3_iiiiii)
        .other          _Z5evictIfLi2ELi1ELi1EEvPT_S1_PKiS3_S3_S3_iiiiii,@"STO_CUDA_ENTRY STV_DEFAULT"
_Z5evictIfLi2ELi1ELi1EEvPT_S1_PKiS3_S3_S3_iiiiii:
.text._Z5evictIfLi2ELi1ELi1EEvPT_S1_PKiS3_S3_S3_iiiiii:
        /* <DEDUP_REMOVED lines=53> */
.L_x_1331:
        /* <DEDUP_REMOVED lines=18> */
.L_x_1332:
        /* <DEDUP_REMOVED lines=14> */
.L_x_1333:
        /* <DEDUP_REMOVED lines=11> */
.L_x_1334:
[----:B------:R-:W0:Y:S01]  /*0600*/  LDCU UR4, c[0x0][0x3c0] ;  /* 0x00007800ff0477ac */ /* 0x000e220008000800 */
[----:B------:R-:W-:Y:S01]  /*0610*/  ISETP.GE.AND P0, PT, R30, R16, PT ;  /* 0x000000101e00720c */ /* 0x000fe20003f06270 */
[C---:B0-----:R-:W-:Y:S02]  /*0620*/  IMAD R19, R18.reuse, UR4, R16 ;  /* 0x0000000412137c24 */ /* 0x041fe4000f8e0210 */
[----:B------:R-:W-:-:S10]  /*0630*/  IMAD R17, R18, UR4, R30 ;  /* 0x0000000412117c24 */ /* 0x000fd4000f8e021e */
[----:B------:R-:W-:Y:S05]  /*0640*/  @P0 EXIT ;  /* 0x000000000000094d */ /* 0x000fea0003800000 */
[C---:B------:R-:W-:Y:S01]  /*0650*/  VIMNMX.U32 R0, PT, PT, R32.reuse, 0x1, !PT ;  /* 0x0000000120007848 */ /* 0x040fe20007fe0000 */
[----:B------:R-:W-:Y:S01]  /*0660*/  IMAD.IADD R18, R32, 0x1, R17 ;  /* 0x0000000120127824 */ /* 0x000fe200078e0211 */
[----:B------:R-:W-:Y:S02]  /*0670*/  BSSY.RECONVERGENT B6, `(.L_x_1335) ;  /* 0x000008e000067945 */ /* 0x000fe40003800200 */
[----:B------:R-:W0:Y:S01]  /*0680*/  I2F.U32.RP R6, R0 ;  /* 0x0000000000067306 */ /* 0x000e220000209000 */
[----:B------:R-:W-:Y:S02]  /*0690*/  IADD3 R7, PT, PT, RZ, -R0, RZ ;  /* 0x80000000ff077210 */ /* 0x000fe40007ffe0ff */
        /* <DEDUP_REMOVED lines=18> */
[----:B------:R-:W-:Y:S02]  /*07c0*/  @P1 IADD3 R5, PT, PT, R5, 0x1, RZ ;  /* 0x0000000105051810 */ /* 0x000fe40007ffe0ff */
        /* <DEDUP_REMOVED lines=9> */
[----:B------:R-:W-:Y:S01]  /*0860*/  MOV R3, RZ ;  /* 0x000000ff00037202 */ /* 0x000fe20000000f00 */
[----:B------:R-:W0:Y:S01]  /*0870*/  LDC.64 R22, c[0x4][R22] ;  /* 0x0100000016167b82 */ /* 0x000e220000000a00 */
[----:B------:R-:W-:Y:S01]  /*0880*/  MOV R6, R27 ;  /* 0x0000001b00067202 */ /* 0x000fe20000000f00 */
[----:B------:R2:W-:Y:S01]  /*0890*/  STL.64 [R1+0x10], R18 ;  /* 0x0000101201007387 */ /* 0x0005e20000100a00 */
[----:B------:R-:W-:-:S03]  /*08a0*/  IMAD.MOV.U32 R7, RZ, RZ, R26 ;  /* 0x000000ffff077224 */ /* 0x000fc600078e001a */
[----:B------:R2:W-:Y:S01]  /*08b0*/  STL.64 [R1], R2 ;  /* 0x0000000201007387 */ /* 0x0005e20000100a00 */
[----:B-1----:R-:W-:Y:S01]  /*08c0*/  VIADD R16, R4, -UR4 ;  /* 0x8000000404107c36 */ /* 0x002fe20008000000 */
[----:B------:R-:W1:Y:S04]  /*08d0*/  LDCU.64 UR4, c[0x4][0x28] ;  /* 0x01000500ff0477ac */ /* 0x000e680008000a00 */
[----:B------:R2:W-:Y:S01]  /*08e0*/  STL.64 [R1+0x8], R16 ;  /* 0x0000081001007387 */ /* 0x0005e20000100a00 */
[----:B------:R-:W-:Y:S02]  /*08f0*/  SHF.L.U32 R31, R16, 0x1, RZ ;  /* 0x00000001101f7819 */ /* 0x000fe400000006ff */
[----:B-1----:R-:W-:Y:S01]  /*0900*/  MOV R4, UR4 ;  /* 0x0000000400047c02 */ /* 0x002fe20008000f00 */
[----:B0-2---:R-:W-:-:S07]  /*0910*/  IMAD.U32 R5, RZ, RZ, UR5 ;  /* 0x00000005ff057e24 */ /* 0x005fce000f8e00ff */
[----:B------:R-:W-:-:S07]  /*0920*/  LEPC R20, `(.L_x_1337) ;  /* 0x000000001014794e */ /* 0x000fce0000000000 */
[----:B------:R-:W-:Y:S05]  /*0930*/  CALL.ABS.NOINC R22 ;  /* 0x0000000016007343 */ /* 0x000fea0003c00000 */
.L_x_1337:
[----:B------:R-:W0:Y:S01]  /*0940*/  LDC.64 R4, c[0x0][0x3a0] ;  /* 0x0000e800ff047b82 */ /* 0x000e220000000a00 */
[----:B------:R-:W1:Y:S02]  /*0950*/  LDCU UR4, c[0x0][0x3c4] ;  /* 0x00007880ff0477ac */ /* 0x000e640008000800 */
[--C-:B-1----:R-:W-:Y:S01]  /*0960*/  IMAD R3, R28, UR4, R29.reuse ;  /* 0x000000041c037c24 */ /* 0x102fe2000f8e021d */
[----:B------:R-:W-:Y:S01]  /*0970*/  MOV R23, RZ ;  /* 0x000000ff00177202 */ /* 0x000fe20000000f00 */
[----:B------:R-:W-:Y:S01]  /*0980*/  IMAD.MOV.U32 R16, RZ, RZ, R29 ;  /* 0x000000ffff107224 */ /* 0x000fe200078e001d */
[----:B------:R-:W-:Y:S01]  /*0990*/  MOV R25, 0x0 ;  /* 0x0000000000197802 */ /* 0x000fe20000000f00 */
[----:B------:R1:W-:Y:S01]  /*09a0*/  STL.64 [R1], R28 ;  /* 0x0000001c01007387 */ /* 0x0003e20000100a00 */
[----:B0-----:R-:W-:Y:S01]  /*09b0*/  IMAD.WIDE R4, R3, 0x4, R4 ;  /* 0x0000000403047825 */ /* 0x001fe200078e0204 */
[----:B------:R-:W0:Y:S04]  /*09c0*/  LDCU.64 UR4, c[0x4][0x30] ;  /* 0x01000600ff0477ac */ /* 0x000e280008000a00 */
[----:B------:R0:W2:Y:S01]  /*09d0*/  LDG.E.CONSTANT R17, desc[UR36][R4.64] ;  /* 0x0000002404117981 */ /* 0x0000a2000c1e9900 */
[----:B------:R1:W3:Y:S01]  /*09e0*/  LDC.64 R8, c[0x4][R25] ;  /* 0x0100000019087b82 */ /* 0x0002e20000000a00 */
[----:B------:R-:W-:Y:S01]  /*09f0*/  MOV R6, R27 ;  /* 0x0000001b00067202 */ /* 0x000fe20000000f00 */
[----:B------:R-:W-:Y:S01]  /*0a00*/  IMAD.MOV.U32 R7, RZ, RZ, R26 ;  /* 0x000000ffff077224 */ /* 0x000fe200078e001a */
[----:B0-----:R-:W-:Y:S01]  /*0a10*/  MOV R4, UR4 ;  /* 0x0000000400047c02 */ /* 0x001fe20008000f00 */
[----:B------:R-:W-:-:S02]  /*0a20*/  IMAD.U32 R5, RZ, RZ, UR5 ;  /* 0x00000005ff057e24 */ /* 0x000fc4000f8e00ff */
[----:B--2---:R-:W-:Y:S01]  /*0a30*/  IMAD.SHL.U32 R22, R17, 0x2, RZ ;  /* 0x0000000211167824 */ /* 0x004fe200078e00ff */
[----:B------:R1:W-:Y:S04]  /*0a40*/  STL.64 [R1+0x8], R16 ;  /* 0x0000081001007387 */ /* 0x0003e80000100a00 */
[----:B------:R1:W-:Y:S04]  /*0a50*/  STL.64 [R1+0x10], R22 ;  /* 0x0000101601007387 */ /* 0x0003e80000100a00 */
[----:B---3--:R1:W-:Y:S02]  /*0a60*/  STL [R1+0x18], R22 ;  /* 0x0000181601007387 */ /* 0x0083e40000100800 */
[----:B------:R-:W-:-:S07]  /*0a70*/  LEPC R20, `(.L_x_1338) ;  /* 0x000000001014794e */ /* 0x000fce0000000000 */
[----:B-1----:R-:W-:Y:S05]  /*0a80*/  CALL.ABS.NOINC R8 ;  /* 0x0000000008007343 */ /* 0x002fea0003c00000 */
.L_x_1338:
        /* <DEDUP_REMOVED lines=14> */
.L_x_1339:
        /* <DEDUP_REMOVED lines=22> */
.L_x_1340:
        /* <DEDUP_REMOVED lines=16> */
.L_x_1341:
        /* <DEDUP_REMOVED lines=20> */
.L_x_1342:
[----:B------:R-:W2:Y:S01]  /*0f10*/  LDG.E R35, desc[UR36][R34.64+0x4] ;  /* 0x0000042422237981 */ /* 0x000ea2000c1e1900 */
[----:B------:R-:W-:Y:S01]  /*0f20*/  IADD3 R29, PT, PT, R32, R29, RZ ;  /* 0x0000001d201d7210 */ /* 0x000fe20007ffe0ff */
[----:B------:R-:W-:Y:S02]  /*0f30*/  IMAD.MOV.U32 R17, RZ, RZ, R18 ;  /* 0x000000ffff117224 */ /* 0x000fe400078e0012 */
[----:B--2---:R0:W-:Y:S05]  /*0f40*/  STG.E desc[UR36][R22.64+0x4], R35 ;  /* 0x0000042316007986 */ /* 0x0041ea000c101924 */
.L_x_1336:
[----:B------:R-:W-:Y:S05]  /*0f50*/  BSYNC.RECONVERGENT B6 ;  /* 0x0000000000067941 */ /* 0x000fea0003800200 */
.L_x_1335:
[----:B------:R-:W-:-:S13]  /*0f60*/  ISETP.NE.AND P0, PT, R24, RZ, PT ;  /* 0x000000ff1800720c */ /* 0x000fda0003f05270 */
[----:B------:R-:W-:Y:S05]  /*0f70*/  @!P0 EXIT ;  /* 0x000000000000894d */ /* 0x000fea0003800000 */
.L_x_1355:
        /* <DEDUP_REMOVED lines=20> */
.L_x_1343:
        /* <DEDUP_REMOVED lines=20> */
.L_x_1344:
        /* <DEDUP_REMOVED lines=14> */
.L_x_1345:
[----:B------:R-:W0:Y:S01]  /*12e0*/  LDC.64 R36, c[0x0][0x380] ;  /* 0x0000e000ff247b82 */ /* 0x000e220000000a00 */
        /* <DEDUP_REMOVED lines=21> */
.L_x_1346:
        /* <DEDUP_REMOVED lines=16> */
.L_x_1347:
[----:B------:R-:W0:Y:S01]  /*1540*/  LDC.64 R4, c[0x0][0x388] ;  /* 0x0000e200ff047b82 */ /* 0x000e220000000a00 */
[----:B------:R-:W-:Y:S01]  /*1550*/  HFMA2 R13, -RZ, RZ, 0, 5.9604644775390625e-08 ;  /* 0x00000001ff0d7431 */ /* 0x000fe200000001ff */
[----:B------:R-:W-:Y:S01]  /*1560*/  MOV R12, R22 ;  /* 0x00000016000c7202 */ /* 0x000fe20000000f00 */
[----:B------:R-:W-:Y:S02]  /*1570*/  IMAD.MOV.U32 R10, RZ, RZ, R17 ;  /* 0x000000ffff0a7224 */ /* 0x000fe400078e0011 */
        /* <DEDUP_REMOVED lines=16> */
.L_x_1348:
[C---:B------:R-:W-:Y:S01]  /*1680*/  IMAD.WIDE R34, R32.reuse, 0x4, R34 ;  /* 0x0000000420227825 */ /* 0x040fe200078e0222 */
[----:B------:R-:W2:Y:S01]  /*1690*/  LDG.E R37, desc[UR36][R36.64+0x4] ;  /* 0x0000042424257981 */ /* 0x000ea2000c1e1900 */
[----:B------:R-:W0:Y:S03]  /*16a0*/  LDCU UR4, c[0x0][0x3b4] ;  /* 0x00007680ff0477ac */ /* 0x000e260008000800 */
[----:B------:R-:W0:Y:S01]  /*16b0*/  LDG.E.CONSTANT R10, desc[UR36][R34.64] ;  /* 0x00000024220a7981 */ /* 0x000e22000c1e9900 */
[C---:B------:R-:W-:Y:S01]  /*16c0*/  IMAD.IADD R17, R32.reuse, 0x1, R18 ;  /* 0x0000000120117824 */ /* 0x040fe200078e0212 */
[----:B------:R-:W-:Y:S01]  /*16d0*/  MOV R11, R18 ;  /* 0x00000012000b7202 */ /* 0x000fe20000000f00 */
[----:B------:R-:W-:Y:S01]  /*16e0*/  IMAD.MOV.U32 R3, RZ, RZ, RZ ;  /* 0x000000ffff037224 */ /* 0x000fe200078e00ff */
[----:B------:R-:W1:Y:S02]  /*16f0*/  LDCU.64 UR6, c[0x4][0x28] ;  /* 0x01000500ff0677ac */ /* 0x000e640008000a00 */
[----:B------:R-:W-:Y:S01]  /*1700*/  MOV R18, R17 ;  /* 0x0000001100127202 */ /* 0x000fe20000000f00 */
[----:B------:R3:W4:Y:S01]  /*1710*/  LDC.64 R8, c[0x4][R33] ;  /* 0x0100000021087b82 */ /* 0x0007220000000a00 */
[----:B------:R3:W-:Y:S04]  /*1720*/  STL.64 [R1], R2 ;  /* 0x0000000201007387 */ /* 0x0007e80000100a00 */
[----:B------:R3:W-:Y:S01]  /*1730*/  STL.64 [R1+0x10], R18 ;  /* 0x0000101201007387 */ /* 0x0007e20000100a00 */
[----:B------:R-:W-:Y:S01]  /*1740*/  MOV R6, R27 ;  /* 0x0000001b00067202 */ /* 0x000fe20000000f00 */
[----:B------:R-:W-:Y:S01]  /*1750*/  IMAD.MOV.U32 R7, RZ, RZ, R26 ;  /* 0x000000ffff077224 */ /* 0x000fe200078e001a */
[----:B------:R-:W-:-:S02]  /*1760*/  IADD3 R29, PT, PT, R32, R29, RZ ;  /* 0x0000001d201d7210 */ /* 0x000fc40007ffe0ff */
[----:B-1----:R-:W-:Y:S01]  /*1770*/  MOV R4, UR6 ;  /* 0x0000000600047c02 */ /* 0x002fe20008000f00 */
[----:B------:R-:W-:Y:S02]  /*1780*/  IMAD.U32 R5, RZ, RZ, UR7 ;  /* 0x00000007ff057e24 */ /* 0x000fe4000f8e00ff */
[----:B0-----:R-:W-:Y:S01]  /*1790*/  VIADD R10, R10, -UR4 ;  /* 0x800000040a0a7c36 */ /* 0x001fe20008000000 */
[----:B--2---:R3:W-:Y:S04]  /*17a0*/  STG.E desc[UR36][R22.64+0x4], R37 ;  /* 0x0000042516007986 */ /* 0x0047e8000c101924 */
[----:B------:R3:W-:Y:S01]  /*17b0*/  STL.64 [R1+0x8], R10 ;  /* 0x0000080a01007387 */ /* 0x0007e20000100a00 */
[----:B----4-:R-:W-:-:S07]  /*17c0*/  IMAD.SHL.U32 R31, R10, 0x2, RZ ;  /* 0x000000020a1f7824 */ /* 0x010fce00078e00ff */
[----:B------:R-:W-:-:S07]  /*17d0*/  LEPC R20, `(.L_x_1349) ;  /* 0x000000001014794e */ /* 0x000fce0000000000 */
[----:B---3--:R-:W-:Y:S05]  /*17e0*/  CALL.ABS.NOINC R8 ;  /* 0x0000000008007343 */ /* 0x008fea0003c00000 */
.L_x_1349:
[----:B------:R-:W-:Y:S01]  /*17f0*/  IMAD.WIDE R4, R32, 0x4, R24 ;  /* 0x0000000420047825 */ /* 0x000fe200078e0218 */
[----:B------:R-:W-:Y:S01]  /*1800*/  MOV R22, R29 ;  /* 0x0000001d00167202 */ /* 0x000fe20000000f00 */
[----:B------:R0:W-:Y:S01]  /*1810*/  STL.64 [R1], R28 ;  /* 0x0000001c01007387 */ /* 0x0001e20000100a00 */
[----:B------:R-:W1:Y:S03]  /*1820*/  LDCU.64 UR4, c[0x4][0x30] ;  /* 0x01000600ff0477ac */ /* 0x000e660008000a00 */
[----:B------:R1:W2:Y:S01]  /*1830*/  LDG.E.CONSTANT R23, desc[UR36][R4.64] ;  /* 0x0000002404177981 */ /* 0x0002a2000c1e9900 */
[----:B------:R-:W-:Y:S01]  /*1840*/  IMAD.MOV.U32 R25, RZ, RZ, RZ ;  /* 0x000000ffff197224 */ /* 0x000fe200078e00ff */
[----:B------:R0:W3:Y:S01]  /*1850*/  LDC.64 R8, c[0x4][R33] ;  /* 0x0100000021087b82 */ /* 0x0000e20000000a00 */
[----:B------:R-:W-:Y:S01]  /*1860*/  IMAD.MOV.U32 R6, RZ, RZ, R27 ;  /* 0x000000ffff067224 */ /* 0x000fe200078e001b */
[----:B------:R-:W-:Y:S01]  /*1870*/  MOV R7, R26 ;  /* 0x0000001a00077202 */ /* 0x000fe20000000f00 */
[----:B-1----:R-:W-:Y:S01]  /*1880*/  IMAD.U32 R4, RZ, RZ, UR4 ;  /* 0x00000004ff047e24 */ /* 0x002fe2000f8e00ff */
[----:B------:R-:W-:-:S02]  /*1890*/  MOV R5, UR5 ;  /* 0x0000000500057c02 */ /* 0x000fc40008000f00 */
[----:B--2---:R-:W-:Y:S01]  /*18a0*/  SHF.L.U32 R24, R23, 0x1, RZ ;  /* 0x0000000117187819 */ /* 0x004fe200000006ff */
[----:B------:R0:W-:Y:S04]  /*18b0*/  STL.64 [R1+0x8], R22 ;  /* 0x0000081601007387 */ /* 0x0001e80000100a00 */
[----:B------:R0:W-:Y:S04]  /*18c0*/  STL.64 [R1+0x10], R24 ;  /* 0x0000101801007387 */ /* 0x0001e80000100a00 */
[----:B---3--:R0:W-:Y:S02]  /*18d0*/  STL [R1+0x18], R24 ;  /* 0x0000181801007387 */ /* 0x0081e40000100800 */
[----:B------:R-:W-:-:S07]  /*18e0*/  LEPC R20, `(.L_x_1350) ;  /* 0x000000001014794e */ /* 0x000fce0000000000 */
[----:B0-----:R-:W-:Y:S05]  /*18f0*/  CALL.ABS.NOINC R8 ;  /* 0x0000000008007343 */ /* 0x001fea0003c00000 */
.L_x_1350:
        /* <DEDUP_REMOVED lines=14> */
.L_x_1351:
        /* <DEDUP_REMOVED lines=22> */
.L_x_1352:
        /* <DEDUP_REMOVED lines=16> */
.L_x_1353:
        /* <DEDUP_REMOVED lines=19> */
.L_x_1354:
[----:B------:R-:W2:Y:S01]  /*1d70*/  LDG.E R35, desc[UR36][R34.64+0x4] ;  /* 0x0000042422237981 */ /* 0x000ea2000c1e1900 */
[----:B------:R-:W-:Y:S02]  /*1d80*/  ISETP.GE.AND P0, PT, R17, R19, PT ;  /* 0x000000131100720c */ /* 0x000fe40003f06270 */
[----:B------:R-:W-:Y:S01]  /*1d90*/  IADD3 R29, PT, PT, R32, R29, RZ ;  /* 0x0000001d201d7210 */ /* 0x000fe20007ffe0ff */
[----:B--2---:R1:W-:Y:S10]  /*1da0*/  STG.E desc[UR36][R22.64+0x4], R35 ;  /* 0x0000042316007986 */ /* 0x0043f4000c101924 */
[----:B------:R-:W-:Y:S05]  /*1db0*/  @!P0 BRA `(.L_x_1355) ;  /* 0xfffffff000708947 */ /* 0x000fea000383ffff */
[----:B------:R-:W-:Y:S05]  /*1dc0*/  EXIT ;  /* 0x000000000000794d */ /* 0x000fea0003800000 */
.L_x_1356:
        /* <DEDUP_REMOVED lines=11> */
.L_x_1448:


//--------------------- .text._Z5evictIfLi1ELi1ELi1EEvPT_S1_PKiS3_S3_S3_iiiiii --------------------------
	.section	.text._Z5evictIfLi1ELi1ELi1EEvPT_S1_PKiS3_S3_S3_iiiiii,"ax",@progbits
	.align	128
        .global         _Z5evictIfLi1ELi1ELi1EEvPT_S1_PKiS3_S3_S3_iiiiii
        .type           _Z5evictIfLi1ELi1ELi1EEvPT_S1_PKiS3_S3_S3_iiiiii,@function
        .size           _Z5evictIfLi1ELi1ELi1EEvPT_S1_PKiS3_S3_S3_iiiiii,(.L_x_1449 - _Z5evictIfLi1ELi1ELi1EEvPT_S1_PKiS3_S3_S3_iiiiii)
        .other          _Z5evictIfLi1ELi1ELi1EEvPT_S1_PKiS3_S3_S3_iiiiii,@"STO_CUDA_ENTRY STV_DEFAULT"
_Z5evictIfLi1ELi1ELi1EEvPT_S1_PKiS3_S3_S3_iiiiii:
.text._Z5evictIfLi1ELi1ELi1EEvPT_S1_PKiS3_S3_S3_iiiiii:
        /* <DEDUP_REMOVED lines=24> */
[----:B------:R-:W-:-:S05]  /*0180*/  MOV R5, UR7 ;  /* 0x0000000700057c02 */ /* 0x000fca0008000f00 */
        /* <DEDUP_REMOVED lines=11> */
[----:B------:R-:W-:-:S06]  /*0240*/  @P0 IADD3 R16, PT, PT, R16, 0x1, RZ ;  /* 0x0000000110100810 */ /* 0x000fcc0007ffe0ff */
[----:B------:R-:W-:Y:S01]  /*0250*/  @!P1 IMAD.MOV R16, RZ, RZ, -R16 ;  /* 0x000000ffff109224 */ /* 0x000fe200078e0a10 */
[----:B------:R-:W-:-:S04]  /*0260*/  @!P2 LOP3.LUT R16, RZ, R9, RZ, 0x33, !PT ;  /* 0x00000009ff10a212 */ /* 0x000fc800078e33ff */
[C---:B------:R-:W-:Y:S01]  /*0270*/  IADD3 R22, PT, PT, -R16.reuse, RZ, RZ ;  /* 0x000000ff10167210 */ /* 0x040fe20007ffe1ff */
[----:B--2---:R-:W-:Y:S01]  /*0280*/  IMAD R3, R16, UR4, R3 ;  /* 0x0000000410037c24 */ /* 0x004fe2000f8e0203 */
[----:B------:R-:W0:Y:S01]  /*0290*/  LDCU UR4, c[0x0][0x2f8] ;  /* 0x00005f00ff0477ac */ /* 0x000e220008000800 */
[----:B------:R1:W-:Y:S02]  /*02a0*/  STL [R1+0x8], R16 ;  /* 0x0000081001007387 */ /* 0x0003e40000100800 */
[----:B------:R-:W-:-:S04]  /*02b0*/  IMAD R22, R9, R22, R24 ;  /* 0x0000001609167224 */ /* 0x000fc800078e0218 */
[----:B------:R-:W-:Y:S02]  /*02c0*/  IMAD R22, R3, R9, R22 ;  /* 0x0000000903167224 */ /* 0x000fe400078e0216 */
[----:B------:R1:W2:Y:S03]  /*02d0*/  LDC.64 R2, c[0x4][R27] ;  /* 0x010000001b027b82 */ /* 0x0002a60000000a00 */
[----:B------:R1:W-:Y:S01]  /*02e0*/  STL.64 [R1], R22 ;  /* 0x0000001601007387 */ /* 0x0003e20000100a00 */
[----:B0-----:R-:W-:-:S04]  /*02f0*/  IADD3 R29, P0, PT, R1, UR4, RZ ;  /* 0x00000004011d7c10 */ /* 0x001fc8000ff1e0ff */
[----:B---3--:R-:W-:Y:S01]  /*0300*/  IADD3.X R28, PT, PT, RZ, UR5, RZ, P0, !PT ;  /* 0x00000005ff1c7c10 */ /* 0x008fe200087fe4ff */
[----:B------:R-:W-:-:S03]  /*0310*/  IMAD.MOV.U32 R6, RZ, RZ, R29 ;  /* 0x000000ffff067224 */ /* 0x000fc600078e001d */
[----:B-1--4-:R-:W-:-:S07]  /*0320*/  MOV R7, R28 ;  /* 0x0000001c00077202 */ /* 0x012fce0000000f00 */
[----:B------:R-:W-:-:S07]  /*0330*/  LEPC R20, `(.L_x_1357) ;  /* 0x000000001014794e */ /* 0x000fce0000000000 */
[----:B--2---:R-:W-:Y:S05]  /*0340*/  CALL.ABS.NOINC R2 ;  /* 0x0000000002007343 */ /* 0x004fea0003c00000 */
.L_x_1357:
        /* <DEDUP_REMOVED lines=19> */
.L_x_1358:
        /* <DEDUP_REMOVED lines=14> */
.L_x_1359:
        /* <DEDUP_REMOVED lines=11> */
.L_x_1360:
        /* <DEDUP_REMOVED lines=42> */
.L_x_1367:
        /* <DEDUP_REMOVED lines=21> */
.L_x_1363:
        /* <DEDUP_REMOVED lines=16> */
.L_x_1364:
        /* <DEDUP_REMOVED lines=16> */
.L_x_1365:
[----:B------:R-:W0:Y:S01]  /*0c00*/  LDC.64 R14, c[0x0][0x380] ;  /* 0x0000e000ff0e7b82 */ /* 0x000e220000000a00 */
[----:B------:R-:W-:Y:S01]  /*0c10*/  HFMA2 R13, -RZ, RZ, 0, 0 ;  /* 0x00000000ff0d7431 */ /* 0x000fe200000001ff */
[----:B------:R-:W-:Y:S01]  /*0c20*/  MOV R10, R23 ;  /* 0x00000017000a7202 */ /* 0x000fe20000000f00 */
[----:B------:R-:W-:Y:S01]  /*0c30*/  IMAD.MOV.U32 R11, RZ, RZ, R16 ;  /* 0x000000ffff0b7224 */ /* 0x000fe200078e0010 */
[----:B------:R-:W-:Y:S01]  /*0c40*/  MOV R3, R18 ;  /* 0x0000001200037202 */ /* 0x000fe20000000f00 */
[----:B------:R-:W-:Y:S01]  /*0c50*/  IMAD.MOV.U32 R12, RZ, RZ, R23 ;  /* 0x000000ffff0c7224 */ /* 0x000fe200078e0017 */
[----:B------:R-:W1:Y:S01]  /*0c60*/  LDCU.64 UR4, c[0x4][0x40] ;  /* 0x01000800ff0477ac */ /* 0x000e620008000a00 */
[----:B0-----:R-:W-:-:S05]  /*0c70*/  IMAD.WIDE R4, R23, 0x4, R14 ;  /* 0x0000000417047825 */ /* 0x001fca00078e020e */
[----:B------:R1:W2:Y:S01]  /*0c80*/  LDG.E R17, desc[UR36][R4.64] ;  /* 0x0000002404117981 */ /* 0x0002a2000c1e1900 */
[----:B------:R-:W-:Y:S01]  /*0c90*/  IMAD.WIDE R14, R18, 0x4, R14 ;  /* 0x00000004120e7825 */ /* 0x000fe200078e020e */
[----:B------:R0:W3:Y:S01]  /*0ca0*/  LDC.64 R8, c[0x4][R30] ;  /* 0x010000001e087b82 */ /* 0x0000e20000000a00 */
[----:B------:R-:W-:Y:S01]  /*0cb0*/  MOV R7, R28 ;  /* 0x0000001c00077202 */ /* 0x000fe20000000f00 */
[----:B------:R0:W-:Y:S01]  /*0cc0*/  STL.64 [R1], R10 ;  /* 0x0000000a01007387 */ /* 0x0001e20000100a00 */
[----:B------:R-:W-:-:S03]  /*0cd0*/  IMAD.MOV.U32 R6, RZ, RZ, R29 ;  /* 0x000000ffff067224 */ /* 0x000fc600078e001d */
[----:B------:R0:W-:Y:S01]  /*0ce0*/  STL.64 [R1+0x8], R2 ;  /* 0x0000080201007387 */ /* 0x0001e20000100a00 */
[----:B-1----:R-:W-:Y:S01]  /*0cf0*/  IMAD.U32 R4, RZ, RZ, UR4 ;  /* 0x00000004ff047e24 */ /* 0x002fe2000f8e00ff */
[----:B------:R-:W-:Y:S02]  /*0d00*/  MOV R5, UR5 ;  /* 0x0000000500057c02 */ /* 0x000fe40008000f00 */
[----:B------:R0:W-:Y:S04]  /*0d10*/  STL.64 [R1+0x10], R12 ;  /* 0x0000100c01007387 */ /* 0x0001e80000100a00 */
[----:B--23--:R0:W-:Y:S02]  /*0d20*/  STG.E desc[UR36][R14.64], R17 ;  /* 0x000000110e007986 */ /* 0x00c1e4000c101924 */
[----:B------:R-:W-:-:S07]  /*0d30*/  LEPC R20, `(.L_x_1366) ;  /* 0x000000001014794e */ /* 0x000fce0000000000 */
[----:B0-----:R-:W-:Y:S05]  /*0d40*/  CALL.ABS.NOINC R8 ;  /* 0x0000000008007343 */ /* 0x001fea0003c00000 */
.L_x_1366:
[----:B------:R-:W0:Y:S02]  /*0d50*/  LDC.64 R6, c[0x0][0x388] ;  /* 0x0000e200ff067b82 */ /* 0x000e240000000a00 */
[----:B0-----:R-:W-:-:S06]  /*0d60*/  IMAD.WIDE R4, R23, 0x4, R6 ;  /* 0x0000000417047825 */ /* 0x001fcc00078e0206 */
[----:B------:R-:W2:Y:S01]  /*0d70*/  LDG.E R5, desc[UR36][R4.64] ;  /* 0x0000002404057981 */ /* 0x000ea2000c1e1900 */
[----:B------:R-:W-:Y:S01]  /*0d80*/  IMAD.WIDE R6, R18, 0x4, R6 ;  /* 0x0000000412067825 */ /* 0x000fe200078e0206 */
[C---:B------:R-:W-:Y:S02]  /*0d90*/  IADD3 R35, PT, PT, R32.reuse, R35, RZ ;  /* 0x0000002320237210 */ /* 0x040fe40007ffe0ff */
[C---:B------:R-:W-:Y:S01]  /*0da0*/  IADD3 R26, PT, PT, R32.reuse, R26, RZ ;  /* 0x0000001a201a7210 */ /* 0x040fe20007ffe0ff */
[----:B------:R-:W-:Y:S02]  /*0db0*/  VIADD R33, R33, 0x1 ;  /* 0x0000000121217836 */ /* 0x000fe40000000000 */
[----:B------:R-:W-:-:S03]  /*0dc0*/  IMAD.IADD R25, R32, 0x1, R25 ;  /* 0x0000000120197824 */ /* 0x000fc600078e0219 */
[----:B------:R-:W-:Y:S01]  /*0dd0*/  ISETP.NE.AND P0, PT, R33, RZ, PT ;  /* 0x000000ff2100720c */ /* 0x000fe20003f05270 */
[----:B--2---:R0:W-:-:S12]  /*0de0*/  STG.E desc[UR36][R6.64], R5 ;  /* 0x0000000506007986 */ /* 0x0041d8000c101924 */
[----:B------:R-:W-:Y:S05]  /*0df0*/  @P0 BRA `(.L_x_1367) ;  /* 0xfffffff800ac0947 */ /* 0x000fea000383ffff */
.L_x_1362:
[----:B------:R-:W-:Y:S05]  /*0e00*/  BSYNC.RECONVERGENT B6 ;  /* 0x0000000000067941 */ /* 0x000fea0003800200 */
.L_x_1361:
[----:B------:R-:W-:-:S13]  /*0e10*/  ISETP.GE.U32.AND P0, PT, R31, 0x3, PT ;  /* 0x000000031f00780c */ /* 0x000fda0003f06070 */
[----:B------:R-:W-:Y:S05]  /*0e20*/  @!P0 EXIT ;  /* 0x000000000000894d */ /* 0x000fea0003800000 */
.L_x_1384:
[----:B-1----:R-:W1:Y:S01]  /*0e30*/  LDC.64 R34, c[0x0][0x390] ;  /* 0x0000e400ff227b82 */ /* 0x002e620000000a00 */
[----:B------:R-:W2:Y:S01]  /*0e40*/  LDCU UR4, c[0x0][0x3b4] ;  /* 0x00007680ff0477ac */ /* 0x000ea20008000800 */
[----:B-1----:R-:W-:-:S05]  /*0e50*/  IMAD.WIDE R34, R19, 0x4, R34 ;  /* 0x0000000413227825 */ /* 0x002fca00078e0222 */
[----:B------:R-:W2:Y:S01]  /*0e60*/  LDG.E.CONSTANT R18, desc[UR36][R34.64] ;  /* 0x0000002422127981 */ /* 0x000ea2000c1e9900 */
[----:B------:R-:W-:Y:S02]  /*0e70*/  HFMA2 R11, -RZ, RZ, 0, 0 ;  /* 0x00000000ff0b7431 */ /* 0x000fe400000001ff */
[----:B------:R-:W-:Y:S01]  /*0e80*/  IMAD.MOV.U32 R10, RZ, RZ, R16 ;  /* 0x000000ffff0a7224 */ /* 0x000fe200078e0010 */
[----:B------:R-:W-:Y:S01]  /*0e90*/  MOV R23, R27 ;  /* 0x0000001b00177202 */ /* 0x000fe20000000f00 */
[----:B------:R-:W-:Y:S01]  /*0ea0*/  IMAD.IADD R22, R32, 0x1, R19 ;  /* 0x0000000120167824 */ /* 0x000fe200078e0213 */
[----:B------:R-:W-:Y:S01]  /*0eb0*/  MOV R17, 0x0 ;  /* 0x0000000000117802 */ /* 0x000fe20000000f00 */
[----:B0-----:R-:W-:Y:S01]  /*0ec0*/  IMAD.MOV.U32 R7, RZ, RZ, R28 ;  /* 0x000000ffff077224 */ /* 0x001fe200078e001c */
[----:B------:R-:W-:Y:S01]  /*0ed0*/  MOV R6, R29 ;  /* 0x0000001d00067202 */ /* 0x000fe20000000f00 */
[----:B------:R0:W-:Y:S01]  /*0ee0*/  STL.64 [R1], R10 ;  /* 0x0000000a01007387 */ /* 0x0001e20000100a00 */
[----:B------:R0:W1:Y:S03]  /*0ef0*/  LDC.64 R8, c[0x4][R17] ;  /* 0x0100000011087b82 */ /* 0x0000660000000a00 */
[----:B------:R0:W-:Y:S01]  /*0f00*/  STL.64 [R1+0x10], R22 ;  /* 0x0000101601007387 */ /* 0x0001e20000100a00 */
[----:B--2---:R-:W-:Y:S01]  /*0f10*/  VIADD R18, R18, -UR4 ;  /* 0x8000000412127c36 */ /* 0x004fe20008000000 */
[----:B------:R-:W2:Y:S04]  /*0f20*/  LDCU.64 UR4, c[0x4][0x28] ;  /* 0x01000500ff0477ac */ /* 0x000ea80008000a00 */
[----:B------:R0:W-:Y:S01]  /*0f30*/  STL.64 [R1+0x8], R18 ;  /* 0x0000081201007387 */ /* 0x0001e20000100a00 */
[----:B--2---:R-:W-:Y:S01]  /*0f40*/  MOV R4, UR4 ;  /* 0x0000000400047c02 */ /* 0x004fe20008000f00 */
[----:B01----:R-:W-:-:S07]  /*0f50*/  IMAD.U32 R5, RZ, RZ, UR5 ;  /* 0x00000005ff057e24 */ /* 0x003fce000f8e00ff */
[----:B------:R-:W-:-:S07]  /*0f60*/  LEPC R20, `(.L_x_1368) ;  /* 0x000000001014794e */ /* 0x000fce0000000000 */
[----:B------:R-:W-:Y:S05]  /*0f70*/  CALL.ABS.NOINC R8 ;  /* 0x0000000008007343 */ /* 0x000fea0003c00000 */
.L_x_1368:
        /* <DEDUP_REMOVED lines=14> */
[----:B---3--:R-:W-:Y:S01]  /*1060*/  MOV R10, R31 ;  /* 0x0000001f000a7202 */ /* 0x008fe20000000f00 */
[----:B------:R1:W-:Y:S04]  /*1070*/  STL.64 [R1+0x8], R30 ;  /* 0x0000081e01007387 */ /* 0x0003e80000100a00 */
[----:B------:R1:W-:Y:S04]  /*1080*/  STL.64 [R1+0x10], R10 ;  /* 0x0000100a01007387 */ /* 0x0003e80000100a00 */
[----:B--2---:R1:W-:Y:S02]  /*1090*/  STL [R1+0x18], R31 ;  /* 0x0000181f01007387 */ /* 0x0043e40000100800 */
[----:B------:R-:W-:-:S07]  /*10a0*/  LEPC R20, `(.L_x_1369) ;  /* 0x000000001014794e */ /* 0x000fce0000000000 */
[----:B-1----:R-:W-:Y:S05]  /*10b0*/  CALL.ABS.NOINC R8 ;  /* 0x0000000008007343 */ /* 0x002fea0003c00000 */
.L_x_1369:
        /* <DEDUP_REMOVED lines=16> */
.L_x_1370:
        /* <DEDUP_REMOVED lines=21> */
.L_x_1371:
        /* <DEDUP_REMOVED lines=25> */
.L_x_1372:
        /* <DEDUP_REMOVED lines=17> */
.L_x_1373:
        /* <DEDUP_REMOVED lines=16> */
.L_x_1374:
[----:B------:R-:W0:Y:S01]  /*16b0*/  LDC.64 R14, c[0x0][0x380] ;  /* 0x0000e000ff0e7b82 */ /* 0x000e220000000a00 */
[----:B------:R-:W-:Y:S01]  /*16c0*/  IMAD.MOV.U32 R10, RZ, RZ, R23 ;  /* 0x000000ffff0a7224 */ /* 0x000fe200078e0017 */
        /* <DEDUP_REMOVED lines=13> */
[----:B-1----:R-:W-:Y:S01]  /*17a0*/  MOV R4, UR4 ;  /* 0x0000000400047c02 */ /* 0x002fe20008000f00 */
[----:B------:R-:W-:Y:S02]  /*17b0*/  IMAD.U32 R5, RZ, RZ, UR5 ;  /* 0x00000005ff057e24 */ /* 0x000fe4000f8e00ff */
[----:B------:R0:W-:Y:S04]  /*17c0*/  STL.64 [R1+0x10], R12 ;  /* 0x0000100c01007387 */ /* 0x0001e80000100a00 */
[----:B--23--:R0:W-:Y:S02]  /*17d0*/  STG.E desc[UR36][R14.64], R19 ;  /* 0x000000130e007986 */ /* 0x00c1e4000c101924 */
[----:B------:R-:W-:-:S07]  /*17e0*/  LEPC R20, `(.L_x_1375) ;  /* 0x000000001014794e */ /* 0x000fce0000000000 */
[----:B0-----:R-:W-:Y:S05]  /*17f0*/  CALL.ABS.NOINC R8 ;  /* 0x0000000008007343 */ /* 0x001fea0003c00000 */
.L_x_1375:
[----:B------:R-:W0:Y:S01]  /*1800*/  LDC.64 R10, c[0x0][0x388] ;  /* 0x0000e200ff0a7b82 */ /* 0x000e220000000a00 */
[----:B------:R-:W-:Y:S01]  /*1810*/  IMAD.WIDE R34, R32, 0x4, R34 ;  /* 0x0000000420227825 */ /* 0x000fe200078e0222 */
[----:B------:R-:W1:Y:S04]  /*1820*/  LDCU UR4, c[0x0][0x3b4] ;  /* 0x00007680ff0477ac */ /* 0x000e680008000800 */
[----:B------:R-:W1:Y:S01]  /*1830*/  LDG.E.CONSTANT R3, desc[UR36][R34.64] ;  /* 0x0000002422037981 */ /* 0x000e62000c1e9900 */
[----:B0-----:R-:W-:-:S05]  /*1840*/  IMAD.WIDE R4, R23, 0x4, R10 ;  /* 0x0000000417047825 */ /* 0x001fca00078e020a */
[----:B------:R-:W2:Y:S01]  /*1850*/  LDG.E R0, desc[UR36][R4.64] ;  /* 0x0000002404007981 */ /* 0x000ea2000c1e1900 */
[----:B------:R-:W-:Y:S01]  /*1860*/  IMAD.WIDE R10, R18, 0x4, R10 ;  /* 0x00000004120a7825 */ /* 0x000fe200078e020a */
[----:B------:R-:W-:Y:S02]  /*1870*/  MOV R12, R16 ;  /* 0x00000010000c7202 */ /* 0x000fe40000000f00 */
[CC--:B------:R-:W-:Y:S01]  /*1880*/  IADD3 R22, PT, PT, R32.reuse, R26.reuse, RZ ;  /* 0x0000001a20167210 */ /* 0x0c0fe20007ffe0ff */
[----:B------:R-:W-:Y:S01]  /*1890*/  IMAD.MOV.U32 R13, RZ, RZ, RZ ;  /* 0x000000ffff0d7224 */ /* 0x000fe200078e00ff */
[----:B------:R-:W-:Y:S01]  /*18a0*/  MOV R19, R26 ;  /* 0x0000001a00137202 */ /* 0x000fe20000000f00 */
        /* <DEDUP_REMOVED lines=15> */
.L_x_1376:
        /* <DEDUP_REMOVED lines=17> */
.L_x_1377:
        /* <DEDUP_REMOVED lines=16> */
.L_x_1378:
        /* <DEDUP_REMOVED lines=21> */
.L_x_1379:
        /* <DEDUP_REMOVED lines=26> */
.L_x_1380:
        /* <DEDUP_REMOVED lines=17> */
.L_x_1381:
        /* <DEDUP_REMOVED lines=16> */
.L_x_1382:
        /* <DEDUP_REMOVED lines=21> */
.L_x_1383:
        /* <DEDUP_REMOVED lines=9> */
.L_x_1385:
        /* <DEDUP_REMOVED lines=15> */
.L_x_1449:


//--------------------- .nv.global.init           --------------------------
	.section	.nv.global.init,"aw",@progbits
.nv.global.init:
	.type		$str$1,@object
	.size		$str$1,($str$3 - $str$1)
$str$1:
        /*0000*/ 	.byte	0x4d, 0x41, 0x58, 0x5f, 0x50, 0x41, 0x52, 0x41, 0x4c, 0x4c, 0x45, 0x4c, 0x5f, 0x4b, 0x56, 0x3a
        /*0010*/ 	.byte	0x20, 0x25, 0x64, 0x00
	.type		$str$3,@object
	.size		$str$3,($str$2 - $str$3)
$str$3:
        /*0014*/ 	.byte	0x73, 0x74, 0x61, 0x72, 0x74, 0x5f, 0x69, 0x64, 0x78, 0x3a, 0x20, 0x25, 0x64, 0x2c, 0x20, 0x65
        /*0024*/ 	.byte	0x6e, 0x64, 0x5f, 0x69, 0x64, 0x78, 0x3a, 0x20, 0x25, 0x64, 0x0a, 0x00
	.type		$str$2,@object
	.size		$str$2,($str - $str$2)
$str$2:
        /*0030*/ 	.byte	0x65, 0x76, 0x69, 0x63, 0x74, 0x65, 0x64, 0x5f, 0x6b, 0x76, 0x5f, 0x63, 0x6e, 0x74, 0x3a, 0x20
        /*0040*/ 	.byte	0x25, 0x64, 0x2c, 0x20, 0x6c, 0x61, 0x79, 0x65, 0x72, 0x5f, 0x6f, 0x66, 0x66, 0x73, 0x65, 0x74
        /*0050*/ 	.byte	0x3a, 0x20, 0x25, 0x64, 0x0a, 0x00
	.type		$str,@object
	.size		$str,($str$6 - $str)
$str:
        /*0056*/ 	.byte	0x4b, 0x45, 0x52, 0x4e, 0x45, 0x4c, 0x3a, 0x20, 0x73, 0x65, 0x71, 0x5f, 0x6c, 0x61, 0x79, 0x65
        /*0066*/ 	.byte	0x72, 0x5f, 0x68, 0x65, 0x61, 0x64, 0x5f, 0x69, 0x64, 0x78, 0x3a, 0x20, 0x25, 0x64, 0x2c, 0x20
        /*0076*/ 	.byte	0x73, 0x65, 0x71, 0x5f, 0x68, 0x65, 0x61, 0x64, 0x5f, 0x69, 0x64, 0x78, 0x3a, 0x20, 0x25, 0x64
        /*0086*/ 	.byte	0x2c, 0x20, 0x73, 0x65, 0x71, 0x5f, 0x69, 0x64, 0x78, 0x3a, 0x20, 0x25, 0x64, 0x0a, 0x00
	.type		$str$6,@object
	.size		$str$6,($str$7 - $str$6)
$str$6:
        /*0095*/ 	.byte	0x65, 0x76, 0x69, 0x63, 0x74, 0x69, 0x6e, 0x67, 0x20, 0x6b, 0x2c, 0x20, 0x70, 0x68, 0x79, 0x73
        /*00a5*/ 	.byte	0x5f, 0x62, 0x6c, 0x6b, 0x5f, 0x6e, 0x75, 0x6d, 0x3d, 0x25, 0x64, 0x2c, 0x20, 0x73, 0x65, 0x71
        /*00b5*/ 	.byte	0x5f, 0x69, 0x64, 0x78, 0x3d, 0x25, 0x64, 0x2c, 0x20, 0x6b, 0x76, 0x5f, 0x6f, 0x66, 0x66, 0x73
        /*00c5*/ 	.byte	0x65, 0x74, 0x3d, 0x25, 0x64, 0x2c, 0x20, 0x64, 0x73, 0x74, 0x3d, 0x25, 0x64, 0x2c, 0x20, 0x73
        /*00d5*/ 	.byte	0x72, 0x63, 0x3d, 0x25, 0x64, 0x2c, 0x20, 0x6f, 0x3d, 0x25, 0x64, 0x0a, 0x00
	.type		$str$7,@object
	.size		$str$7,($str$4 - $str$7)
$str$7:
        /*00e2*/ 	.byte	0x65, 0x76, 0x69, 0x63, 0x74, 0x69, 0x6e, 0x67, 0x20, 0x76, 0x2c, 0x20, 0x70, 0x68, 0x79, 0x73
        /*00f2*/ 	.byte	0x5f, 0x62, 0x6c, 0x6b, 0x5f, 0x6e, 0x75, 0x6d, 0x3d, 0x25, 0x64, 0x2c, 0x20, 0x73, 0x65, 0x71
        /*0102*/ 	.byte	0x5f, 0x69, 0x64, 0x78, 0x3d, 0x25, 0x64, 0x2c, 0x20, 0x6b, 0x76, 0x5f, 0x6f, 0x66, 0x66, 0x73
        /*0112*/ 	.byte	0x65, 0x74, 0x3d, 0x25, 0x64, 0x2c, 0x20, 0x64, 0x73, 0x74, 0x3d, 0x25, 0x64, 0x2c, 0x20, 0x73
        /*0122*/ 	.byte	0x72, 0x63, 0x3d, 0x25, 0x64, 0x2c, 0x20, 0x6f, 0x3d, 0x25, 0x64, 0x0a, 0x00
	.type		$str$4,@object
	.size		$str$4,($str$5 - $str$4)
$str$4:
        /*012f*/ 	.byte	0x73, 0x65, 0x71, 0x5f, 0x69, 0x64, 0x78, 0x3a, 0x20, 0x25, 0x64, 0x2c, 0x20, 0x64, 0x73, 0x74
        /*013f*/ 	.byte	0x5f, 0x74, 0x6f, 0x6b, 0x5f, 0x6f, 0x66, 0x66, 0x73, 0x65, 0x74, 0x3a, 0x20, 0x25, 0x64, 0x2c
        /*014f*/ 	.byte	0x20, 0x64, 0x73, 0x74, 0x5f, 0x6b, 0x76, 0x5f, 0x69, 0x64, 0x78, 0x3a, 0x20, 0x25, 0x64, 0x2c
        /*015f*/ 	.byte	0x20, 0x69, 0x3a, 0x20, 0x25, 0x64, 0x2c, 0x20, 0x6e, 0x65, 0x78, 0x74, 0x5f, 0x69, 0x3a, 0x20
        /*016f*/ 	.byte	0x25, 0x64, 0x2c, 0x20, 0x6d, 0x61, 0x78, 0x5f, 0x69, 0x3a, 0x20, 0x25, 0x64, 0x0a, 0x00
	.type		$str$5,@object
	.size		$str$5,(.L_5 - $str$5)
$str$5:
        /*017e*/ 	.byte	0x53, 0x52, 0x43, 0x20, 0x44, 0x45, 0x42, 0x55, 0x47, 0x3a, 0x20, 0x73, 0x65, 0x71, 0x5f, 0x68
        /*018e*/ 	.byte	0x65, 0x61, 0x64, 0x5f, 0x69, 0x64, 0x78, 0x3d, 0x25, 0x64, 0x2c, 0x20, 0x73, 0x72, 0x63, 0x5f
        /*019e*/ 	.byte	0x6b, 0x76, 0x5f, 0x69, 0x64, 0x78, 0x3d, 0x25, 0x64, 0x2c, 0x20, 0x62, 0x6c, 0x6b, 0x5f, 0x74
        /*01ae*/ 	.byte	0x62, 0x6c, 0x5f, 0x69, 0x64, 0x78, 0x3d, 0x25, 0x64, 0x2c, 0x20, 0x70, 0x68, 0x79, 0x73, 0x5f
        /*01be*/ 	.byte	0x62, 0x6c, 0x6b, 0x5f, 0x6e, 0x75, 0x6d, 0x3d, 0x25, 0x64, 0x2c, 0x20, 0x73, 0x72, 0x63, 0x5f
        /*01ce*/ 	.byte	0x62, 0x6c, 0x6b, 0x5f, 0x73, 0x74, 0x61, 0x72, 0x74, 0x3d, 0x25, 0x64, 0x2c, 0x20, 0x73, 0x72
        /*01de*/ 	.byte	0x63, 0x5f, 0x74, 0x6f, 0x6b, 0x5f, 0x6f, 0x66, 0x66, 0x73, 0x65, 0x74, 0x3d, 0x25, 0x64, 0x2c
        /*01ee*/ 	.byte	0x20, 0x73, 0x72, 0x63, 0x5f, 0x6b, 0x5f, 0x73, 0x74, 0x61, 0x72, 0x74, 0x3d, 0x25, 0x64, 0x0a
        /*01fe*/ 	.byte	0x00
.L_5:


//--------------------- .nv.shared.reserved.0     --------------------------
	.section	.nv.shared.reserved.0,"aw",@nobits
	.weak		__nv_reservedSMEM_offset_0_alias
	.size		__nv_reservedSMEM_offset_0_alias, 0, 64
	.other		__nv_reservedSMEM_offset_0_alias,@"STO_CUDA_RESERVED_SHARED STV_DEFAULT"
__nv_reservedSMEM_offset_0_alias:
	.zero		0
	.zero		64


//--------------------- .nv.constant0._Z5evictIfLi8ELi8ELi8EEvPT_S1_PKiS3_S3_S3_iiiiii --------------------------
	.section	.nv.constant0._Z5evictIfLi8ELi8ELi8EEvPT_S1_PKiS3_S3_S3_iiiiii,"a",@progbits
	.sectionflags	@""
	.align	4
.nv.constant0._Z5evictIfLi8ELi8ELi8EEvPT_S1_PKiS3_S3_S3_iiiiii:
	.zero		968


//--------------------- .nv.constant0._Z5evictIfLi4ELi8ELi8EEvPT_S1_PKiS3_S3_S3_iiiiii --------------------------
	.section	.nv.constant0._Z5evictIfLi4ELi8ELi8EEvPT_S1_PKiS3_S3_S3_iiiiii,"a",@progbits
	.sectionflags	@""
	.align	4
.nv.constant0._Z5evictIfLi4ELi8ELi8EEvPT_S1_PKiS3_S3_S3_iiiiii:
	.zero		968


//--------------------- .nv.constant0._Z5evictIfLi2ELi8ELi8EEvPT_S1_PKiS3_S3_S3_iiiiii --------------------------
	.section	.nv.constant0._Z5evictIfLi2ELi8ELi8EEvPT_S1_PKiS3_S3_S3_iiiiii,"a",@progbits
	.sectionflags	@""
	.align	4
.nv.constant0._Z5evictIfLi2ELi8ELi8EEvPT_S1_PKiS3_S3_S3_iiiiii:
	.zero		968


//--------------------- .nv.constant0._Z5evictIfLi1ELi8ELi8EEvPT_S1_PKiS3_S3_S3_iiiiii --------------------------
	.section	.nv.constant0._Z5evictIfLi1ELi8ELi8EEvPT_S1_PKiS3_S3_S3_iiiiii,"a",@progbits
	.sectionflags	@""
	.align	4
.nv.constant0._Z5evictIfLi1ELi8ELi8EEvPT_S1_PKiS3_S3_S3_iiiiii:
	.zero		968


//--------------------- .nv.constant0._Z5evictIfLi8ELi4ELi8EEvPT_S1_PKiS3_S3_S3_iiiiii --------------------------
	.section	.nv.constant0._Z5evictIfLi8ELi4ELi8EEvPT_S1_PKiS3_S3_S3_iiiiii,"a",@progbits
	.sectionflags	@""
	.align	4
.nv.constant0._Z5evictIfLi8ELi4ELi8EEvPT_S1_PKiS3_S3_S3_iiiiii:
	.zero		968


//--------------------- .nv.constant0._Z5evictIfLi4ELi4ELi8EEvPT_S1_PKiS3_S3_S3_iiiiii --------------------------
	.section	.nv.constant0._Z5evictIfLi4ELi4ELi8EEvPT_S1_PKiS3_S3_S3_iiiiii,"a",@progbits
	.sectionflags	@""
	.align	4
.nv.constant0._Z5evictIfLi4ELi4ELi8EEvPT_S1_PKiS3_S3_S3_iiiiii:
	.zero		968


//--------------------- .nv.constant0._Z5evictIfLi2ELi4ELi8EEvPT_S1_PKiS3_S3_S3_iiiiii --------------------------
	.section	.nv.constant0._Z5evictIfLi2ELi4ELi8EEvPT_S1_PKiS3_S3_S3_iiiiii,"a",@progbits
	.sectionflags	@""
	.align	4
.nv.constant0._Z5evictIfLi2ELi4ELi8EEvPT_S1_PKiS3_S3_S3_iiiiii:
	.zero		968


//--------------------- .nv.constant0._Z5evictIfLi1ELi4ELi8EEvPT_S1_PKiS3_S3_S3_iiiiii --------------------------
	.section	.nv.constant0._Z5evictIfLi1ELi4ELi8EEvPT_S1_PKiS3_S3_S3_iiiiii,"a",@progbits
	.sectionflags	@""
	.align	4
.nv.constant0._Z5evictIfLi1ELi4ELi8EEvPT_S1_PKiS3_S3_S3_iiiiii:
	.zero		968


//--------------------- .nv.constant0._Z5evictIfLi8ELi2ELi8EEvPT_S1_PKiS3_S3_S3_iiiiii --------------------------
	.section	.nv.constant0._Z5evictIfLi8ELi2ELi8EEvPT_S1_PKiS3_S3_S3_iiiiii,"a",@progbits
	.sectionflags	@""
	.align	4
.nv.constant0._Z5evictIfLi8ELi2ELi8EEvPT_S1_PKiS3_S3_S3_iiiiii:
	.zero		968


//--------------------- .nv.constant0._Z5evictIfLi4ELi2ELi8EEvPT_S1_PKiS3_S3_S3_iiiiii --------------------------
	.section	.nv.constant0._Z5evictIfLi4ELi2ELi8EEvPT_S1_PKiS3_S3_S3_iiiiii,"a",@progbits
	.sectionflags	@""
	.align	4
.nv.constant0._Z5evictIfLi4ELi2ELi8EEvPT_S1_PKiS3_S3_S3_iiiiii:
	.zero		968


//--------------------- .nv.constant0._Z5evictIfLi2ELi2ELi8EEvPT_S1_PKiS3_S3_S3_iiiiii --------------------------
	.section	.nv.constant0._Z5evictIfLi2ELi2ELi8EEvPT_S1_PKiS3_S3_S3_iiiiii,"a",@progbits
	.sectionflags	@""
	.align	4
.nv.constant0._Z5evictIfLi2ELi2ELi8EEvPT_S1_PKiS3_S3_S3_iiiiii:
	.zero		968


//--------------------- .nv.constant0._Z5evictIfLi1ELi2ELi8EEvPT_S1_PKiS3_S3_S3_iiiiii --------------------------
	.section	.nv.constant0._Z5evictIfLi1ELi2ELi8EEvPT_S1_PKiS3_S3_S3_iiiiii,"a",@progbits
	.sectionflags	@""
	.align	4
.nv.constant0._Z5evictIfLi1ELi2ELi8EEvPT_S1_PKiS3_S3_S3_iiiiii:
	.zero		968


//--------------------- .nv.constant0._Z5evictIfLi8ELi1ELi8EEvPT_S1_PKiS3_S3_S3_iiiiii --------------------------
	.section	.nv.constant0._Z5evictIfLi8ELi1ELi8EEvPT_S1_PKiS3_S3_S3_iiiiii,"a",@progbits
	.sectionflags	@""
	.align	4
.nv.constant0._Z5evictIfLi8ELi1ELi8EEvPT_S1_PKiS3_S3_S3_iiiiii:
	.zero		968


//--------------------- .nv.constant0._Z5evictIfLi4ELi1ELi8EEvPT_S1_PKiS3_S3_S3_iiiiii --------------------------
	.section	.nv.constant0._Z5evictIfLi4ELi1ELi8EEvPT_S1_PKiS3_S3_S3_iiiiii,"a",@progbits
	.sectionflags	@""
	.align	4
.nv.constant0._Z5evictIfLi4ELi1ELi8EEvPT_S1_PKiS3_S3_S3_iiiiii:
	.zero		968


//--------------------- .nv.constant0._Z5evictIfLi2ELi1ELi8EEvPT_S1_PKiS3_S3_S3_iiiiii --------------------------
	.section	.nv.constant0._Z5evictIfLi2ELi1ELi8EEvPT_S1_PKiS3_S3_S3_iiiiii,"a",@progbits
	.sectionflags	@""
	.align	4
.nv.constant0._Z5evictIfLi2ELi1ELi8EEvPT_S1_PKiS3_S3_S3_iiiiii:
	.zero		968


//--------------------- .nv.constant0._Z5evictIfLi1ELi1ELi8EEvPT_S1_PKiS3_S3_S3_iiiiii --------------------------
	.section	.nv.constant0._Z5evictIfLi1ELi1ELi8EEvPT_S1_PKiS3_S3_S3_iiiiii,"a",@progbits
	.sectionflags	@""
	.align	4
.nv.constant0._Z5evictIfLi1ELi1ELi8EEvPT_S1_PKiS3_S3_S3_iiiiii:
	.zero		968


//--------------------- .nv.constant0._Z5evictIfLi8ELi8ELi4EEvPT_S1_PKiS3_S3_S3_iiiiii --------------------------
	.section	.nv.constant0._Z5evictIfLi8ELi8ELi4EEvPT_S1_PKiS3_S3_S3_iiiiii,"a",@progbits
	.sectionflags	@""
	.align	4
.nv.constant0._Z5evictIfLi8ELi8ELi4EEvPT_S1_PKiS3_S3_S3_iiiiii:
	.zero		968


//--------------------- .nv.constant0._Z5evictIfLi4ELi8ELi4EEvPT_S1_PKiS3_S3_S3_iiiiii --------------------------
	.section	.nv.constant0._Z5evictIfLi4ELi8ELi4EEvPT_S1_PKiS3_S3_S3_iiiiii,"a",@progbits
	.sectionflags	@""
	.align	4
.nv.constant0._Z5evictIfLi4ELi8ELi4EEvPT_S1_PKiS3_S3_S3_iiiiii:
	.zero		968


//--------------------- .nv.constant0._Z5evictIfLi2ELi8ELi4EEvPT_S1_PKiS3_S3_S3_iiiiii --------------------------
	.section	.nv.constant0._Z5evictIfLi2ELi8ELi4EEvPT_S1_PKiS3_S3_S3_iiiiii,"a",@progbits
	.sectionflags	@""
	.align	4
.nv.constant0._Z5evictIfLi2ELi8ELi4EEvPT_S1_PKiS3_S3_S3_iiiiii:
	.zero		968


//--------------------- .nv.constant0._Z5evictIfLi1ELi8ELi4EEvPT_S1_PKiS3_S3_S3_iiiiii --------------------------
	.section	.nv.constant0._Z5evictIfLi1ELi8ELi4EEvPT_S1_PKiS3_S3_S3_iiiiii,"a",@progbits
	.sectionflags	@""
	.align	4
.nv.constant0._Z5evictIfLi1ELi8ELi4EEvPT_S1_PKiS3_S3_S3_iiiiii:
	.zero		968


//--------------------- .nv.constant0._Z5evictIfLi8ELi4ELi4EEvPT_S1_PKiS3_S3_S3_iiiiii --------------------------
	.section	.nv.constant0._Z5evictIfLi8ELi4ELi4EEvPT_S1_PKiS3_S3_S3_iiiiii,"a",@progbits
	.sectionflags	@""
	.align	4
.nv.constant0._Z5evictIfLi8ELi4ELi4EEvPT_S1_PKiS3_S3_S3_iiiiii:
	.zero		968


//--------------------- .nv.constant0._Z5evictIfLi4ELi4ELi4EEvPT_S1_PKiS3_S3_S3_iiiiii --------------------------
	.section	.nv.constant0._Z5evictIfLi4ELi4ELi4EEvPT_S1_PKiS3_S3_S3_iiiiii,"a",@progbits
	.sectionflags	@""
	.align	4
.nv.constant0._Z5evictIfLi4ELi4ELi4EEvPT_S1_PKiS3_S3_S3_iiiiii:
	.zero		968


//--------------------- .nv.constant0._Z5evictIfLi2ELi4ELi4EEvPT_S1_PKiS3_S3_S3_iiiiii --------------------------
	.section	.nv.constant0._Z5evictIfLi2ELi4ELi4EEvPT_S1_PKiS3_S3_S3_iiiiii,"a",@progbits
	.sectionflags	@""
	.align	4
.nv.constant0._Z5evictIfLi2ELi4ELi4EEvPT_S1_PKiS3_S3_S3_iiiiii:
	.zero		968


//--------------------- .nv.constant0._Z5evictIfLi1ELi4ELi4EEvPT_S1_PKiS3_S3_S3_iiiiii --------------------------
	.section	.nv.constant0._Z5evictIfLi1ELi4ELi4EEvPT_S1_PKiS3_S3_S3_iiiiii,"a",@progbits
	.sectionflags	@""
	.align	4
.nv.constant0._Z5evictIfLi1ELi4ELi4EEvPT_S1_PKiS3_S3_S3_iiiiii:
	.zero		968


//--------------------- .nv.constant0._Z5evictIfLi8ELi2ELi4EEvPT_S1_PKiS3_S3_S3_iiiiii --------------------------
	.section	.nv.constant0._Z5evictIfLi8ELi2ELi4EEvPT_S1_PKiS3_S3_S3_iiiiii,"a",@progbits
	.sectionflags	@""
	.align	4
.nv.constant0._Z5evictIfLi8ELi2ELi4EEvPT_S1_PKiS3_S3_S3_iiiiii:
	.zero		968


//--------------------- .nv.constant0._Z5evictIfLi4ELi2ELi4EEvPT_S1_PKiS3_S3_S3_iiiiii --------------------------
	.section	.nv.constant0._Z5evictIfLi4ELi2ELi4EEvPT_S1_PKiS3_S3_S3_iiiiii,"a",@progbits
	.sectionflags	@""
	.align	4
.nv.constant0._Z5evictIfLi4ELi2ELi4EEvPT_S1_PKiS3_S3_S3_iiiiii:
	.zero		968


//--------------------- .nv.constant0._Z5evictIfLi2ELi2ELi4EEvPT_S1_PKiS3_S3_S3_iiiiii --------------------------
	.section	.nv.constant0._Z5evictIfLi2ELi2ELi4EEvPT_S1_PKiS3_S3_S3_iiiiii,"a",@progbits
	.sectionflags	@""
	.align	4
.nv.constant0._Z5evictIfLi2ELi2ELi4EEvPT_S1_PKiS3_S3_S3_iiiiii:
	.zero		968


//--------------------- .nv.constant0._Z5evictIfLi1ELi2ELi4EEvPT_S1_PKiS3_S3_S3_iiiiii --------------------------
	.section	.nv.constant0._Z5evictIfLi1ELi2ELi4EEvPT_S1_PKiS3_S3_S3_iiiiii,"a",@progbits
	.sectionflags	@""
	.align	4
.nv.constant0._Z5evictIfLi1ELi2ELi4EEvPT_S1_PKiS3_S3_S3_iiiiii:
	.zero		968


//--------------------- .nv.constant0._Z5evictIfLi8ELi1ELi4EEvPT_S1_PKiS3_S3_S3_iiiiii --------------------------
	.section	.nv.constant0._Z5evictIfLi8ELi1ELi4EEvPT_S1_PKiS3_S3_S3_iiiiii,"a",@progbits
	.sectionflags	@""
	.align	4
.nv.constant0._Z5evictIfLi8ELi1ELi4EEvPT_S1_PKiS3_S3_S3_iiiiii:
	.zero		968


//--------------------- .nv.constant0._Z5evictIfLi4ELi1ELi4EEvPT_S1_PKiS3_S3_S3_iiiiii --------------------------
	.section	.nv.constant0._Z5evictIfLi4ELi1ELi4EEvPT_S1_PKiS3_S3_S3_iiiiii,"a",@progbits
	.sectionflags	@""
	.align	4
.nv.constant0._Z5evictIfLi4ELi1ELi4EEvPT_S1_PKiS3_S3_S3_iiiiii:
	.zero		968


//--------------------- .nv.constant0._Z5evictIfLi2ELi1ELi4EEvPT_S1_PKiS3_S3_S3_iiiiii --------------------------
	.section	.nv.constant0._Z5evictIfLi2ELi1ELi4EEvPT_S1_PKiS3_S3_S3_iiiiii,"a",@progbits
	.sectionflags	@""
	.align	4
.nv.constant0._Z5evictIfLi2ELi1ELi4EEvPT_S1_PKiS3_S3_S3_iiiiii:
	.zero		968


//--------------------- .nv.constant0._Z5evictIfLi1ELi1ELi4EEvPT_S1_PKiS3_S3_S3_iiiiii --------------------------
	.section	.nv.constant0._Z5evictIfLi1ELi1ELi4EEvPT_S1_PKiS3_S3_S3_iiiiii,"a",@progbits
	.sectionflags	@""
	.align	4
.nv.constant0._Z5evictIfLi1ELi1ELi4EEvPT_S1_PKiS3_S3_S3_iiiiii:
	.zero		968


//--------------------- .nv.constant0._Z5evictIfLi8ELi8ELi2EEvPT_S1_PKiS3_S3_S3_iiiiii --------------------------
	.section	.nv.constant0._Z5evictIfLi8ELi8ELi2EEvPT_S1_PKiS3_S3_S3_iiiiii,"a",@progbits
	.sectionflags	@""
	.align	4
.nv.constant0._Z5evictIfLi8ELi8ELi2EEvPT_S1_PKiS3_S3_S3_iiiiii:
	.zero		968


//--------------------- .nv.constant0._Z5evictIfLi4ELi8ELi2EEvPT_S1_PKiS3_S3_S3_iiiiii --------------------------
	.section	.nv.constant0._Z5evictIfLi4ELi8ELi2EEvPT_S1_PKiS3_S3_S3_iiiiii,"a",@progbits
	.sectionflags	@""
	.align	4
.nv.constant0._Z5evictIfLi4ELi8ELi2EEvPT_S1_PKiS3_S3_S3_iiiiii:
	.zero		968


//--------------------- .nv.constant0._Z5evictIfLi2ELi8ELi2EEvPT_S1_PKiS3_S3_S3_iiiiii --------------------------
	.section	.nv.constant0._Z5evictIfLi2ELi8ELi2EEvPT_S1_PKiS3_S3_S3_iiiiii,"a",@progbits
	.sectionflags	@""
	.align	4
.nv.constant0._Z5evictIfLi2ELi8ELi2EEvPT_S1_PKiS3_S3_S3_iiiiii:
	.zero		968


//--------------------- .nv.constant0._Z5evictIfLi1ELi8ELi2EEvPT_S1_PKiS3_S3_S3_iiiiii --------------------------
	.section	.nv.constant0._Z5evictIfLi1ELi8ELi2EEvPT_S1_PKiS3_S3_S3_iiiiii,"a",@progbits
	.sectionflags	@""
	.align	4
.nv.constant0._Z5evictIfLi1ELi8ELi2EEvPT_S1_PKiS3_S3_S3_iiiiii:
	.zero		968


//--------------------- .nv.constant0._Z5evictIfLi8ELi4ELi2EEvPT_S1_PKiS3_S3_S3_iiiiii --------------------------
	.section	.nv.constant0._Z5evictIfLi8ELi4ELi2EEvPT_S1_PKiS3_S3_S3_iiiiii,"a",@progbits
	.sectionflags	@""
	.align	4
.nv.constant0._Z5evictIfLi8ELi4ELi2EEvPT_S1_PKiS3_S3_S3_iiiiii:
	.zero		968


//--------------------- .nv.constant0._Z5evictIfLi4ELi4ELi2EEvPT_S1_PKiS3_S3_S3_iiiiii --------------------------
	.section	.nv.constant0._Z5evictIfLi4ELi4ELi2EEvPT_S1_PKiS3_S3_S3_iiiiii,"a",@progbits
	.sectionflags	@""
	.align	4
.nv.constant0._Z5evictIfLi4ELi4ELi2EEvPT_S1_PKiS3_S3_S3_iiiiii:
	.zero		968


//--------------------- .nv.constant0._Z5evictIfLi2ELi4ELi2EEvPT_S1_PKiS3_S3_S3_iiiiii --------------------------
	.section	.nv.constant0._Z5evictIfLi2ELi4ELi2EEvPT_S1_PKiS3_S3_S3_iiiiii,"a",@progbits
	.sectionflags	@""
	.align	4
.nv.constant0._Z5evictIfLi2ELi4ELi2EEvPT_S1_PKiS3_S3_S3_iiiiii:
	.zero		968


//--------------------- .nv.constant0._Z5evictIfLi1ELi4ELi2EEvPT_S1_PKiS3_S3_S3_iiiiii --------------------------
	.section	.nv.constant0._Z5evictIfLi1ELi4ELi2EEvPT_S1_PKiS3_S3_S3_iiiiii,"a",@progbits
	.sectionflags	@""
	.align	4
.nv.constant0._Z5evictIfLi1ELi4ELi2EEvPT_S1_PKiS3_S3_S3_iiiiii:
	.zero		968


//--------------------- .nv.constant0._Z5evictIfLi8ELi2ELi2EEvPT_S1_PKiS3_S3_S3_iiiiii --------------------------
	.section	.nv.constant0._Z5evictIfLi8ELi2ELi2EEvPT_S1_PKiS3_S3_S3_iiiiii,"a",@progbits
	.sectionflags	@""
	.align	4
.nv.constant0._Z5evictIfLi8ELi2ELi2EEvPT_S1_PKiS3_S3_S3_iiiiii:
	.zero		968


//--------------------- .nv.constant0._Z5evictIfLi4ELi2ELi2EEvPT_S1_PKiS3_S3_S3_iiiiii --------------------------
	.section	.nv.constant0._Z5evictIfLi4ELi2ELi2EEvPT_S1_PKiS3_S3_S3_iiiiii,"a",@progbits
	.sectionflags	@""
	.align	4
.nv.constant0._Z5evictIfLi4ELi2ELi2EEvPT_S1_PKiS3_S3_S3_iiiiii:
	.zero		968


//--------------------- .nv.constant0._Z5evictIfLi2ELi2ELi2EEvPT_S1_PKiS3_S3_S3_iiiiii --------------------------
	.section	.nv.constant0._Z5evictIfLi2ELi2ELi2EEvPT_S1_PKiS3_S3_S3_iiiiii,"a",@progbits
	.sectionflags	@""
	.align	4
.nv.constant0._Z5evictIfLi2ELi2ELi2EEvPT_S1_PKiS3_S3_S3_iiiiii:
	.zero		968


//--------------------- .nv.constant0._Z5evictIfLi1ELi2ELi2EEvPT_S1_PKiS3_S3_S3_iiiiii --------------------------
	.section	.nv.constant0._Z5evictIfLi1ELi2ELi2EEvPT_S1_PKiS3_S3_S3_iiiiii,"a",@progbits
	.sectionflags	@""
	.align	4
.nv.constant0._Z5evictIfLi1ELi2ELi2EEvPT_S1_PKiS3_S3_S3_iiiiii:
	.zero		968


//--------------------- .nv.constant0._Z5evictIfLi8ELi1ELi2EEvPT_S1_PKiS3_S3_S3_iiiiii --------------------------
	.section	.nv.constant0._Z5evictIfLi8ELi1ELi2EEvPT_S1_PKiS3_S3_S3_iiiiii,"a",@progbits
	.sectionflags	@""
	.align	4
.nv.constant0._Z5evictIfLi8ELi1ELi2EEvPT_S1_PKiS3_S3_S3_iiiiii:
	.zero		968


//--------------------- .nv.constant0._Z5evictIfLi4ELi1ELi2EEvPT_S1_PKiS3_S3_S3_iiiiii --------------------------
	.section	.nv.constant0._Z5evictIfLi4ELi1ELi2EEvPT_S1_PKiS3_S3_S3_iiiiii,"a",@progbits
	.sectionflags	@""
	.align	4
.nv.constant0._Z5evictIfLi4ELi1ELi2EEvPT_S1_PKiS3_S3_S3_iiiiii:
	.zero		968


//--------------------- .nv.constant0._Z5evictIfLi2ELi1ELi2EEvPT_S1_PKiS3_S3_S3_iiiiii --------------------------
	.section	.nv.constant0._Z5evictIfLi2ELi1ELi2EEvPT_S1_PKiS3_S3_S3_iiiiii,"a",@progbits
	.sectionflags	@""
	.align	4
.nv.constant0._Z5evictIfLi2ELi1ELi2EEvPT_S1_PKiS3_S3_S3_iiiiii:
	.zero		968


//--------------------- .nv.constant0._Z5evictIfLi1ELi1ELi2EEvPT_S1_PKiS3_S3_S3_iiiiii --------------------------
	.section	.nv.constant0._Z5evictIfLi1ELi1ELi2EEvPT_S1_PKiS3_S3_S3_iiiiii,"a",@progbits
	.sectionflags	@""
	.align	4
.nv.constant0._Z5evictIfLi1ELi1ELi2EEvPT_S1_PKiS3_S3_S3_iiiiii:
	.zero		968


//--------------------- .nv.constant0._Z5evictIfLi8ELi8ELi1EEvPT_S1_PKiS3_S3_S3_iiiiii --------------------------
	.section	.nv.constant0._Z5evictIfLi8ELi8ELi1EEvPT_S1_PKiS3_S3_S3_iiiiii,"a",@progbits
	.sectionflags	@""
	.align	4
.nv.constant0._Z5evictIfLi8ELi8ELi1EEvPT_S1_PKiS3_S3_S3_iiiiii:
	.zero		968


//--------------------- .nv.constant0._Z5evictIfLi4ELi8ELi1EEvPT_S1_PKiS3_S3_S3_iiiiii --------------------------
	.section	.nv.constant0._Z5evictIfLi4ELi8ELi1EEvPT_S1_PKiS3_S3_S3_iiiiii,"a",@progbits
	.sectionflags	@""
	.align	4
.nv.constant0._Z5evictIfLi4ELi8ELi1EEvPT_S1_PKiS3_S3_S3_iiiiii:
	.zero		968


//--------------------- .nv.constant0._Z5evictIfLi2ELi8ELi1EEvPT_S1_PKiS3_S3_S3_iiiiii --------------------------
	.section	.nv.constant0._Z5evictIfLi2ELi8ELi1EEvPT_S1_PKiS3_S3_S3_iiiiii,"a",@progbits
	.sectionflags	@""
	.align	4
.nv.constant0._Z5evictIfLi2ELi8ELi1EEvPT_S1_PKiS3_S3_S3_iiiiii:
	.zero		968


//--------------------- .nv.constant0._Z5evictIfLi1ELi8ELi1EEvPT_S1_PKiS3_S3_S3_iiiiii --------------------------
	.section	.nv.constant0._Z5evictIfLi1ELi8ELi1EEvPT_S1_PKiS3_S3_S3_iiiiii,"a",@progbits
	.sectionflags	@""
	.align	4
.nv.constant0._Z5evictIfLi1ELi8ELi1EEvPT_S1_PKiS3_S3_S3_iiiiii:
	.zero		968


//--------------------- .nv.constant0._Z5evictIfLi8ELi4ELi1EEvPT_S1_PKiS3_S3_S3_iiiiii --------------------------
	.section	.nv.constant0._Z5evictIfLi8ELi4ELi1EEvPT_S1_PKiS3_S3_S3_iiiiii,"a",@progbits
	.sectionflags	@""
	.align	4
.nv.constant0._Z5evictIfLi8ELi4ELi1EEvPT_S1_PKiS3_S3_S3_iiiiii:
	.zero		968


//--------------------- .nv.constant0._Z5evictIfLi4ELi4ELi1EEvPT_S1_PKiS3_S3_S3_iiiiii --------------------------
	.section	.nv.constant0._Z5evictIfLi4ELi4ELi1EEvPT_S1_PKiS3_S3_S3_iiiiii,"a",@progbits
	.sectionflags	@""
	.align	4
.nv.constant0._Z5evictIfLi4ELi4ELi1EEvPT_S1_PKiS3_S3_S3_iiiiii:
	.zero		968


//--------------------- .nv.constant0._Z5evictIfLi2ELi4ELi1EEvPT_S1_PKiS3_S3_S3_iiiiii --------------------------
	.section	.nv.constant0._Z5evictIfLi2ELi4ELi1EEvPT_S1_PKiS3_S3_S3_iiiiii,"a",@progbits
	.sectionflags	@""
	.align	4
.nv.constant0._Z5evictIfLi2ELi4ELi1EEvPT_S1_PKiS3_S3_S3_iiiiii:
	.zero		968


//--------------------- .nv.constant0._Z5evictIfLi1ELi4ELi1EEvPT_S1_PKiS3_S3_S3_iiiiii --------------------------
	.section	.nv.constant0._Z5evictIfLi1ELi4ELi1EEvPT_S1_PKiS3_S3_S3_iiiiii,"a",@progbits
	.sectionflags	@""
	.align	4
.nv.constant0._Z5evictIfLi1ELi4ELi1EEvPT_S1_PKiS3_S3_S3_iiiiii:
	.zero		968


//--------------------- .nv.constant0._Z5evictIfLi8ELi2ELi1EEvPT_S1_PKiS3_S3_S3_iiiiii --------------------------
	.section	.nv.constant0._Z5evictIfLi8ELi2ELi1EEvPT_S1_PKiS3_S3_S3_iiiiii,"a",@progbits
	.sectionflags	@""
	.align	4
.nv.constant0._Z5evictIfLi8ELi2ELi1EEvPT_S1_PKiS3_S3_S3_iiiiii:
	.zero		968


//--------------------- .nv.constant0._Z5evictIfLi4ELi2ELi1EEvPT_S1_PKiS3_S3_S3_iiiiii --------------------------
	.section	.nv.constant0._Z5evictIfLi4ELi2ELi1EEvPT_S1_PKiS3_S3_S3_iiiiii,"a",@progbits
	.sectionflags	@""
	.align	4
.nv.constant0._Z5evictIfLi4ELi2ELi1EEvPT_S1_PKiS3_S3_S3_iiiiii:
	.zero		968


//--------------------- .nv.constant0._Z5evictIfLi2ELi2ELi1EEvPT_S1_PKiS3_S3_S3_iiiiii --------------------------
	.section	.nv.constant0._Z5evictIfLi2ELi2ELi1EEvPT_S1_PKiS3_S3_S3_iiiiii,"a",@progbits
	.sectionflags	@""
	.align	4
.nv.constant0._Z5evictIfLi2ELi2ELi1EEvPT_S1_PKiS3_S3_S3_iiiiii:
	.zero		968


//--------------------- .nv.constant0._Z5evictIfLi1ELi2ELi1EEvPT_S1_PKiS3_S3_S3_iiiiii --------------------------
	.section	.nv.constant0._Z5evictIfLi1ELi2ELi1EEvPT_S1_PKiS3_S3_S3_iiiiii,"a",@progbits
	.sectionflags	@""
	.align	4
.nv.constant0._Z5evictIfLi1ELi2ELi1EEvPT_S1_PKiS3_S3_S3_iiiiii:
	.zero		968


//--------------------- .nv.constant0._Z5evictIfLi8ELi1ELi1EEvPT_S1_PKiS3_S3_S3_iiiiii --------------------------
	.section	.nv.constant0._Z5evictIfLi8ELi1ELi1EEvPT_S1_PKiS3_S3_S3_iiiiii,"a",@progbits
	.sectionflags	@""
	.align	4
.nv.constant0._Z5evictIfLi8ELi1ELi1EEvPT_S1_PKiS3_S3_S3_iiiiii:
	.zero		968


//--------------------- .nv.constant0._Z5evictIfLi4ELi1ELi1EEvPT_S1_PKiS3_S3_S3_iiiiii --------------------------
	.section	.nv.constant0._Z5evictIfLi4ELi1ELi1EEvPT_S1_PKiS3_S3_S3_iiiiii,"a",@progbits
	.sectionflags	@""
	.align	4
.nv.constant0._Z5evictIfLi4ELi1ELi1EEvPT_S1_PKiS3_S3_S3_iiiiii:
	.zero		968


//--------------------- .nv.constant0._Z5evictIfLi2ELi1ELi1EEvPT_S1_PKiS3_S3_S3_iiiiii --------------------------
	.section	.nv.constant0._Z5evictIfLi2ELi1ELi1EEvPT_S1_PKiS3_S3_S3_iiiiii,"a",@progbits
	.sectionflags	@""
	.align	4
.nv.constant0._Z5evictIfLi2ELi1ELi1EEvPT_S1_PKiS3_S3_S3_iiiiii:
	.zero		968


//--------------------- .nv.constant0._Z5evictIfLi1ELi1ELi1EEvPT_S1_PKiS3_S3_S3_iiiiii --------------------------
	.section	.nv.constant0._Z5evictIfLi1ELi1ELi1EEvPT_S1_PKiS3_S3_S3_iiiiii,"a",@progbits
	.sectionflags	@""
	.align	4
.nv.constant0._Z5evictIfLi1ELi1ELi1EEvPT_S1_PKiS3_S3_S3_iiiiii:
	.zero		968


//--------------------- SYMBOLS --------------------------

	.type		.nv.reservedSmem.offset0,@object
	.size		.nv.reservedSmem.offset0,0x4
	.type		vprintf,@function
